// auto-generated by cutlass_sweep.gemm — config: {"arch": "sm_100", "cluster_m": 2, "cluster_n": 4, "dtype": "mxfp4", "dtype_b": "mxfp4", "layout": "nt", "stages": 0, "tile_k": 256, "tile_m": 128, "tile_n": 256}
#include "cutlass/cutlass.h"
#include "cutlass/gemm/collective/collective_builder.hpp"
#include "cutlass/gemm/device/gemm_universal_adapter.h"
#include "cutlass/gemm/kernel/gemm_universal.hpp"
#include "cutlass/epilogue/collective/collective_builder.hpp"

using ElemA = cutlass::mx_float4_t<cutlass::float_e2m1_t>;
using ElemB = cutlass::mx_float4_t<cutlass::float_e2m1_t>;
using ElemCD = cutlass::bfloat16_t;
using Acc  = float;
using TileShape    = cute::Shape<cute::_128, cute::_256, cute::_256>;
using ClusterShape = cute::Shape<cute::_2, cute::_4, cute::_1>;

using CollectiveEpilogue = typename cutlass::epilogue::collective::CollectiveBuilder<
    cutlass::arch::Sm100, cutlass::arch::OpClassTensorOp,
    TileShape, ClusterShape,
    cutlass::epilogue::collective::EpilogueTileAuto,
    Acc, Acc,
    ElemCD, cutlass::layout::RowMajor, 128 / cutlass::sizeof_bits<ElemCD>::value,
    ElemCD, cutlass::layout::RowMajor, 128 / cutlass::sizeof_bits<ElemCD>::value,
    cutlass::epilogue::collective::EpilogueScheduleAuto
  >::CollectiveOp;

using CollectiveMainloop = typename cutlass::gemm::collective::CollectiveBuilder<
    cutlass::arch::Sm100, cutlass::arch::OpClassBlockScaledTensorOp,
    ElemA, cutlass::layout::RowMajor, 32,
    ElemB, cutlass::layout::ColumnMajor, 32,
    Acc,
    TileShape, ClusterShape,
    cutlass::gemm::collective::StageCountAutoCarveout<static_cast<int>(sizeof(typename CollectiveEpilogue::SharedStorage))>,
    cutlass::gemm::collective::KernelScheduleAuto
  >::CollectiveOp;

using GemmKernel = cutlass::gemm::kernel::GemmUniversal<
    cute::Shape<int,int,int,int>,
    CollectiveMainloop,
    CollectiveEpilogue
>;
using Gemm = cutlass::gemm::device::GemmUniversalAdapter<GemmKernel>;

// Force the device kernel symbol into the cubin without needing a host main.
auto* _anchor = &cutlass::device_kernel<GemmKernel>;


// ===== COMPILED SASS (sm_100a) =====

	.target	sm_100a

	.elftype	@"ET_EXEC"


//--------------------- .note.nv.tkinfo           --------------------------
	.section	.note.nv.tkinfo,"",@"SHT_NOTE"
	.sectionflags	@"SHF_NOTE_NV_TKINFO"
	.tkinfo
        /*0018*/ 	.word	0x00000002
        /*0030*/ 	.string	""
        /*0030*/ 	.string	"ptxas"
        /*0030*/ 	.string	"Cuda compilation tools, release 13.0, V13.0.88"
        /*0030*/ 	.string	"Build cuda_13.0.r13.0/compiler.36424714_0"
        /*0030*/ 	.string	"-arch sm_100a -m 64 "



//--------------------- .note.nv.cuinfo           --------------------------
	.section	.note.nv.cuinfo,"",@"SHT_NOTE"
	.sectionflags	@"SHF_NOTE_NV_CUINFO"
        /*0018*/ 	.short	0x0002
        /*001a*/ 	.short	0x0064
        /*001c*/ 	.short	0x0082
	.zero		2


//--------------------- .nv.info                  --------------------------
	.section	.nv.info,"",@"SHT_CUDA_INFO"
	.align	4


	//----- nvinfo : EIATTR_REGCOUNT
	.align		4
        /*0000*/ 	.byte	0x04, 0x2f
        /*0002*/ 	.short	(.L_19 - .L_18)
	.align		4
.L_18:
        /*0004*/ 	.word	index@(_ZN7cutlass13device_kernelINS_4gemm6kernel13GemmUniversalIN4cute5tupleIJiiiiEEENS1_10collective13CollectiveMmaINS1_46MainloopSm100TmaUmmaWarpSpecializedBlockScaledILi3ELi2ELi1ENS5_IJNS4_1CILi2EEENSA_ILi4EEENSA_ILi1EEEEEEEENS5_IJNSA_ILi128EEENSA_ILi256EEESH_EEENS5_IJNS_12float_e2m1_tENS_13float_ue8m0_tEEEENS5_IJNS5_IJlSD_lEEENS4_6LayoutINS5_IJNS5_IJNS5_IJNSA_ILi32EEESC_EEEiEEESQ_NS5_IJSD_iEEEEEENS5_IJNS5_IJNS5_IJNSA_ILi16EEESC_EEEiEEENS5_IJNS5_IJNSA_ILi0EEESD_EEENSA_ILi512EEEEEENS5_IJSW_iEEEEEEEEEEESL_S13_NS4_8TiledMMAINS4_8MMA_AtomIJNS4_17SM100_MMA_MXF4_SSISJ_SJ_fSK_Li128ELi256ELi32ELNS4_4UMMA5MajorE0ELS18_0ELNS17_7ScaleInE0ELS19_0EEEEEENSN_INS5_IJSD_SD_SD_EEENS5_IJSW_SW_SW_EEEEENS5_IJNS4_10UnderscoreES1F_S1F_EEEEENS5_IJNS4_23SM90_TMA_LOAD_MULTICASTES1I_EEENS5_IJNS4_14ComposedLayoutINS4_7SwizzleILi3ELi4ELi3EEENS4_18smem_ptr_flag_bitsILi4EEENSN_INS5_IJNSA_ILi8EEESH_EEENS5_IJSH_SD_EEEEEEENSN_INS5_IJNS5_IJNS5_IJSP_SD_EEENS5_IJSO_SB_EEEEEESD_NS5_IJSB_SB_EEEEEENS5_IJNS5_IJNS5_IJSU_SY_EEESX_EEESW_NS5_IJSB_SY_EEEEEEEEEEEvNS4_8identityES1J_NS5_IJS1T_NSN_INS5_IJNS5_IJNS5_IJSP_SB_EEES1V_EEESD_S1X_EEENS5_IJS20_SW_NS5_IJSB_NSA_ILi1024EEEEEEEEEEEEEEvS25_EENS_8epilogue10collective18CollectiveEpilogueINS2F_23Sm100TmaWarpSpecializedILi4ELi2ELi32ELb1ELb0EEEJNS5_IJNSA_ILi64EEESH_SH_EEENS5_IJNSN_IS2K_SD_EENSN_IS1V_NS5_IJSD_SG_EEEEEEEENS_10bfloat16_tESM_S2Q_SM_NS2F_6fusion15FusionCallbacksIS2J_NS2R_17LinearCombinationIS2Q_fS2Q_fLNS_15FloatRoundStyleE2EEES2L_S2P_JEEENS4_5SM1004TMEM4LOAD26SM100_TMEM_LOAD_32dp32b32xENS4_13SM90_TMA_LOADENS1K_INS1L_ILi2ELi4ELi3EEENS1N_ILi16EEENSN_INS5_IJS1P_SO_EEENS5_IJSO_SD_EEEEEEENS4_39AutoVectorizingCopyWithAssumedAlignmentILi128EEENS4_14SM90_TMA_STOREES37_S39_S39_EEEvvEEEEvNT_6ParamsE)
        /*0008*/ 	.word	0x000000de


	//----- nvinfo : EIATTR_FRAME_SIZE
	.align		4
.L_19:
        /*000c*/ 	.byte	0x04, 0x11
        /*000e*/ 	.short	(.L_21 - .L_20)
	.align		4
.L_20:
        /*0010*/ 	.word	index@($__internal_2_$__cuda_sm10x_tcgen05_guardrail_trap_unallocated_columns_being_dealloced)
        /*0014*/ 	.word	0x00000000


	//----- nvinfo : EIATTR_FRAME_SIZE
	.align		4
.L_21:
        /*0018*/ 	.byte	0x04, 0x11
        /*001a*/ 	.short	(.L_23 - .L_22)
	.align		4
.L_22:
        /*001c*/ 	.word	index@($__internal_1_$__cuda_sm10x_tcgen05_guardrail_trap_phase_invalid_during_alloc)
        /*0020*/ 	.word	0x00000000


	//----- nvinfo : EIATTR_FRAME_SIZE
	.align		4
.L_23:
        /*0024*/ 	.byte	0x04, 0x11
        /*0026*/ 	.short	(.L_25 - .L_24)
	.align		4
.L_24:
        /*0028*/ 	.word	index@($__internal_0_$__cuda_sm10x_tcgen05_guardrail_trap_col_being_dealloced_not_returned_by_alloc)
        /*002c*/ 	.word	0x00000000


	//----- nvinfo : EIATTR_FRAME_SIZE
	.align		4
.L_25:
        /*0030*/ 	.byte	0x04, 0x11
        /*0032*/ 	.short	(.L_27 - .L_26)
	.align		4
.L_26:
        /*0034*/ 	.word	index@(_ZN7cutlass13device_kernelINS_4gemm6kernel13GemmUniversalIN4cute5tupleIJiiiiEEENS1_10collective13CollectiveMmaINS1_46MainloopSm100TmaUmmaWarpSpecializedBlockScaledILi3ELi2ELi1ENS5_IJNS4_1CILi2EEENSA_ILi4EEENSA_ILi1EEEEEEEENS5_IJNSA_ILi128EEENSA_ILi256EEESH_EEENS5_IJNS_12float_e2m1_tENS_13float_ue8m0_tEEEENS5_IJNS5_IJlSD_lEEENS4_6LayoutINS5_IJNS5_IJNS5_IJNSA_ILi32EEESC_EEEiEEESQ_NS5_IJSD_iEEEEEENS5_IJNS5_IJNS5_IJNSA_ILi16EEESC_EEEiEEENS5_IJNS5_IJNSA_ILi0EEESD_EEENSA_ILi512EEEEEENS5_IJSW_iEEEEEEEEEEESL_S13_NS4_8TiledMMAINS4_8MMA_AtomIJNS4_17SM100_MMA_MXF4_SSISJ_SJ_fSK_Li128ELi256ELi32ELNS4_4UMMA5MajorE0ELS18_0ELNS17_7ScaleInE0ELS19_0EEEEEENSN_INS5_IJSD_SD_SD_EEENS5_IJSW_SW_SW_EEEEENS5_IJNS4_10UnderscoreES1F_S1F_EEEEENS5_IJNS4_23SM90_TMA_LOAD_MULTICASTES1I_EEENS5_IJNS4_14ComposedLayoutINS4_7SwizzleILi3ELi4ELi3EEENS4_18smem_ptr_flag_bitsILi4EEENSN_INS5_IJNSA_ILi8EEESH_EEENS5_IJSH_SD_EEEEEEENSN_INS5_IJNS5_IJNS5_IJSP_SD_EEENS5_IJSO_SB_EEEEEESD_NS5_IJSB_SB_EEEEEENS5_IJNS5_IJNS5_IJSU_SY_EEESX_EEESW_NS5_IJSB_SY_EEEEEEEEEEEvNS4_8identityES1J_NS5_IJS1T_NSN_INS5_IJNS5_IJNS5_IJSP_SB_EEES1V_EEESD_S1X_EEENS5_IJS20_SW_NS5_IJSB_NSA_ILi1024EEEEEEEEEEEEEEvS25_EENS_8epilogue10collective18CollectiveEpilogueINS2F_23Sm100TmaWarpSpecializedILi4ELi2ELi32ELb1ELb0EEEJNS5_IJNSA_ILi64EEESH_SH_EEENS5_IJNSN_IS2K_SD_EENSN_IS1V_NS5_IJSD_SG_EEEEEEEENS_10bfloat16_tESM_S2Q_SM_NS2F_6fusion15FusionCallbacksIS2J_NS2R_17LinearCombinationIS2Q_fS2Q_fLNS_15FloatRoundStyleE2EEES2L_S2P_JEEENS4_5SM1004TMEM4LOAD26SM100_TMEM_LOAD_32dp32b32xENS4_13SM90_TMA_LOADENS1K_INS1L_ILi2ELi4ELi3EEENS1N_ILi16EEENSN_INS5_IJS1P_SO_EEENS5_IJSO_SD_EEEEEEENS4_39AutoVectorizingCopyWithAssumedAlignmentILi128EEENS4_14SM90_TMA_STOREES37_S39_S39_EEEvvEEEEvNT_6ParamsE)
        /*0038*/ 	.word	0x00000000


	//----- nvinfo : EIATTR_MIN_STACK_SIZE
	.align		4
.L_27:
        /*003c*/ 	.byte	0x04, 0x12
        /*003e*/ 	.short	(.L_29 - .L_28)
	.align		4
.L_28:
        /*0040*/ 	.word	index@(_ZN7cutlass13device_kernelINS_4gemm6kernel13GemmUniversalIN4cute5tupleIJiiiiEEENS1_10collective13CollectiveMmaINS1_46MainloopSm100TmaUmmaWarpSpecializedBlockScaledILi3ELi2ELi1ENS5_IJNS4_1CILi2EEENSA_ILi4EEENSA_ILi1EEEEEEEENS5_IJNSA_ILi128EEENSA_ILi256EEESH_EEENS5_IJNS_12float_e2m1_tENS_13float_ue8m0_tEEEENS5_IJNS5_IJlSD_lEEENS4_6LayoutINS5_IJNS5_IJNS5_IJNSA_ILi32EEESC_EEEiEEESQ_NS5_IJSD_iEEEEEENS5_IJNS5_IJNS5_IJNSA_ILi16EEESC_EEEiEEENS5_IJNS5_IJNSA_ILi0EEESD_EEENSA_ILi512EEEEEENS5_IJSW_iEEEEEEEEEEESL_S13_NS4_8TiledMMAINS4_8MMA_AtomIJNS4_17SM100_MMA_MXF4_SSISJ_SJ_fSK_Li128ELi256ELi32ELNS4_4UMMA5MajorE0ELS18_0ELNS17_7ScaleInE0ELS19_0EEEEEENSN_INS5_IJSD_SD_SD_EEENS5_IJSW_SW_SW_EEEEENS5_IJNS4_10UnderscoreES1F_S1F_EEEEENS5_IJNS4_23SM90_TMA_LOAD_MULTICASTES1I_EEENS5_IJNS4_14ComposedLayoutINS4_7SwizzleILi3ELi4ELi3EEENS4_18smem_ptr_flag_bitsILi4EEENSN_INS5_IJNSA_ILi8EEESH_EEENS5_IJSH_SD_EEEEEEENSN_INS5_IJNS5_IJNS5_IJSP_SD_EEENS5_IJSO_SB_EEEEEESD_NS5_IJSB_SB_EEEEEENS5_IJNS5_IJNS5_IJSU_SY_EEESX_EEESW_NS5_IJSB_SY_EEEEEEEEEEEvNS4_8identityES1J_NS5_IJS1T_NSN_INS5_IJNS5_IJNS5_IJSP_SB_EEES1V_EEESD_S1X_EEENS5_IJS20_SW_NS5_IJSB_NSA_ILi1024EEEEEEEEEEEEEEvS25_EENS_8epilogue10collective18CollectiveEpilogueINS2F_23Sm100TmaWarpSpecializedILi4ELi2ELi32ELb1ELb0EEEJNS5_IJNSA_ILi64EEESH_SH_EEENS5_IJNSN_IS2K_SD_EENSN_IS1V_NS5_IJSD_SG_EEEEEEEENS_10bfloat16_tESM_S2Q_SM_NS2F_6fusion15FusionCallbacksIS2J_NS2R_17LinearCombinationIS2Q_fS2Q_fLNS_15FloatRoundStyleE2EEES2L_S2P_JEEENS4_5SM1004TMEM4LOAD26SM100_TMEM_LOAD_32dp32b32xENS4_13SM90_TMA_LOADENS1K_INS1L_ILi2ELi4ELi3EEENS1N_ILi16EEENSN_INS5_IJS1P_SO_EEENS5_IJSO_SD_EEEEEEENS4_39AutoVectorizingCopyWithAssumedAlignmentILi128EEENS4_14SM90_TMA_STOREES37_S39_S39_EEEvvEEEEvNT_6ParamsE)
        /*0044*/ 	.word	0x00000000
.L_29:


//--------------------- .nv.compat                --------------------------
	.section	.nv.compat,"",@"SHT_CUDA_COMPAT_INFO"
	.align	4
        /*0000*/ 	.byte	0x02, 0x09, 0x01, 0x00, 0x02, 0x02, 0x02, 0x00, 0x02, 0x05, 0x05, 0x00, 0x03, 0x07, 0x01, 0x01
        /*0010*/ 	.byte	0x02, 0x03, 0x01, 0x00, 0x02, 0x06, 0x01, 0x00, 0x04, 0x0b, 0x08, 0x00, 0x09, 0x00, 0x00, 0x00
        /*0020*/ 	.byte	0x00, 0x00, 0x00, 0x00


//--------------------- .nv.info._ZN7cutlass13device_kernelINS_4gemm6kernel13GemmUniversalIN4cute5tupleIJiiiiEEENS1_10collective13CollectiveMmaINS1_46MainloopSm100TmaUmmaWarpSpecializedBlockScaledILi3ELi2ELi1ENS5_IJNS4_1CILi2EEENSA_ILi4EEENSA_ILi1EEEEEEEENS5_IJNSA_ILi128EEENSA_ILi256EEESH_EEENS5_IJNS_12float_e2m1_tENS_13float_ue8m0_tEEEENS5_IJNS5_IJlSD_lEEENS4_6LayoutINS5_IJNS5_IJNS5_IJNSA_ILi32EEESC_EEEiEEESQ_NS5_IJSD_iEEEEEENS5_IJNS5_IJNS5_IJNSA_ILi16EEESC_EEEiEEENS5_IJNS5_IJNSA_ILi0EEESD_EEENSA_ILi512EEEEEENS5_IJSW_iEEEEEEEEEEESL_S13_NS4_8TiledMMAINS4_8MMA_AtomIJNS4_17SM100_MMA_MXF4_SSISJ_SJ_fSK_Li128ELi256ELi32ELNS4_4UMMA5MajorE0ELS18_0ELNS17_7ScaleInE0ELS19_0EEEEEENSN_INS5_IJSD_SD_SD_EEENS5_IJSW_SW_SW_EEEEENS5_IJNS4_10UnderscoreES1F_S1F_EEEEENS5_IJNS4_23SM90_TMA_LOAD_MULTICASTES1I_EEENS5_IJNS4_14ComposedLayoutINS4_7SwizzleILi3ELi4ELi3EEENS4_18smem_ptr_flag_bitsILi4EEENSN_INS5_IJNSA_ILi8EEESH_EEENS5_IJSH_SD_EEEEEEENSN_INS5_IJNS5_IJNS5_IJSP_SD_EEENS5_IJSO_SB_EEEEEESD_NS5_IJSB_SB_EEEEEENS5_IJNS5_IJNS5_IJSU_SY_EEESX_EEESW_NS5_IJSB_SY_EEEEEEEEEEEvNS4_8identityES1J_NS5_IJS1T_NSN_INS5_IJNS5_IJNS5_IJSP_SB_EEES1V_EEESD_S1X_EEENS5_IJS20_SW_NS5_IJSB_NSA_ILi1024EEEEEEEEEEEEEEvS25_EENS_8epilogue10collective18CollectiveEpilogueINS2F_23Sm100TmaWarpSpecializedILi4ELi2ELi32ELb1ELb0EEEJNS5_IJNSA_ILi64EEESH_SH_EEENS5_IJNSN_IS2K_SD_EENSN_IS1V_NS5_IJSD_SG_EEEEEEEENS_10bfloat16_tESM_S2Q_SM_NS2F_6fusion15FusionCallbacksIS2J_NS2R_17LinearCombinationIS2Q_fS2Q_fLNS_15FloatRoundStyleE2EEES2L_S2P_JEEENS4_5SM1004TMEM4LOAD26SM100_TMEM_LOAD_32dp32b32xENS4_13SM90_TMA_LOADENS1K_INS1L_ILi2ELi4ELi3EEENS1N_ILi16EEENSN_INS5_IJS1P_SO_EEENS5_IJSO_SD_EEEEEEENS4_39AutoVectorizingCopyWithAssumedAlignmentILi128EEENS4_14SM90_TMA_STOREES37_S39_S39_EEEvvEEEEvNT_6ParamsE --------------------------
	.section	.nv.info._ZN7cutlass13device_kernelINS_4gemm6kernel13GemmUniversalIN4cute5tupleIJiiiiEEENS1_10collective13CollectiveMmaINS1_46MainloopSm100TmaUmmaWarpSpecializedBlockScaledILi3ELi2ELi1ENS5_IJNS4_1CILi2EEENSA_ILi4EEENSA_ILi1EEEEEEEENS5_IJNSA_ILi128EEENSA_ILi256EEESH_EEENS5_IJNS_12float_e2m1_tENS_13float_ue8m0_tEEEENS5_IJNS5_IJlSD_lEEENS4_6LayoutINS5_IJNS5_IJNS5_IJNSA_ILi32EEESC_EEEiEEESQ_NS5_IJSD_iEEEEEENS5_IJNS5_IJNS5_IJNSA_ILi16EEESC_EEEiEEENS5_IJNS5_IJNSA_ILi0EEESD_EEENSA_ILi512EEEEEENS5_IJSW_iEEEEEEEEEEESL_S13_NS4_8TiledMMAINS4_8MMA_AtomIJNS4_17SM100_MMA_MXF4_SSISJ_SJ_fSK_Li128ELi256ELi32ELNS4_4UMMA5MajorE0ELS18_0ELNS17_7ScaleInE0ELS19_0EEEEEENSN_INS5_IJSD_SD_SD_EEENS5_IJSW_SW_SW_EEEEENS5_IJNS4_10UnderscoreES1F_S1F_EEEEENS5_IJNS4_23SM90_TMA_LOAD_MULTICASTES1I_EEENS5_IJNS4_14ComposedLayoutINS4_7SwizzleILi3ELi4ELi3EEENS4_18smem_ptr_flag_bitsILi4EEENSN_INS5_IJNSA_ILi8EEESH_EEENS5_IJSH_SD_EEEEEEENSN_INS5_IJNS5_IJNS5_IJSP_SD_EEENS5_IJSO_SB_EEEEEESD_NS5_IJSB_SB_EEEEEENS5_IJNS5_IJNS5_IJSU_SY_EEESX_EEESW_NS5_IJSB_SY_EEEEEEEEEEEvNS4_8identityES1J_NS5_IJS1T_NSN_INS5_IJNS5_IJNS5_IJSP_SB_EEES1V_EEESD_S1X_EEENS5_IJS20_SW_NS5_IJSB_NSA_ILi1024EEEEEEEEEEEEEEvS25_EENS_8epilogue10collective18CollectiveEpilogueINS2F_23Sm100TmaWarpSpecializedILi4ELi2ELi32ELb1ELb0EEEJNS5_IJNSA_ILi64EEESH_SH_EEENS5_IJNSN_IS2K_SD_EENSN_IS1V_NS5_IJSD_SG_EEEEEEEENS_10bfloat16_tESM_S2Q_SM_NS2F_6fusion15FusionCallbacksIS2J_NS2R_17LinearCombinationIS2Q_fS2Q_fLNS_15FloatRoundStyleE2EEES2L_S2P_JEEENS4_5SM1004TMEM4LOAD26SM100_TMEM_LOAD_32dp32b32xENS4_13SM90_TMA_LOADENS1K_INS1L_ILi2ELi4ELi3EEENS1N_ILi16EEENSN_INS5_IJS1P_SO_EEENS5_IJSO_SD_EEEEEEENS4_39AutoVectorizingCopyWithAssumedAlignmentILi128EEENS4_14SM90_TMA_STOREES37_S39_S39_EEEvvEEEEvNT_6ParamsE,"",@"SHT_CUDA_INFO"
	.sectionflags	@""
	.align	4


	//----- nvinfo : EIATTR_CUDA_API_VERSION
	.align		4
        /*0000*/ 	.byte	0x04, 0x37
        /*0002*/ 	.short	(.L_31 - .L_30)
.L_30:
        /*0004*/ 	.word	0x00000082


	//----- nvinfo : EIATTR_KPARAM_INFO
	.align		4
.L_31:
        /*0008*/ 	.byte	0x04, 0x17
        /*000a*/ 	.short	(.L_33 - .L_32)
.L_32:
        /*000c*/ 	.word	0x00000000
        /*0010*/ 	.short	0x0000
        /*0012*/ 	.short	0x0000
        /*0014*/ 	.byte	0x00, 0xf0, 0x01, 0x30


	//----- nvinfo : EIATTR_AT_ENTRY_FRAGMENTS
	.align		4
.L_33:
        /*0018*/ 	.byte	0x04, 0x4f
        /*001a*/ 	.short	(.L_35 - .L_34)


	//   ....[0]....
.L_34:
        /*001c*/ 	.word	0x00000006


	//----- nvinfo : EIATTR_RESERVED_SMEM_USED
	.align		4
.L_35:
        /*0020*/ 	.byte	0x01, 0x41
	.zero		2


	//----- nvinfo : EIATTR_SPARSE_MMA_MASK
	.align		4
        /*0024*/ 	.byte	0x03, 0x50
        /*0026*/ 	.short	0x0000


	//----- nvinfo : EIATTR_TCGEN05_1CTA_USED
	.align		4
        /*0028*/ 	.byte	0x01, 0x51
	.zero		2


	//----- nvinfo : EIATTR_MAXREG_COUNT
	.align		4
        /*002c*/ 	.byte	0x03, 0x1b
        /*002e*/ 	.short	0x00ff


	//----- nvinfo : EIATTR_NUM_BARRIERS
	.align		4
        /*0030*/ 	.byte	0x02, 0x4c
        /*0032*/ 	.byte	0x07
	.zero		1


	//----- nvinfo : EIATTR_EXTERNS
	.align		4
        /*0034*/ 	.byte	0x04, 0x0f
        /*0036*/ 	.short	(.L_37 - .L_36)


	//   ....[0]....
	.align		4
.L_36:
        /*0038*/ 	.word	index@(__assertfail)


	//----- nvinfo : EIATTR_MERCURY_ISA_VERSION
	.align		4
.L_37:
        /*003c*/ 	.byte	0x03, 0x5f
        /*003e*/ 	.short	0x0101


	//----- nvinfo : EIATTR_INT_WARP_WIDE_INSTR_OFFSETS
	.align		4
        /*0040*/ 	.byte	0x04, 0x31
        /*0042*/ 	.short	(.L_39 - .L_38)


	//   ....[0]....
.L_38:
        /*0044*/ 	.word	0x00000d60


	//   ....[1]....
        /*0048*/ 	.word	0x00000e30


	//   ....[2]....
        /*004c*/ 	.word	0x00004870


	//   ....[3]....
        /*0050*/ 	.word	0x00004890


	//   ....[4]....
        /*0054*/ 	.word	0x000048c0


	//   ....[5]....
        /*0058*/ 	.word	0x00005470


	//   ....[6]....
        /*005c*/ 	.word	0x00005510


	//   ....[7]....
        /*0060*/ 	.word	0x000055b0


	//   ....[8]....
        /*0064*/ 	.word	0x00005630


	//   ....[9]....
        /*0068*/ 	.word	0x000056f0


	//   ....[10]....
        /*006c*/ 	.word	0x00005790


	//   ....[11]....
        /*0070*/ 	.word	0x00005830


	//   ....[12]....
        /*0074*/ 	.word	0x00005960


	//   ....[13]....
        /*0078*/ 	.word	0x00005980


	//   ....[14]....
        /*007c*/ 	.word	0x00005a00


	//   ....[15]....
        /*0080*/ 	.word	0x00005ac0


	//   ....[16]....
        /*0084*/ 	.word	0x00005b60


	//   ....[17]....
        /*0088*/ 	.word	0x00005be0


	//   ....[18]....
        /*008c*/ 	.word	0x00005c70


	//   ....[19]....
        /*0090*/ 	.word	0x00005d50


	//   ....[20]....
        /*0094*/ 	.word	0x00005dc0


	//   ....[21]....
        /*0098*/ 	.word	0x00005e80


	//   ....[22]....
        /*009c*/ 	.word	0x00005f20


	//   ....[23]....
        /*00a0*/ 	.word	0x00005fb0


	//   ....[24]....
        /*00a4*/ 	.word	0x00006050


	//   ....[25]....
        /*00a8*/ 	.word	0x00006110


	//   ....[26]....
        /*00ac*/ 	.word	0x000061b0


	//   ....[27]....
        /*00b0*/ 	.word	0x00006270


	//   ....[28]....
        /*00b4*/ 	.word	0x00006370


	//----- nvinfo : EIATTR_COOP_GROUP_MASK_REGIDS
	.align		4
.L_39:
        /*00b8*/ 	.byte	0x04, 0x29
        /*00ba*/ 	.short	(.L_41 - .L_40)


	//   ....[0]....
.L_40:
        /*00bc*/ 	.word	0xffffffff


	//   ....[1]....
        /*00c0*/ 	.word	0xffffffff


	//   ....[2]....
        /*00c4*/ 	.word	0xffffffff


	//   ....[3]....
        /*00c8*/ 	.word	0xffffffff


	//   ....[4]....
        /*00cc*/ 	.word	0xffffffff


	//   ....[5]....
        /*00d0*/ 	.word	0xffffffff


	//   ....[6]....
        /*00d4*/ 	.word	0xffffffff


	//   ....[7]....
        /*00d8*/ 	.word	0xffffffff


	//   ....[8]....
        /*00dc*/ 	.word	0xffffffff


	//   ....[9]....
        /*00e0*/ 	.word	0xffffffff


	//   ....[10]....
        /*00e4*/ 	.word	0xffffffff


	//   ....[11]....
        /*00e8*/ 	.word	0xffffffff


	//   ....[12]....
        /*00ec*/ 	.word	0xffffffff


	//   ....[13]....
        /*00f0*/ 	.word	0xffffffff


	//----- nvinfo : EIATTR_COOP_GROUP_INSTR_OFFSETS
	.align		4
.L_41:
        /*00f4*/ 	.byte	0x04, 0x28
        /*00f6*/ 	.short	(.L_43 - .L_42)


	//   ....[0]....
.L_42:
        /*00f8*/ 	.word	0x00000080


	//   ....[1]....
        /*00fc*/ 	.word	0x00000540


	//   ....[2]....
        /*0100*/ 	.word	0x000006d0


	//   ....[3]....
        /*0104*/ 	.word	0x00000870


	//   ....[4]....
        /*0108*/ 	.word	0x00000970


	//   ....[5]....
        /*010c*/ 	.word	0x00000ae0


	//   ....[6]....
        /*0110*/ 	.word	0x00000c20


	//   ....[7]....
        /*0114*/ 	.word	0x00000e90


	//   ....[8]....
        /*0118*/ 	.word	0x00002620


	//   ....[9]....
        /*011c*/ 	.word	0x00003480


	//   ....[10]....
        /*0120*/ 	.word	0x00003690


	//   ....[11]....
        /*0124*/ 	.word	0x000036c0


	//   ....[12]....
        /*0128*/ 	.word	0x00004750


	//   ....[13]....
        /*012c*/ 	.word	0x00004980


	//----- nvinfo : EIATTR_VRC_CTA_INIT_COUNT
	.align		4
.L_43:
        /*0130*/ 	.byte	0x02, 0x4a
        /*0132*/ 	.byte	0x80
	.zero		1


	//----- nvinfo : EIATTR_SYSCALL_OFFSETS
	.align		4
        /*0134*/ 	.byte	0x04, 0x46
        /*0136*/ 	.short	(.L_45 - .L_44)


	//   ....[0]....
.L_44:
        /*0138*/ 	.word	0x00006f50


	//   ....[1]....
        /*013c*/ 	.word	0x00007040


	//   ....[2]....
        /*0140*/ 	.word	0x00007ba0


	//   ....[3]....
        /*0144*/ 	.word	0x00007d10


	//   ....[4]....
        /*0148*/ 	.word	0x000091d0


	//   ....[5]....
        /*014c*/ 	.word	0x00009340


	//   ....[6]....
        /*0150*/ 	.word	0x0000a860


	//   ....[7]....
        /*0154*/ 	.word	0x0000a9d0


	//   ....[8]....
        /*0158*/ 	.word	0x0000be80


	//   ....[9]....
        /*015c*/ 	.word	0x0000bff0


	//   ....[10]....
        /*0160*/ 	.word	0x0000d500


	//   ....[11]....
        /*0164*/ 	.word	0x0000d670


	//   ....[12]....
        /*0168*/ 	.word	0x0000eb40


	//   ....[13]....
        /*016c*/ 	.word	0x0000ecb0


	//   ....[14]....
        /*0170*/ 	.word	0x000101b0


	//   ....[15]....
        /*0174*/ 	.word	0x00010320


	//   ....[16]....
        /*0178*/ 	.word	0x00011780


	//   ....[17]....
        /*017c*/ 	.word	0x000118f0


	//----- nvinfo : EIATTR_MBARRIER_INSTR_OFFSETS
	.align		4
.L_45:
        /*0180*/ 	.byte	0x04, 0x39
        /*0182*/ 	.short	(.L_47 - .L_46)


	//   ....[0]....
.L_46:
        /*0184*/ 	.word	0x00000660
        /*0188*/ 	.word	0x000000ff
        /*018c*/ 	.word	0x00000000
        /*0190*/ 	.short	0x0100
        /*0192*/ 	.byte	0x04
	.zero		1


	//   ....[1]....
        /*0194*/ 	.word	0x00000670
        /*0198*/ 	.word	0x000000ff
        /*019c*/ 	.word	0x00000018
        /*01a0*/ 	.short	0x0100
        /*01a2*/ 	.byte	0x04
	.zero		1


	//   ....[2]....
        /*01a4*/ 	.word	0x00000680
        /*01a8*/ 	.word	0x000000ff
        /*01ac*/ 	.word	0x00000008
        /*01b0*/ 	.short	0x0100
        /*01b2*/ 	.byte	0x04
	.zero		1


	//   ....[3]....
        /*01b4*/ 	.word	0x00000690
        /*01b8*/ 	.word	0x000000ff
        /*01bc*/ 	.word	0x00000020
        /*01c0*/ 	.short	0x0100
        /*01c2*/ 	.byte	0x04
	.zero		1


	//   ....[4]....
        /*01c4*/ 	.word	0x000006a0
        /*01c8*/ 	.word	0x000000ff
        /*01cc*/ 	.word	0x00000010
        /*01d0*/ 	.short	0x0100
        /*01d2*/ 	.byte	0x04
	.zero		1


	//   ....[5]....
        /*01d4*/ 	.word	0x000006b0
        /*01d8*/ 	.word	0x000000ff
        /*01dc*/ 	.word	0x00000028
        /*01e0*/ 	.short	0x0100
        /*01e2*/ 	.byte	0x04
	.zero		1


	//   ....[6]....
        /*01e4*/ 	.word	0x000007e0
        /*01e8*/ 	.word	0x000000ff
        /*01ec*/ 	.word	0x00000030
        /*01f0*/ 	.short	0x0100
        /*01f2*/ 	.byte	0x04
	.zero		1


	//   ....[7]....
        /*01f4*/ 	.word	0x000007f0
        /*01f8*/ 	.word	0x000000ff
        /*01fc*/ 	.word	0x00000050
        /*0200*/ 	.short	0x0100
        /*0202*/ 	.byte	0x04
	.zero		1


	//   ....[8]....
        /*0204*/ 	.word	0x00000800
        /*0208*/ 	.word	0x000000ff
        /*020c*/ 	.word	0x00000038
        /*0210*/ 	.short	0x0100
        /*0212*/ 	.byte	0x04
	.zero		1


	//   ....[9]....
        /*0214*/ 	.word	0x00000810
        /*0218*/ 	.word	0x000000ff
        /*021c*/ 	.word	0x00000058
        /*0220*/ 	.short	0x0100
        /*0222*/ 	.byte	0x04
	.zero		1


	//   ....[10]....
        /*0224*/ 	.word	0x00000820
        /*0228*/ 	.word	0x000000ff
        /*022c*/ 	.word	0x00000040
        /*0230*/ 	.short	0x0100
        /*0232*/ 	.byte	0x04
	.zero		1


	//   ....[11]....
        /*0234*/ 	.word	0x00000830
        /*0238*/ 	.word	0x000000ff
        /*023c*/ 	.word	0x00000060
        /*0240*/ 	.short	0x0100
        /*0242*/ 	.byte	0x04
	.zero		1


	//   ....[12]....
        /*0244*/ 	.word	0x00000840
        /*0248*/ 	.word	0x000000ff
        /*024c*/ 	.word	0x00000048
        /*0250*/ 	.short	0x0100
        /*0252*/ 	.byte	0x04
	.zero		1


	//   ....[13]....
        /*0254*/ 	.word	0x00000850
        /*0258*/ 	.word	0x000000ff
        /*025c*/ 	.word	0x00000068
        /*0260*/ 	.short	0x0100
        /*0262*/ 	.byte	0x04
	.zero		1


	//   ....[14]....
        /*0264*/ 	.word	0x00000940
        /*0268*/ 	.word	0x000000ff
        /*026c*/ 	.word	0x00000070
        /*0270*/ 	.short	0x0100
        /*0272*/ 	.byte	0x06
	.zero		1


	//   ....[15]....
        /*0274*/ 	.word	0x00000950
        /*0278*/ 	.word	0x000000ff
        /*027c*/ 	.word	0x00000078
        /*0280*/ 	.short	0x0100
        /*0282*/ 	.byte	0x06
	.zero		1


	//   ....[16]....
        /*0284*/ 	.word	0x00000a90
        /*0288*/ 	.word	0x000000ff
        /*028c*/ 	.word	0x00000080
        /*0290*/ 	.short	0x0100
        /*0292*/ 	.byte	0x06
	.zero		1


	//   ....[17]....
        /*0294*/ 	.word	0x00000aa0
        /*0298*/ 	.word	0x000000ff
        /*029c*/ 	.word	0x00000090
        /*02a0*/ 	.short	0x0100
        /*02a2*/ 	.byte	0x06
	.zero		1


	//   ....[18]....
        /*02a4*/ 	.word	0x00000ab0
        /*02a8*/ 	.word	0x000000ff
        /*02ac*/ 	.word	0x00000088
        /*02b0*/ 	.short	0x0100
        /*02b2*/ 	.byte	0x06
	.zero		1


	//   ....[19]....
        /*02b4*/ 	.word	0x00000ac0
        /*02b8*/ 	.word	0x000000ff
        /*02bc*/ 	.word	0x00000098
        /*02c0*/ 	.short	0x0100
        /*02c2*/ 	.byte	0x06
	.zero		1


	//   ....[20]....
        /*02c4*/ 	.word	0x00000bf0
        /*02c8*/ 	.word	0x000000ff
        /*02cc*/ 	.word	0x000000a0
        /*02d0*/ 	.short	0x0100
        /*02d2*/ 	.byte	0x04
	.zero		1


	//   ....[21]....
        /*02d4*/ 	.word	0x00000c00
        /*02d8*/ 	.word	0x000000ff
        /*02dc*/ 	.word	0x000000a8
        /*02e0*/ 	.short	0x0100
        /*02e2*/ 	.byte	0x04
	.zero		1


	//   ....[22]....
        /*02e4*/ 	.word	0x00000d00
        /*02e8*/ 	.word	0x000000ff
        /*02ec*/ 	.word	0x000000b0
        /*02f0*/ 	.short	0x0100
        /*02f2*/ 	.byte	0x04
	.zero		1


	//   ....[23]....
        /*02f4*/ 	.word	0x00000d10
        /*02f8*/ 	.word	0x000000ff
        /*02fc*/ 	.word	0x000000c0
        /*0300*/ 	.short	0x0100
        /*0302*/ 	.byte	0x04
	.zero		1


	//   ....[24]....
        /*0304*/ 	.word	0x00000d20
        /*0308*/ 	.word	0x000000ff
        /*030c*/ 	.word	0x000000b8
        /*0310*/ 	.short	0x0100
        /*0312*/ 	.byte	0x04
	.zero		1


	//   ....[25]....
        /*0314*/ 	.word	0x00000d30
        /*0318*/ 	.word	0x000000ff
        /*031c*/ 	.word	0x000000c8
        /*0320*/ 	.short	0x0100
        /*0322*/ 	.byte	0x04
	.zero		1


	//   ....[26]....
        /*0324*/ 	.word	0x00000e50
        /*0328*/ 	.word	0x000000ff
        /*032c*/ 	.word	0x000000d0
        /*0330*/ 	.short	0x0100
        /*0332*/ 	.byte	0x06
	.zero		1


	//   ....[27]....
        /*0334*/ 	.word	0x00001bf0
        /*0338*/ 	.word	0x00000000
        /*033c*/ 	.word	0x000000c0
        /*0340*/ 	.short	0x010a
        /*0342*/ 	.byte	0xff
	.zero		1


	//   ....[28]....
        /*0344*/ 	.word	0x00001c10
        /*0348*/ 	.word	0x00000000
        /*034c*/ 	.word	0x000000b0
        /*0350*/ 	.short	0x0101
        /*0352*/ 	.byte	0xff
	.zero		1


	//   ....[29]....
        /*0354*/ 	.word	0x00001cd0
        /*0358*/ 	.word	0x000000ff
        /*035c*/ 	.word	0x00000018
        /*0360*/ 	.short	0x010a
        /*0362*/ 	.byte	0x04
	.zero		1


	//   ....[30]....
        /*0364*/ 	.word	0x00001d80
        /*0368*/ 	.word	0x000000ff
        /*036c*/ 	.word	0x00000018
        /*0370*/ 	.short	0x010a
        /*0372*/ 	.byte	0x21
	.zero		1


	//   ....[31]....
        /*0374*/ 	.word	0x00001ec0
        /*0378*/ 	.word	0x000000ff
        /*037c*/ 	.word	0x00000018
        /*0380*/ 	.short	0x010a
        /*0382*/ 	.byte	0x06
	.zero		1


	//   ....[32]....
        /*0384*/ 	.word	0x000021a0
        /*0388*/ 	.word	0x000000ff
        /*038c*/ 	.word	0x00000078
        /*0390*/ 	.short	0x0101
        /*0392*/ 	.byte	0x07
	.zero		1


	//   ....[33]....
        /*0394*/ 	.word	0x000021c0
        /*0398*/ 	.word	0x000000ff
        /*039c*/ 	.word	0x00000018
        /*03a0*/ 	.short	0x010a
        /*03a2*/ 	.byte	0x04
	.zero		1


	//   ....[34]....
        /*03a4*/ 	.word	0x00002240
        /*03a8*/ 	.word	0x000000ff
        /*03ac*/ 	.word	0x00000018
        /*03b0*/ 	.short	0x010a
        /*03b2*/ 	.byte	0x21
	.zero		1


	//   ....[35]....
        /*03b4*/ 	.word	0x00002380
        /*03b8*/ 	.word	0x000000ff
        /*03bc*/ 	.word	0x00000018
        /*03c0*/ 	.short	0x010a
        /*03c2*/ 	.byte	0x04
	.zero		1


	//   ....[36]....
        /*03c4*/ 	.word	0x00002650
        /*03c8*/ 	.word	0x00000003
        /*03cc*/ 	.word	0x00000080
        /*03d0*/ 	.short	0x010a
        /*03d2*/ 	.byte	0xff
	.zero		1


	//   ....[37]....
        /*03d4*/ 	.word	0x000027a0
        /*03d8*/ 	.word	0x00000000
        /*03dc*/ 	.word	0x00000000
        /*03e0*/ 	.short	0x0101
        /*03e2*/ 	.byte	0xff
	.zero		1


	//   ....[38]....
        /*03e4*/ 	.word	0x00002d60
        /*03e8*/ 	.word	0x000000ff
        /*03ec*/ 	.word	0x00000000
        /*03f0*/ 	.short	0x010a
        /*03f2*/ 	.byte	0x04
	.zero		1


	//   ....[39]....
        /*03f4*/ 	.word	0x00002df0
        /*03f8*/ 	.word	0x000000ff
        /*03fc*/ 	.word	0x00000000
        /*0400*/ 	.short	0x010a
        /*0402*/ 	.byte	0x05
	.zero		1


	//   ....[40]....
        /*0404*/ 	.word	0x00002e90
        /*0408*/ 	.word	0x00000000
        /*040c*/ 	.word	0x00000000
        /*0410*/ 	.short	0x010a
        /*0412*/ 	.byte	0xff
	.zero		1


	//   ....[41]....
        /*0414*/ 	.word	0x00002fd0
        /*0418*/ 	.word	0x00000002
        /*041c*/ 	.word	0x000000b0
        /*0420*/ 	.short	0x010a
        /*0422*/ 	.byte	0xff
	.zero		1


	//   ....[42]....
        /*0424*/ 	.word	0x00003030
        /*0428*/ 	.word	0x00000004
        /*042c*/ 	.word	0x00000000
        /*0430*/ 	.short	0x0101
        /*0432*/ 	.byte	0xff
	.zero		1


	//   ....[43]....
        /*0434*/ 	.word	0x00003050
        /*0438*/ 	.word	0x000000ff
        /*043c*/ 	.word	0x00000090
        /*0440*/ 	.short	0x010a
        /*0442*/ 	.byte	0x04
	.zero		1


	//   ....[44]....
        /*0444*/ 	.word	0x00003170
        /*0448*/ 	.word	0x00000002
        /*044c*/ 	.word	0x00000080
        /*0450*/ 	.short	0x010a
        /*0452*/ 	.byte	0xff
	.zero		1


	//   ....[45]....
        /*0454*/ 	.word	0x00003280
        /*0458*/ 	.word	0x00000002
        /*045c*/ 	.word	0x00000000
        /*0460*/ 	.short	0x0101
        /*0462*/ 	.byte	0xff
	.zero		1


	//   ....[46]....
        /*0464*/ 	.word	0x00003310
        /*0468*/ 	.word	0x000000ff
        /*046c*/ 	.word	0x00000090
        /*0470*/ 	.short	0x0106
        /*0472*/ 	.byte	0x04
	.zero		1


	//   ....[47]....
        /*0474*/ 	.word	0x00003330
        /*0478*/ 	.word	0x000000ff
        /*047c*/ 	.word	0x00000090
        /*0480*/ 	.short	0x010a
        /*0482*/ 	.byte	0x04
	.zero		1


	//   ....[48]....
        /*0484*/ 	.word	0x000033c0
        /*0488*/ 	.word	0x000000ff
        /*048c*/ 	.word	0x00000090
        /*0490*/ 	.short	0x0106
        /*0492*/ 	.byte	0x07
	.zero		1


	//   ....[49]....
        /*0494*/ 	.word	0x00003400
        /*0498*/ 	.word	0x00000000
        /*049c*/ 	.word	0x00000090
        /*04a0*/ 	.short	0x010a
        /*04a2*/ 	.byte	0xff
	.zero		1


	//   ....[50]....
        /*04a4*/ 	.word	0x00003c20
        /*04a8*/ 	.word	0x00000000
        /*04ac*/ 	.word	0x00000080
        /*04b0*/ 	.short	0x010a
        /*04b2*/ 	.byte	0xff
	.zero		1


	//   ....[51]....
        /*04b4*/ 	.word	0x00003d30
        /*04b8*/ 	.word	0x00000000
        /*04bc*/ 	.word	0x00000000
        /*04c0*/ 	.short	0x0101
        /*04c2*/ 	.byte	0xff
	.zero		1


	//   ....[52]....
        /*04c4*/ 	.word	0x00003d80
        /*04c8*/ 	.word	0x000000ff
        /*04cc*/ 	.word	0x00000000
        /*04d0*/ 	.short	0x010a
        /*04d2*/ 	.byte	0x07
	.zero		1


	//   ....[53]....
        /*04d4*/ 	.word	0x00003da0
        /*04d8*/ 	.word	0x000000ff
        /*04dc*/ 	.word	0x00000000
        /*04e0*/ 	.short	0x010a
        /*04e2*/ 	.byte	0x07
	.zero		1


	//   ....[54]....
        /*04e4*/ 	.word	0x00003ed0
        /*04e8*/ 	.word	0x000000ff
        /*04ec*/ 	.word	0x00000000
        /*04f0*/ 	.short	0x010a
        /*04f2*/ 	.byte	0x09
	.zero		1


	//   ....[55]....
        /*04f4*/ 	.word	0x00003fa0
        /*04f8*/ 	.word	0x000000ff
        /*04fc*/ 	.word	0x000000a8
        /*0500*/ 	.short	0x010a
        /*0502*/ 	.byte	0x26
	.zero		1


	//   ....[56]....
        /*0504*/ 	.word	0x00004220
        /*0508*/ 	.word	0x000000ff
        /*050c*/ 	.word	0x00000000
        /*0510*/ 	.short	0x010a
        /*0512*/ 	.byte	0x07
	.zero		1


	//   ....[57]....
        /*0514*/ 	.word	0x00004360
        /*0518*/ 	.word	0x000000ff
        /*051c*/ 	.word	0x00000000
        /*0520*/ 	.short	0x010a
        /*0522*/ 	.byte	0x04
	.zero		1


	//   ....[58]....
        /*0524*/ 	.word	0x00004730
        /*0528*/ 	.word	0x000000ff
        /*052c*/ 	.word	0x000000d0
        /*0530*/ 	.short	0x010a
        /*0532*/ 	.byte	0x26
	.zero		1


	//   ....[59]....
        /*0534*/ 	.word	0x00004c40
        /*0538*/ 	.word	0x0000000c
        /*053c*/ 	.word	0x00000080
        /*0540*/ 	.short	0x010a
        /*0542*/ 	.byte	0xff
	.zero		1


	//   ....[60]....
        /*0544*/ 	.word	0x00004db0
        /*0548*/ 	.word	0x00000000
        /*054c*/ 	.word	0x00000000
        /*0550*/ 	.short	0x0101
        /*0552*/ 	.byte	0xff
	.zero		1


	//   ....[61]....
        /*0554*/ 	.word	0x00005240
        /*0558*/ 	.word	0x000000ff
        /*055c*/ 	.word	0x00000078
        /*0560*/ 	.short	0x010a
        /*0562*/ 	.byte	0x15
	.zero		1


	//   ....[62]....
        /*0564*/ 	.word	0x000053c0
        /*0568*/ 	.word	0x000000ff
        /*056c*/ 	.word	0x00000050
        /*0570*/ 	.short	0x010a
        /*0572*/ 	.byte	0x15
	.zero		1


	//   ....[63]....
        /*0574*/ 	.word	0x000055d0
        /*0578*/ 	.word	0x000000ff
        /*057c*/ 	.word	0x00000030
        /*0580*/ 	.short	0x010b
        /*0582*/ 	.byte	0x15
	.zero		1


	//   ....[64]....
        /*0584*/ 	.word	0x000055e0
        /*0588*/ 	.word	0x000000ff
        /*058c*/ 	.word	0x00000000
        /*0590*/ 	.short	0x0101
        /*0592*/ 	.byte	0x2e
	.zero		1


	//   ....[65]....
        /*0594*/ 	.word	0x00005600
        /*0598*/ 	.word	0x000000ff
        /*059c*/ 	.word	0x00000058
        /*05a0*/ 	.short	0x010a
        /*05a2*/ 	.byte	0x15
	.zero		1


	//   ....[66]....
        /*05a4*/ 	.word	0x000057b0
        /*05a8*/ 	.word	0x000000ff
        /*05ac*/ 	.word	0x00000038
        /*05b0*/ 	.short	0x010b
        /*05b2*/ 	.byte	0x15
	.zero		1


	//   ....[67]....
        /*05b4*/ 	.word	0x000057c0
        /*05b8*/ 	.word	0x000000ff
        /*05bc*/ 	.word	0x00000000
        /*05c0*/ 	.short	0x0101
        /*05c2*/ 	.byte	0x27
	.zero		1


	//   ....[68]....
        /*05c4*/ 	.word	0x000057e0
        /*05c8*/ 	.word	0x000000ff
        /*05cc*/ 	.word	0x00000060
        /*05d0*/ 	.short	0x010a
        /*05d2*/ 	.byte	0x15
	.zero		1


	//   ....[69]....
        /*05d4*/ 	.word	0x000059a0
        /*05d8*/ 	.word	0x000000ff
        /*05dc*/ 	.word	0x00000040
        /*05e0*/ 	.short	0x010b
        /*05e2*/ 	.byte	0x15
	.zero		1


	//   ....[70]....
        /*05e4*/ 	.word	0x000059b0
        /*05e8*/ 	.word	0x000000ff
        /*05ec*/ 	.word	0x00000000
        /*05f0*/ 	.short	0x0101
        /*05f2*/ 	.byte	0x26
	.zero		1


	//   ....[71]....
        /*05f4*/ 	.word	0x000059d0
        /*05f8*/ 	.word	0x000000ff
        /*05fc*/ 	.word	0x00000068
        /*0600*/ 	.short	0x010a
        /*0602*/ 	.byte	0x15
	.zero		1


	//   ....[72]....
        /*0604*/ 	.word	0x00005b80
        /*0608*/ 	.word	0x000000ff
        /*060c*/ 	.word	0x00000048
        /*0610*/ 	.short	0x010b
        /*0612*/ 	.byte	0x15
	.zero		1


	//   ....[73]....
        /*0614*/ 	.word	0x00005b90
        /*0618*/ 	.word	0x000000ff
        /*061c*/ 	.word	0x00000000
        /*0620*/ 	.short	0x0101
        /*0622*/ 	.byte	0x25
	.zero		1


	//   ....[74]....
        /*0624*/ 	.word	0x00005ba0
        /*0628*/ 	.word	0x000000ff
        /*062c*/ 	.word	0x00000050
        /*0630*/ 	.short	0x010a
        /*0632*/ 	.byte	0x15
	.zero		1


	//   ....[75]....
        /*0634*/ 	.word	0x00005d70
        /*0638*/ 	.word	0x000000ff
        /*063c*/ 	.word	0x00000030
        /*0640*/ 	.short	0x010b
        /*0642*/ 	.byte	0x15
	.zero		1


	//   ....[76]....
        /*0644*/ 	.word	0x00005d80
        /*0648*/ 	.word	0x000000ff
        /*064c*/ 	.word	0x00000000
        /*0650*/ 	.short	0x0101
        /*0652*/ 	.byte	0x2e
	.zero		1


	//   ....[77]....
        /*0654*/ 	.word	0x00005d90
        /*0658*/ 	.word	0x000000ff
        /*065c*/ 	.word	0x00000058
        /*0660*/ 	.short	0x010a
        /*0662*/ 	.byte	0x15
	.zero		1


	//   ....[78]....
        /*0664*/ 	.word	0x00005f40
        /*0668*/ 	.word	0x000000ff
        /*066c*/ 	.word	0x00000038
        /*0670*/ 	.short	0x010b
        /*0672*/ 	.byte	0x15
	.zero		1


	//   ....[79]....
        /*0674*/ 	.word	0x00005f70
        /*0678*/ 	.word	0x000000ff
        /*067c*/ 	.word	0x00000000
        /*0680*/ 	.short	0x0101
        /*0682*/ 	.byte	0x27
	.zero		1


	//   ....[80]....
        /*0684*/ 	.word	0x00005f80
        /*0688*/ 	.word	0x000000ff
        /*068c*/ 	.word	0x00000060
        /*0690*/ 	.short	0x010a
        /*0692*/ 	.byte	0x15
	.zero		1


	//   ....[81]....
        /*0694*/ 	.word	0x00006130
        /*0698*/ 	.word	0x000000ff
        /*069c*/ 	.word	0x00000040
        /*06a0*/ 	.short	0x010b
        /*06a2*/ 	.byte	0x15
	.zero		1


	//   ....[82]....
        /*06a4*/ 	.word	0x00006140
        /*06a8*/ 	.word	0x000000ff
        /*06ac*/ 	.word	0x00000000
        /*06b0*/ 	.short	0x0101
        /*06b2*/ 	.byte	0x26
	.zero		1


	//   ....[83]....
        /*06b4*/ 	.word	0x00006150
        /*06b8*/ 	.word	0x000000ff
        /*06bc*/ 	.word	0x00000068
        /*06c0*/ 	.short	0x010a
        /*06c2*/ 	.byte	0x15
	.zero		1


	//   ....[84]....
        /*06c4*/ 	.word	0x00006390
        /*06c8*/ 	.word	0x000000ff
        /*06cc*/ 	.word	0x00000048
        /*06d0*/ 	.short	0x010b
        /*06d2*/ 	.byte	0x15
	.zero		1


	//   ....[85]....
        /*06d4*/ 	.word	0x000063a0
        /*06d8*/ 	.word	0x000000ff
        /*06dc*/ 	.word	0x00000000
        /*06e0*/ 	.short	0x0101
        /*06e2*/ 	.byte	0x25
	.zero		1


	//   ....[86]....
        /*06e4*/ 	.word	0x000063d0
        /*06e8*/ 	.word	0x000000ff
        /*06ec*/ 	.word	0x00000050
        /*06f0*/ 	.short	0x010a
        /*06f2*/ 	.byte	0x15
	.zero		1


	//   ....[87]....
        /*06f4*/ 	.word	0x000063f0
        /*06f8*/ 	.word	0x000000ff
        /*06fc*/ 	.word	0x00000058
        /*0700*/ 	.short	0x010a
        /*0702*/ 	.byte	0x15
	.zero		1


	//   ....[88]....
        /*0704*/ 	.word	0x00006410
        /*0708*/ 	.word	0x000000ff
        /*070c*/ 	.word	0x00000060
        /*0710*/ 	.short	0x010a
        /*0712*/ 	.byte	0x15
	.zero		1


	//   ....[89]....
        /*0714*/ 	.word	0x00006460
        /*0718*/ 	.word	0x00000002
        /*071c*/ 	.word	0x00000068
        /*0720*/ 	.short	0x010a
        /*0722*/ 	.byte	0xff
	.zero		1


	//   ....[90]....
        /*0724*/ 	.word	0x000067c0
        /*0728*/ 	.word	0x00000000
        /*072c*/ 	.word	0x00000080
        /*0730*/ 	.short	0x010a
        /*0732*/ 	.byte	0xff
	.zero		1


	//   ....[91]....
        /*0734*/ 	.word	0x00006890
        /*0738*/ 	.word	0x00000000
        /*073c*/ 	.word	0x00000000
        /*0740*/ 	.short	0x0101
        /*0742*/ 	.byte	0xff
	.zero		1


	//   ....[92]....
        /*0744*/ 	.word	0x000074e0
        /*0748*/ 	.word	0x000000ff
        /*074c*/ 	.word	0x00000030
        /*0750*/ 	.short	0x010a
        /*0752*/ 	.byte	0x2c
	.zero		1


	//   ....[93]....
        /*0754*/ 	.word	0x000075c0
        /*0758*/ 	.word	0x000000ff
        /*075c*/ 	.word	0x000000a0
        /*0760*/ 	.short	0x010a
        /*0762*/ 	.byte	0x2c
	.zero		1


	//   ....[94]....
        /*0764*/ 	.word	0x00007730
        /*0768*/ 	.word	0x000000ff
        /*076c*/ 	.word	0x00000030
        /*0770*/ 	.short	0x010a
        /*0772*/ 	.byte	0x2c
	.zero		1


	//   ....[95]....
        /*0774*/ 	.word	0x00007850
        /*0778*/ 	.word	0x000000ff
        /*077c*/ 	.word	0x000000a0
        /*0780*/ 	.short	0x010a
        /*0782*/ 	.byte	0x2c
	.zero		1


	//   ....[96]....
        /*0784*/ 	.word	0x00008e90
        /*0788*/ 	.word	0x00000000
        /*078c*/ 	.word	0x00000000
        /*0790*/ 	.short	0x0101
        /*0792*/ 	.byte	0xff
	.zero		1


	//   ....[97]....
        /*0794*/ 	.word	0x00008ea0
        /*0798*/ 	.word	0x00000003
        /*079c*/ 	.word	0x00000030
        /*07a0*/ 	.short	0x010a
        /*07a2*/ 	.byte	0xff
	.zero		1


	//   ....[98]....
        /*07a4*/ 	.word	0x00008f70
        /*07a8*/ 	.word	0x00000003
        /*07ac*/ 	.word	0x00000030
        /*07b0*/ 	.short	0x010a
        /*07b2*/ 	.byte	0xff
	.zero		1


	//   ....[99]....
        /*07b4*/ 	.word	0x000096a0
        /*07b8*/ 	.word	0x000000ff
        /*07bc*/ 	.word	0x00000000
        /*07c0*/ 	.short	0x0101
        /*07c2*/ 	.byte	0x04
	.zero		1


	//   ....[100]....
        /*07c4*/ 	.word	0x0000a4d0
        /*07c8*/ 	.word	0x0000000c
        /*07cc*/ 	.word	0x00000000
        /*07d0*/ 	.short	0x0101
        /*07d2*/ 	.byte	0xff
	.zero		1


	//   ....[101]....
        /*07d4*/ 	.word	0x0000a530
        /*07d8*/ 	.word	0x0000000b
        /*07dc*/ 	.word	0x00000030
        /*07e0*/ 	.short	0x010a
        /*07e2*/ 	.byte	0xff
	.zero		1


	//   ....[102]....
        /*07e4*/ 	.word	0x0000a630
        /*07e8*/ 	.word	0x0000000b
        /*07ec*/ 	.word	0x00000030
        /*07f0*/ 	.short	0x010a
        /*07f2*/ 	.byte	0xff
	.zero		1


	//   ....[103]....
        /*07f4*/ 	.word	0x0000bb00
        /*07f8*/ 	.word	0x00000004
        /*07fc*/ 	.word	0x00000000
        /*0800*/ 	.short	0x0101
        /*0802*/ 	.byte	0xff
	.zero		1


	//   ....[104]....
        /*0804*/ 	.word	0x0000bb20
        /*0808*/ 	.word	0x00000000
        /*080c*/ 	.word	0x00000030
        /*0810*/ 	.short	0x010a
        /*0812*/ 	.byte	0xff
	.zero		1


	//   ....[105]....
        /*0814*/ 	.word	0x0000bbe0
        /*0818*/ 	.word	0x00000000
        /*081c*/ 	.word	0x00000030
        /*0820*/ 	.short	0x010a
        /*0822*/ 	.byte	0xff
	.zero		1


	//   ....[106]....
        /*0824*/ 	.word	0x0000d120
        /*0828*/ 	.word	0x00000000
        /*082c*/ 	.word	0x00000000
        /*0830*/ 	.short	0x0101
        /*0832*/ 	.byte	0xff
	.zero		1


	//   ....[107]....
        /*0834*/ 	.word	0x0000d180
        /*0838*/ 	.word	0x00000009
        /*083c*/ 	.word	0x00000030
        /*0840*/ 	.short	0x010a
        /*0842*/ 	.byte	0xff
	.zero		1


	//   ....[108]....
        /*0844*/ 	.word	0x0000d280
        /*0848*/ 	.word	0x00000009
        /*084c*/ 	.word	0x00000030
        /*0850*/ 	.short	0x010a
        /*0852*/ 	.byte	0xff
	.zero		1


	//   ....[109]....
        /*0854*/ 	.word	0x0000e7b0
        /*0858*/ 	.word	0x00000000
        /*085c*/ 	.word	0x00000000
        /*0860*/ 	.short	0x0101
        /*0862*/ 	.byte	0xff
	.zero		1


	//   ....[110]....
        /*0864*/ 	.word	0x0000e7d0
        /*0868*/ 	.word	0x00000009
        /*086c*/ 	.word	0x00000030
        /*0870*/ 	.short	0x010a
        /*0872*/ 	.byte	0xff
	.zero		1


	//   ....[111]....
        /*0874*/ 	.word	0x0000e890
        /*0878*/ 	.word	0x00000009
        /*087c*/ 	.word	0x00000030
        /*0880*/ 	.short	0x010a
        /*0882*/ 	.byte	0xff
	.zero		1


	//   ....[112]....
        /*0884*/ 	.word	0x0000fe50
        /*0888*/ 	.word	0x00000004
        /*088c*/ 	.word	0x00000000
        /*0890*/ 	.short	0x0101
        /*0892*/ 	.byte	0xff
	.zero		1


	//   ....[113]....
        /*0894*/ 	.word	0x0000fe70
        /*0898*/ 	.word	0x00000000
        /*089c*/ 	.word	0x00000030
        /*08a0*/ 	.short	0x010a
        /*08a2*/ 	.byte	0xff
	.zero		1


	//   ....[114]....
        /*08a4*/ 	.word	0x0000ff30
        /*08a8*/ 	.word	0x00000000
        /*08ac*/ 	.word	0x00000030
        /*08b0*/ 	.short	0x010a
        /*08b2*/ 	.byte	0xff
	.zero		1


	//   ....[115]....
        /*08b4*/ 	.word	0x00011440
        /*08b8*/ 	.word	0x00000000
        /*08bc*/ 	.word	0x00000000
        /*08c0*/ 	.short	0x0101
        /*08c2*/ 	.byte	0xff
	.zero		1


	//   ....[116]....
        /*08c4*/ 	.word	0x00011460
        /*08c8*/ 	.word	0x00000003
        /*08cc*/ 	.word	0x00000030
        /*08d0*/ 	.short	0x010a
        /*08d2*/ 	.byte	0xff
	.zero		1


	//   ....[117]....
        /*08d4*/ 	.word	0x00011510
        /*08d8*/ 	.word	0x00000003
        /*08dc*/ 	.word	0x00000030
        /*08e0*/ 	.short	0x010a
        /*08e2*/ 	.byte	0xff
	.zero		1


	//   ....[118]....
        /*08e4*/ 	.word	0x00012a30
        /*08e8*/ 	.word	0x00000000
        /*08ec*/ 	.word	0x00000000
        /*08f0*/ 	.short	0x0101
        /*08f2*/ 	.byte	0xff
	.zero		1


	//   ....[119]....
        /*08f4*/ 	.word	0x00012b30
        /*08f8*/ 	.word	0x000000ff
        /*08fc*/ 	.word	0x000000d0
        /*0900*/ 	.short	0x0101
        /*0902*/ 	.byte	0x2c
	.zero		1


	//   ....[120]....
        /*0904*/ 	.word	0x00012ce0
        /*0908*/ 	.word	0x000000ff
        /*090c*/ 	.word	0x00000000
        /*0910*/ 	.short	0x0101
        /*0912*/ 	.byte	0x06
	.zero		1


	//   ....[121]....
        /*0914*/ 	.word	0x00012d00
        /*0918*/ 	.word	0x00000000
        /*091c*/ 	.word	0x000000c0
        /*0920*/ 	.short	0x010a
        /*0922*/ 	.byte	0xff
	.zero		1


	//   ....[122]....
        /*0924*/ 	.word	0x00012d60
        /*0928*/ 	.word	0x00000000
        /*092c*/ 	.word	0x00000018
        /*0930*/ 	.short	0x010a
        /*0932*/ 	.byte	0xff
	.zero		1


	//   ....[123]....
        /*0934*/ 	.word	0x00012dc0
        /*0938*/ 	.word	0x00000000
        /*093c*/ 	.word	0x00000018
        /*0940*/ 	.short	0x010a
        /*0942*/ 	.byte	0xff
	.zero		1


	//   ....[124]....
        /*0944*/ 	.word	0x00012e10
        /*0948*/ 	.word	0x00000003
        /*094c*/ 	.word	0x00000080
        /*0950*/ 	.short	0x010a
        /*0952*/ 	.byte	0xff
	.zero		1


	//   ....[125]....
        /*0954*/ 	.word	0x00012e70
        /*0958*/ 	.word	0x00000000
        /*095c*/ 	.word	0x00000000
        /*0960*/ 	.short	0x010a
        /*0962*/ 	.byte	0xff
	.zero		1


	//   ....[126]....
        /*0964*/ 	.word	0x00012ed0
        /*0968*/ 	.word	0x00000000
        /*096c*/ 	.word	0x00000000
        /*0970*/ 	.short	0x010a
        /*0972*/ 	.byte	0xff
	.zero		1


	//   ....[127]....
        /*0974*/ 	.word	0x00012f20
        /*0978*/ 	.word	0x00000002
        /*097c*/ 	.word	0x000000b0
        /*0980*/ 	.short	0x010a
        /*0982*/ 	.byte	0xff
	.zero		1


	//   ....[128]....
        /*0984*/ 	.word	0x00012f80
        /*0988*/ 	.word	0x00000002
        /*098c*/ 	.word	0x00000090
        /*0990*/ 	.short	0x010a
        /*0992*/ 	.byte	0xff
	.zero		1


	//   ....[129]....
        /*0994*/ 	.word	0x00012fd0
        /*0998*/ 	.word	0x00000002
        /*099c*/ 	.word	0x00000080
        /*09a0*/ 	.short	0x010a
        /*09a2*/ 	.byte	0xff
	.zero		1


	//   ....[130]....
        /*09a4*/ 	.word	0x00013030
        /*09a8*/ 	.word	0x00000000
        /*09ac*/ 	.word	0x00000090
        /*09b0*/ 	.short	0x010a
        /*09b2*/ 	.byte	0xff
	.zero		1


	//   ....[131]....
        /*09b4*/ 	.word	0x00013080
        /*09b8*/ 	.word	0x00000000
        /*09bc*/ 	.word	0x00000080
        /*09c0*/ 	.short	0x010a
        /*09c2*/ 	.byte	0xff
	.zero		1


	//   ....[132]....
        /*09c4*/ 	.word	0x000130e0
        /*09c8*/ 	.word	0x00000000
        /*09cc*/ 	.word	0x00000000
        /*09d0*/ 	.short	0x010a
        /*09d2*/ 	.byte	0xff
	.zero		1


	//   ....[133]....
        /*09d4*/ 	.word	0x00013140
        /*09d8*/ 	.word	0x00000000
        /*09dc*/ 	.word	0x000000a8
        /*09e0*/ 	.short	0x010a
        /*09e2*/ 	.byte	0xff
	.zero		1


	//   ....[134]....
        /*09e4*/ 	.word	0x000131a0
        /*09e8*/ 	.word	0x00000000
        /*09ec*/ 	.word	0x00000000
        /*09f0*/ 	.short	0x010a
        /*09f2*/ 	.byte	0xff
	.zero		1


	//   ....[135]....
        /*09f4*/ 	.word	0x00013200
        /*09f8*/ 	.word	0x00000000
        /*09fc*/ 	.word	0x000000d0
        /*0a00*/ 	.short	0x010a
        /*0a02*/ 	.byte	0xff
	.zero		1


	//   ....[136]....
        /*0a04*/ 	.word	0x00013250
        /*0a08*/ 	.word	0x0000000c
        /*0a0c*/ 	.word	0x00000080
        /*0a10*/ 	.short	0x010a
        /*0a12*/ 	.byte	0xff
	.zero		1


	//   ....[137]....
        /*0a14*/ 	.word	0x000132b0
        /*0a18*/ 	.word	0x00000000
        /*0a1c*/ 	.word	0x00000078
        /*0a20*/ 	.short	0x010a
        /*0a22*/ 	.byte	0xff
	.zero		1


	//   ....[138]....
        /*0a24*/ 	.word	0x00013310
        /*0a28*/ 	.word	0x00000009
        /*0a2c*/ 	.word	0x00000050
        /*0a30*/ 	.short	0x010a
        /*0a32*/ 	.byte	0xff
	.zero		1


	//   ....[139]....
        /*0a34*/ 	.word	0x00013370
        /*0a38*/ 	.word	0x00000009
        /*0a3c*/ 	.word	0x00000058
        /*0a40*/ 	.short	0x010a
        /*0a42*/ 	.byte	0xff
	.zero		1


	//   ....[140]....
        /*0a44*/ 	.word	0x000133d0
        /*0a48*/ 	.word	0x00000009
        /*0a4c*/ 	.word	0x00000060
        /*0a50*/ 	.short	0x010a
        /*0a52*/ 	.byte	0xff
	.zero		1


	//   ....[141]....
        /*0a54*/ 	.word	0x00013430
        /*0a58*/ 	.word	0x00000009
        /*0a5c*/ 	.word	0x00000068
        /*0a60*/ 	.short	0x010a
        /*0a62*/ 	.byte	0xff
	.zero		1


	//   ....[142]....
        /*0a64*/ 	.word	0x00013490
        /*0a68*/ 	.word	0x00000000
        /*0a6c*/ 	.word	0x00000050
        /*0a70*/ 	.short	0x010a
        /*0a72*/ 	.byte	0xff
	.zero		1


	//   ....[143]....
        /*0a74*/ 	.word	0x000134f0
        /*0a78*/ 	.word	0x00000000
        /*0a7c*/ 	.word	0x00000058
        /*0a80*/ 	.short	0x010a
        /*0a82*/ 	.byte	0xff
	.zero		1


	//   ....[144]....
        /*0a84*/ 	.word	0x00013550
        /*0a88*/ 	.word	0x00000000
        /*0a8c*/ 	.word	0x00000060
        /*0a90*/ 	.short	0x010a
        /*0a92*/ 	.byte	0xff
	.zero		1


	//   ....[145]....
        /*0a94*/ 	.word	0x000135b0
        /*0a98*/ 	.word	0x00000000
        /*0a9c*/ 	.word	0x00000068
        /*0aa0*/ 	.short	0x010a
        /*0aa2*/ 	.byte	0xff
	.zero		1


	//   ....[146]....
        /*0aa4*/ 	.word	0x00013610
        /*0aa8*/ 	.word	0x00000003
        /*0aac*/ 	.word	0x00000050
        /*0ab0*/ 	.short	0x010a
        /*0ab2*/ 	.byte	0xff
	.zero		1


	//   ....[147]....
        /*0ab4*/ 	.word	0x00013670
        /*0ab8*/ 	.word	0x00000003
        /*0abc*/ 	.word	0x00000058
        /*0ac0*/ 	.short	0x010a
        /*0ac2*/ 	.byte	0xff
	.zero		1


	//   ....[148]....
        /*0ac4*/ 	.word	0x000136d0
        /*0ac8*/ 	.word	0x00000003
        /*0acc*/ 	.word	0x00000060
        /*0ad0*/ 	.short	0x010a
        /*0ad2*/ 	.byte	0xff
	.zero		1


	//   ....[149]....
        /*0ad4*/ 	.word	0x00013720
        /*0ad8*/ 	.word	0x00000000
        /*0adc*/ 	.word	0x00000080
        /*0ae0*/ 	.short	0x010a
        /*0ae2*/ 	.byte	0xff
	.zero		1


	//   ....[150]....
        /*0ae4*/ 	.word	0x00013780
        /*0ae8*/ 	.word	0x00000003
        /*0aec*/ 	.word	0x00000030
        /*0af0*/ 	.short	0x010a
        /*0af2*/ 	.byte	0xff
	.zero		1


	//   ....[151]....
        /*0af4*/ 	.word	0x000137e0
        /*0af8*/ 	.word	0x00000003
        /*0afc*/ 	.word	0x000000a0
        /*0b00*/ 	.short	0x010a
        /*0b02*/ 	.byte	0xff
	.zero		1


	//   ....[152]....
        /*0b04*/ 	.word	0x00013830
        /*0b08*/ 	.word	0x00000003
        /*0b0c*/ 	.word	0x00000030
        /*0b10*/ 	.short	0x010a
        /*0b12*/ 	.byte	0xff
	.zero		1


	//   ....[153]....
        /*0b14*/ 	.word	0x00013880
        /*0b18*/ 	.word	0x0000000b
        /*0b1c*/ 	.word	0x00000030
        /*0b20*/ 	.short	0x010a
        /*0b22*/ 	.byte	0xff
	.zero		1


	//   ....[154]....
        /*0b24*/ 	.word	0x000138d0
        /*0b28*/ 	.word	0x00000000
        /*0b2c*/ 	.word	0x00000030
        /*0b30*/ 	.short	0x010a
        /*0b32*/ 	.byte	0xff
	.zero		1


	//   ....[155]....
        /*0b34*/ 	.word	0x00013920
        /*0b38*/ 	.word	0x00000009
        /*0b3c*/ 	.word	0x00000030
        /*0b40*/ 	.short	0x010a
        /*0b42*/ 	.byte	0xff
	.zero		1


	//   ....[156]....
        /*0b44*/ 	.word	0x00013970
        /*0b48*/ 	.word	0x00000009
        /*0b4c*/ 	.word	0x00000030
        /*0b50*/ 	.short	0x010a
        /*0b52*/ 	.byte	0xff
	.zero		1


	//   ....[157]....
        /*0b54*/ 	.word	0x000139c0
        /*0b58*/ 	.word	0x00000000
        /*0b5c*/ 	.word	0x00000030
        /*0b60*/ 	.short	0x010a
        /*0b62*/ 	.byte	0xff
	.zero		1


	//   ....[158]....
        /*0b64*/ 	.word	0x00013a10
        /*0b68*/ 	.word	0x00000003
        /*0b6c*/ 	.word	0x00000030
        /*0b70*/ 	.short	0x010a
        /*0b72*/ 	.byte	0xff
	.zero		1


	//----- nvinfo : EIATTR_NUM_MBARRIERS
	.align		4
.L_47:
        /*0b74*/ 	.byte	0x03, 0x38
        /*0b76*/ 	.short	0x001b


	//----- nvinfo : EIATTR_EXIT_INSTR_OFFSETS
	.align		4
        /*0b78*/ 	.byte	0x04, 0x1c
        /*0b7a*/ 	.short	(.L_49 - .L_48)


	//   ....[0]....
.L_48:
        /*0b7c*/ 	.word	0x00002ec0


	//   ....[1]....
        /*0b80*/ 	.word	0x000033d0


	//   ....[2]....
        /*0b84*/ 	.word	0x00003430


	//   ....[3]....
        /*0b88*/ 	.word	0x00004990


	//   ....[4]....
        /*0b8c*/ 	.word	0x00006490


	//   ....[5]....
        /*0b90*/ 	.word	0x000064d0


	//   ....[6]....
        /*0b94*/ 	.word	0x00012bd0


	//   ....[7]....
        /*0b98*/ 	.word	0x00012c40


	//   ....[8]....
        /*0b9c*/ 	.word	0x00012c70


	//   ....[9]....
        /*0ba0*/ 	.word	0x00012cf0


	//----- nvinfo : EIATTR_MAX_THREADS
	.align		4
.L_49:
        /*0ba4*/ 	.byte	0x04, 0x05
        /*0ba6*/ 	.short	(.L_51 - .L_50)
.L_50:
        /*0ba8*/ 	.word	0x00000100
        /*0bac*/ 	.word	0x00000001
        /*0bb0*/ 	.word	0x00000001


	//----- nvinfo : EIATTR_CRS_STACK_SIZE
	.align		4
.L_51:
        /*0bb4*/ 	.byte	0x04, 0x1e
        /*0bb6*/ 	.short	(.L_53 - .L_52)
.L_52:
        /*0bb8*/ 	.word	0x00000000


	//----- nvinfo : EIATTR_CBANK_PARAM_SIZE
	.align		4
.L_53:
        /*0bbc*/ 	.byte	0x03, 0x19
        /*0bbe*/ 	.short	0x0c00


	//----- nvinfo : EIATTR_PARAM_CBANK
	.align		4
        /*0bc0*/ 	.byte	0x04, 0x0a
        /*0bc2*/ 	.short	(.L_55 - .L_54)
	.align		4
.L_54:
        /*0bc4*/ 	.word	index@(.nv.constant0._ZN7cutlass13device_kernelINS_4gemm6kernel13GemmUniversalIN4cute5tupleIJiiiiEEENS1_10collective13CollectiveMmaINS1_46MainloopSm100TmaUmmaWarpSpecializedBlockScaledILi3ELi2ELi1ENS5_IJNS4_1CILi2EEENSA_ILi4EEENSA_ILi1EEEEEEEENS5_IJNSA_ILi128EEENSA_ILi256EEESH_EEENS5_IJNS_12float_e2m1_tENS_13float_ue8m0_tEEEENS5_IJNS5_IJlSD_lEEENS4_6LayoutINS5_IJNS5_IJNS5_IJNSA_ILi32EEESC_EEEiEEESQ_NS5_IJSD_iEEEEEENS5_IJNS5_IJNS5_IJNSA_ILi16EEESC_EEEiEEENS5_IJNS5_IJNSA_ILi0EEESD_EEENSA_ILi512EEEEEENS5_IJSW_iEEEEEEEEEEESL_S13_NS4_8TiledMMAINS4_8MMA_AtomIJNS4_17SM100_MMA_MXF4_SSISJ_SJ_fSK_Li128ELi256ELi32ELNS4_4UMMA5MajorE0ELS18_0ELNS17_7ScaleInE0ELS19_0EEEEEENSN_INS5_IJSD_SD_SD_EEENS5_IJSW_SW_SW_EEEEENS5_IJNS4_10UnderscoreES1F_S1F_EEEEENS5_IJNS4_23SM90_TMA_LOAD_MULTICASTES1I_EEENS5_IJNS4_14ComposedLayoutINS4_7SwizzleILi3ELi4ELi3EEENS4_18smem_ptr_flag_bitsILi4EEENSN_INS5_IJNSA_ILi8EEESH_EEENS5_IJSH_SD_EEEEEEENSN_INS5_IJNS5_IJNS5_IJSP_SD_EEENS5_IJSO_SB_EEEEEESD_NS5_IJSB_SB_EEEEEENS5_IJNS5_IJNS5_IJSU_SY_EEESX_EEESW_NS5_IJSB_SY_EEEEEEEEEEEvNS4_8identityES1J_NS5_IJS1T_NSN_INS5_IJNS5_IJNS5_IJSP_SB_EEES1V_EEESD_S1X_EEENS5_IJS20_SW_NS5_IJSB_NSA_ILi1024EEEEEEEEEEEEEEvS25_EENS_8epilogue10collective18CollectiveEpilogueINS2F_23Sm100TmaWarpSpecializedILi4ELi2ELi32ELb1ELb0EEEJNS5_IJNSA_ILi64EEESH_SH_EEENS5_IJNSN_IS2K_SD_EENSN_IS1V_NS5_IJSD_SG_EEEEEEEENS_10bfloat16_tESM_S2Q_SM_NS2F_6fusion15FusionCallbacksIS2J_NS2R_17LinearCombinationIS2Q_fS2Q_fLNS_15FloatRoundStyleE2EEES2L_S2P_JEEENS4_5SM1004TMEM4LOAD26SM100_TMEM_LOAD_32dp32b32xENS4_13SM90_TMA_LOADENS1K_INS1L_ILi2ELi4ELi3EEENS1N_ILi16EEENSN_INS5_IJS1P_SO_EEENS5_IJSO_SD_EEEEEEENS4_39AutoVectorizingCopyWithAssumedAlignmentILi128EEENS4_14SM90_TMA_STOREES37_S39_S39_EEEvvEEEEvNT_6ParamsE)
        /*0bc8*/ 	.short	0x0380
        /*0bca*/ 	.short	0x0c00


	//----- nvinfo : EIATTR_SW_WAR
	.align		4
.L_55:
        /*0bcc*/ 	.byte	0x04, 0x36
        /*0bce*/ 	.short	(.L_57 - .L_56)
.L_56:
        /*0bd0*/ 	.word	0x00000008
.L_57:


//--------------------- .nv.callgraph             --------------------------
	.section	.nv.callgraph,"",@"SHT_CUDA_CALLGRAPH"
	.align	4
	.sectionentsize	8
	.align		4
        /*0000*/ 	.word	0x00000000
	.align		4
        /*0004*/ 	.word	0xffffffff
	.align		4
        /*0008*/ 	.word	index@(_ZN7cutlass13device_kernelINS_4gemm6kernel13GemmUniversalIN4cute5tupleIJiiiiEEENS1_10collective13CollectiveMmaINS1_46MainloopSm100TmaUmmaWarpSpecializedBlockScaledILi3ELi2ELi1ENS5_IJNS4_1CILi2EEENSA_ILi4EEENSA_ILi1EEEEEEEENS5_IJNSA_ILi128EEENSA_ILi256EEESH_EEENS5_IJNS_12float_e2m1_tENS_13float_ue8m0_tEEEENS5_IJNS5_IJlSD_lEEENS4_6LayoutINS5_IJNS5_IJNS5_IJNSA_ILi32EEESC_EEEiEEESQ_NS5_IJSD_iEEEEEENS5_IJNS5_IJNS5_IJNSA_ILi16EEESC_EEEiEEENS5_IJNS5_IJNSA_ILi0EEESD_EEENSA_ILi512EEEEEENS5_IJSW_iEEEEEEEEEEESL_S13_NS4_8TiledMMAINS4_8MMA_AtomIJNS4_17SM100_MMA_MXF4_SSISJ_SJ_fSK_Li128ELi256ELi32ELNS4_4UMMA5MajorE0ELS18_0ELNS17_7ScaleInE0ELS19_0EEEEEENSN_INS5_IJSD_SD_SD_EEENS5_IJSW_SW_SW_EEEEENS5_IJNS4_10UnderscoreES1F_S1F_EEEEENS5_IJNS4_23SM90_TMA_LOAD_MULTICASTES1I_EEENS5_IJNS4_14ComposedLayoutINS4_7SwizzleILi3ELi4ELi3EEENS4_18smem_ptr_flag_bitsILi4EEENSN_INS5_IJNSA_ILi8EEESH_EEENS5_IJSH_SD_EEEEEEENSN_INS5_IJNS5_IJNS5_IJSP_SD_EEENS5_IJSO_SB_EEEEEESD_NS5_IJSB_SB_EEEEEENS5_IJNS5_IJNS5_IJSU_SY_EEESX_EEESW_NS5_IJSB_SY_EEEEEEEEEEEvNS4_8identityES1J_NS5_IJS1T_NSN_INS5_IJNS5_IJNS5_IJSP_SB_EEES1V_EEESD_S1X_EEENS5_IJS20_SW_NS5_IJSB_NSA_ILi1024EEEEEEEEEEEEEEvS25_EENS_8epilogue10collective18CollectiveEpilogueINS2F_23Sm100TmaWarpSpecializedILi4ELi2ELi32ELb1ELb0EEEJNS5_IJNSA_ILi64EEESH_SH_EEENS5_IJNSN_IS2K_SD_EENSN_IS1V_NS5_IJSD_SG_EEEEEEEENS_10bfloat16_tESM_S2Q_SM_NS2F_6fusion15FusionCallbacksIS2J_NS2R_17LinearCombinationIS2Q_fS2Q_fLNS_15FloatRoundStyleE2EEES2L_S2P_JEEENS4_5SM1004TMEM4LOAD26SM100_TMEM_LOAD_32dp32b32xENS4_13SM90_TMA_LOADENS1K_INS1L_ILi2ELi4ELi3EEENS1N_ILi16EEENSN_INS5_IJS1P_SO_EEENS5_IJSO_SD_EEEEEEENS4_39AutoVectorizingCopyWithAssumedAlignmentILi128EEENS4_14SM90_TMA_STOREES37_S39_S39_EEEvvEEEEvNT_6ParamsE)
	.align		4
        /*000c*/ 	.word	index@(__assertfail)
	.align		4
        /*0010*/ 	.word	0x00000000
	.align		4
        /*0014*/ 	.word	0xfffffffe
	.align		4
        /*0018*/ 	.word	0x00000000
	.align		4
        /*001c*/ 	.word	0xfffffffd
	.align		4
        /*0020*/ 	.word	0x00000000
	.align		4
        /*0024*/ 	.word	0xfffffffc


//--------------------- .nv.constant4             --------------------------
	.section	.nv.constant4,"a",@progbits
	.align	8
	.align		8
.nv.constant4:
        /*0000*/ 	.dword	__assertfail
	.align		8
        /*0008*/ 	.dword	__unnamed_1
	.align		8
        /*0010*/ 	.dword	__unnamed_2
	.align		8
        /*0018*/ 	.dword	_ZN40_INTERNAL_29a2f573_4_k_cu_1a643ba3_301034cuda3std3__45__cpo5beginE
	.align		8
        /*0020*/ 	.dword	_ZN40_INTERNAL_29a2f573_4_k_cu_1a643ba3_301034cuda3std3__45__cpo3endE
	.align		8
        /*0028*/ 	.dword	_ZN40_INTERNAL_29a2f573_4_k_cu_1a643ba3_301034cuda3std3__45__cpo6cbeginE
	.align		8
        /*0030*/ 	.dword	_ZN40_INTERNAL_29a2f573_4_k_cu_1a643ba3_301034cuda3std3__45__cpo4cendE
	.align		8
        /*0038*/ 	.dword	_ZN40_INTERNAL_29a2f573_4_k_cu_1a643ba3_301034cuda3std3__442_GLOBAL__N__29a2f573_4_k_cu_1a643ba3_301036ignoreE
	.align		8
        /*0040*/ 	.dword	_ZN40_INTERNAL_29a2f573_4_k_cu_1a643ba3_301034cuda3std3__419piecewise_constructE
	.align		8
        /*0048*/ 	.dword	_ZN40_INTERNAL_29a2f573_4_k_cu_1a643ba3_301034cuda3std3__48in_placeE
	.align		8
        /*0050*/ 	.dword	_ZN40_INTERNAL_29a2f573_4_k_cu_1a643ba3_301034cuda3std6ranges3__45__cpo4swapE
	.align		8
        /*0058*/ 	.dword	_ZN40_INTERNAL_29a2f573_4_k_cu_1a643ba3_301034cuda3std6ranges3__45__cpo9iter_moveE
	.align		8
        /*0060*/ 	.dword	_ZN40_INTERNAL_29a2f573_4_k_cu_1a643ba3_301034cute7productE
	.align		8
        /*0068*/ 	.dword	_ZN40_INTERNAL_29a2f573_4_k_cu_1a643ba3_301034cute1_E
	.align		8
        /*0070*/ 	.dword	$str$25
	.align		8
        /*0078*/ 	.dword	$str$26
	.align		8
        /*0080*/ 	.dword	$str$29
	.align		8
        /*0088*/ 	.dword	$str$30


//--------------------- .text._ZN7cutlass13device_kernelINS_4gemm6kernel13GemmUniversalIN4cute5tupleIJiiiiEEENS1_10collective13CollectiveMmaINS1_46MainloopSm100TmaUmmaWarpSpecializedBlockScaledILi3ELi2ELi1ENS5_IJNS4_1CILi2EEENSA_ILi4EEENSA_ILi1EEEEEEEENS5_IJNSA_ILi128EEENSA_ILi256EEESH_EEENS5_IJNS_12float_e2m1_tENS_13float_ue8m0_tEEEENS5_IJNS5_IJlSD_lEEENS4_6LayoutINS5_IJNS5_IJNS5_IJNSA_ILi32EEESC_EEEiEEESQ_NS5_IJSD_iEEEEEENS5_IJNS5_IJNS5_IJNSA_ILi16EEESC_EEEiEEENS5_IJNS5_IJNSA_ILi0EEESD_EEENSA_ILi512EEEEEENS5_IJSW_iEEEEEEEEEEESL_S13_NS4_8TiledMMAINS4_8MMA_AtomIJNS4_17SM100_MMA_MXF4_SSISJ_SJ_fSK_Li128ELi256ELi32ELNS4_4UMMA5MajorE0ELS18_0ELNS17_7ScaleInE0ELS19_0EEEEEENSN_INS5_IJSD_SD_SD_EEENS5_IJSW_SW_SW_EEEEENS5_IJNS4_10UnderscoreES1F_S1F_EEEEENS5_IJNS4_23SM90_TMA_LOAD_MULTICASTES1I_EEENS5_IJNS4_14ComposedLayoutINS4_7SwizzleILi3ELi4ELi3EEENS4_18smem_ptr_flag_bitsILi4EEENSN_INS5_IJNSA_ILi8EEESH_EEENS5_IJSH_SD_EEEEEEENSN_INS5_IJNS5_IJNS5_IJSP_SD_EEENS5_IJSO_SB_EEEEEESD_NS5_IJSB_SB_EEEEEENS5_IJNS5_IJNS5_IJSU_SY_EEESX_EEESW_NS5_IJSB_SY_EEEEEEEEEEEvNS4_8identityES1J_NS5_IJS1T_NSN_INS5_IJNS5_IJNS5_IJSP_SB_EEES1V_EEESD_S1X_EEENS5_IJS20_SW_NS5_IJSB_NSA_ILi1024EEEEEEEEEEEEEEvS25_EENS_8epilogue10collective18CollectiveEpilogueINS2F_23Sm100TmaWarpSpecializedILi4ELi2ELi32ELb1ELb0EEEJNS5_IJNSA_ILi64EEESH_SH_EEENS5_IJNSN_IS2K_SD_EENSN_IS1V_NS5_IJSD_SG_EEEEEEEENS_10bfloat16_tESM_S2Q_SM_NS2F_6fusion15FusionCallbacksIS2J_NS2R_17LinearCombinationIS2Q_fS2Q_fLNS_15FloatRoundStyleE2EEES2L_S2P_JEEENS4_5SM1004TMEM4LOAD26SM100_TMEM_LOAD_32dp32b32xENS4_13SM90_TMA_LOADENS1K_INS1L_ILi2ELi4ELi3EEENS1N_ILi16EEENSN_INS5_IJS1P_SO_EEENS5_IJSO_SD_EEEEEEENS4_39AutoVectorizingCopyWithAssumedAlignmentILi128EEENS4_14SM90_TMA_STOREES37_S39_S39_EEEvvEEEEvNT_6ParamsE --------------------------
	.section	.text._ZN7cutlass13device_kernelINS_4gemm6kernel13GemmUniversalIN4cute5tupleIJiiiiEEENS1_10collective13CollectiveMmaINS1_46MainloopSm100TmaUmmaWarpSpecializedBlockScaledILi3ELi2ELi1ENS5_IJNS4_1CILi2EEENSA_ILi4EEENSA_ILi1EEEEEEEENS5_IJNSA_ILi128EEENSA_ILi256EEESH_EEENS5_IJNS_12float_e2m1_tENS_13float_ue8m0_tEEEENS5_IJNS5_IJlSD_lEEENS4_6LayoutINS5_IJNS5_IJNS5_IJNSA_ILi32EEESC_EEEiEEESQ_NS5_IJSD_iEEEEEENS5_IJNS5_IJNS5_IJNSA_ILi16EEESC_EEEiEEENS5_IJNS5_IJNSA_ILi0EEESD_EEENSA_ILi512EEEEEENS5_IJSW_iEEEEEEEEEEESL_S13_NS4_8TiledMMAINS4_8MMA_AtomIJNS4_17SM100_MMA_MXF4_SSISJ_SJ_fSK_Li128ELi256ELi32ELNS4_4UMMA5MajorE0ELS18_0ELNS17_7ScaleInE0ELS19_0EEEEEENSN_INS5_IJSD_SD_SD_EEENS5_IJSW_SW_SW_EEEEENS5_IJNS4_10UnderscoreES1F_S1F_EEEEENS5_IJNS4_23SM90_TMA_LOAD_MULTICASTES1I_EEENS5_IJNS4_14ComposedLayoutINS4_7SwizzleILi3ELi4ELi3EEENS4_18smem_ptr_flag_bitsILi4EEENSN_INS5_IJNSA_ILi8EEESH_EEENS5_IJSH_SD_EEEEEEENSN_INS5_IJNS5_IJNS5_IJSP_SD_EEENS5_IJSO_SB_EEEEEESD_NS5_IJSB_SB_EEEEEENS5_IJNS5_IJNS5_IJSU_SY_EEESX_EEESW_NS5_IJSB_SY_EEEEEEEEEEEvNS4_8identityES1J_NS5_IJS1T_NSN_INS5_IJNS5_IJNS5_IJSP_SB_EEES1V_EEESD_S1X_EEENS5_IJS20_SW_NS5_IJSB_NSA_ILi1024EEEEEEEEEEEEEEvS25_EENS_8epilogue10collective18CollectiveEpilogueINS2F_23Sm100TmaWarpSpecializedILi4ELi2ELi32ELb1ELb0EEEJNS5_IJNSA_ILi64EEESH_SH_EEENS5_IJNSN_IS2K_SD_EENSN_IS1V_NS5_IJSD_SG_EEEEEEEENS_10bfloat16_tESM_S2Q_SM_NS2F_6fusion15FusionCallbacksIS2J_NS2R_17LinearCombinationIS2Q_fS2Q_fLNS_15FloatRoundStyleE2EEES2L_S2P_JEEENS4_5SM1004TMEM4LOAD26SM100_TMEM_LOAD_32dp32b32xENS4_13SM90_TMA_LOADENS1K_INS1L_ILi2ELi4ELi3EEENS1N_ILi16EEENSN_INS5_IJS1P_SO_EEENS5_IJSO_SD_EEEEEEENS4_39AutoVectorizingCopyWithAssumedAlignmentILi128EEENS4_14SM90_TMA_STOREES37_S39_S39_EEEvvEEEEvNT_6ParamsE,"ax",@progbits
	.align	128
.text._ZN7cutlass13device_kernelINS_4gemm6kernel13GemmUniversalIN4cute5tupleIJiiiiEEENS1_10collective13CollectiveMmaINS1_46MainloopSm100TmaUmmaWarpSpecializedBlockScaledILi3ELi2ELi1ENS5_IJNS4_1CILi2EEENSA_ILi4EEENSA_ILi1EEEEEEEENS5_IJNSA_ILi128EEENSA_ILi256EEESH_EEENS5_IJNS_12float_e2m1_tENS_13float_ue8m0_tEEEENS5_IJNS5_IJlSD_lEEENS4_6LayoutINS5_IJNS5_IJNS5_IJNSA_ILi32EEESC_EEEiEEESQ_NS5_IJSD_iEEEEEENS5_IJNS5_IJNS5_IJNSA_ILi16EEESC_EEEiEEENS5_IJNS5_IJNSA_ILi0EEESD_EEENSA_ILi512EEEEEENS5_IJSW_iEEEEEEEEEEESL_S13_NS4_8TiledMMAINS4_8MMA_AtomIJNS4_17SM100_MMA_MXF4_SSISJ_SJ_fSK_Li128ELi256ELi32ELNS4_4UMMA5MajorE0ELS18_0ELNS17_7ScaleInE0ELS19_0EEEEEENSN_INS5_IJSD_SD_SD_EEENS5_IJSW_SW_SW_EEEEENS5_IJNS4_10UnderscoreES1F_S1F_EEEEENS5_IJNS4_23SM90_TMA_LOAD_MULTICASTES1I_EEENS5_IJNS4_14ComposedLayoutINS4_7SwizzleILi3ELi4ELi3EEENS4_18smem_ptr_flag_bitsILi4EEENSN_INS5_IJNSA_ILi8EEESH_EEENS5_IJSH_SD_EEEEEEENSN_INS5_IJNS5_IJNS5_IJSP_SD_EEENS5_IJSO_SB_EEEEEESD_NS5_IJSB_SB_EEEEEENS5_IJNS5_IJNS5_IJSU_SY_EEESX_EEESW_NS5_IJSB_SY_EEEEEEEEEEEvNS4_8identityES1J_NS5_IJS1T_NSN_INS5_IJNS5_IJNS5_IJSP_SB_EEES1V_EEESD_S1X_EEENS5_IJS20_SW_NS5_IJSB_NSA_ILi1024EEEEEEEEEEEEEEvS25_EENS_8epilogue10collective18CollectiveEpilogueINS2F_23Sm100TmaWarpSpecializedILi4ELi2ELi32ELb1ELb0EEEJNS5_IJNSA_ILi64EEESH_SH_EEENS5_IJNSN_IS2K_SD_EENSN_IS1V_NS5_IJSD_SG_EEEEEEEENS_10bfloat16_tESM_S2Q_SM_NS2F_6fusion15FusionCallbacksIS2J_NS2R_17LinearCombinationIS2Q_fS2Q_fLNS_15FloatRoundStyleE2EEES2L_S2P_JEEENS4_5SM1004TMEM4LOAD26SM100_TMEM_LOAD_32dp32b32xENS4_13SM90_TMA_LOADENS1K_INS1L_ILi2ELi4ELi3EEENS1N_ILi16EEENSN_INS5_IJS1P_SO_EEENS5_IJSO_SD_EEEEEEENS4_39AutoVectorizingCopyWithAssumedAlignmentILi128EEENS4_14SM90_TMA_STOREES37_S39_S39_EEEvvEEEEvNT_6ParamsE:
        .type           _ZN7cutlass13device_kernelINS_4gemm6kernel13GemmUniversalIN4cute5tupleIJiiiiEEENS1_10collective13CollectiveMmaINS1_46MainloopSm100TmaUmmaWarpSpecializedBlockScaledILi3ELi2ELi1ENS5_IJNS4_1CILi2EEENSA_ILi4EEENSA_ILi1EEEEEEEENS5_IJNSA_ILi128EEENSA_ILi256EEESH_EEENS5_IJNS_12float_e2m1_tENS_13float_ue8m0_tEEEENS5_IJNS5_IJlSD_lEEENS4_6LayoutINS5_IJNS5_IJNS5_IJNSA_ILi32EEESC_EEEiEEESQ_NS5_IJSD_iEEEEEENS5_IJNS5_IJNS5_IJNSA_ILi16EEESC_EEEiEEENS5_IJNS5_IJNSA_ILi0EEESD_EEENSA_ILi512EEEEEENS5_IJSW_iEEEEEEEEEEESL_S13_NS4_8TiledMMAINS4_8MMA_AtomIJNS4_17SM100_MMA_MXF4_SSISJ_SJ_fSK_Li128ELi256ELi32ELNS4_4UMMA5MajorE0ELS18_0ELNS17_7ScaleInE0ELS19_0EEEEEENSN_INS5_IJSD_SD_SD_EEENS5_IJSW_SW_SW_EEEEENS5_IJNS4_10UnderscoreES1F_S1F_EEEEENS5_IJNS4_23SM90_TMA_LOAD_MULTICASTES1I_EEENS5_IJNS4_14ComposedLayoutINS4_7SwizzleILi3ELi4ELi3EEENS4_18smem_ptr_flag_bitsILi4EEENSN_INS5_IJNSA_ILi8EEESH_EEENS5_IJSH_SD_EEEEEEENSN_INS5_IJNS5_IJNS5_IJSP_SD_EEENS5_IJSO_SB_EEEEEESD_NS5_IJSB_SB_EEEEEENS5_IJNS5_IJNS5_IJSU_SY_EEESX_EEESW_NS5_IJSB_SY_EEEEEEEEEEEvNS4_8identityES1J_NS5_IJS1T_NSN_INS5_IJNS5_IJNS5_IJSP_SB_EEES1V_EEESD_S1X_EEENS5_IJS20_SW_NS5_IJSB_NSA_ILi1024EEEEEEEEEEEEEEvS25_EENS_8epilogue10collective18CollectiveEpilogueINS2F_23Sm100TmaWarpSpecializedILi4ELi2ELi32ELb1ELb0EEEJNS5_IJNSA_ILi64EEESH_SH_EEENS5_IJNSN_IS2K_SD_EENSN_IS1V_NS5_IJSD_SG_EEEEEEEENS_10bfloat16_tESM_S2Q_SM_NS2F_6fusion15FusionCallbacksIS2J_NS2R_17LinearCombinationIS2Q_fS2Q_fLNS_15FloatRoundStyleE2EEES2L_S2P_JEEENS4_5SM1004TMEM4LOAD26SM100_TMEM_LOAD_32dp32b32xENS4_13SM90_TMA_LOADENS1K_INS1L_ILi2ELi4ELi3EEENS1N_ILi16EEENSN_INS5_IJS1P_SO_EEENS5_IJSO_SD_EEEEEEENS4_39AutoVectorizingCopyWithAssumedAlignmentILi128EEENS4_14SM90_TMA_STOREES37_S39_S39_EEEvvEEEEvNT_6ParamsE,@function
        .size           _ZN7cutlass13device_kernelINS_4gemm6kernel13GemmUniversalIN4cute5tupleIJiiiiEEENS1_10collective13CollectiveMmaINS1_46MainloopSm100TmaUmmaWarpSpecializedBlockScaledILi3ELi2ELi1ENS5_IJNS4_1CILi2EEENSA_ILi4EEENSA_ILi1EEEEEEEENS5_IJNSA_ILi128EEENSA_ILi256EEESH_EEENS5_IJNS_12float_e2m1_tENS_13float_ue8m0_tEEEENS5_IJNS5_IJlSD_lEEENS4_6LayoutINS5_IJNS5_IJNS5_IJNSA_ILi32EEESC_EEEiEEESQ_NS5_IJSD_iEEEEEENS5_IJNS5_IJNS5_IJNSA_ILi16EEESC_EEEiEEENS5_IJNS5_IJNSA_ILi0EEESD_EEENSA_ILi512EEEEEENS5_IJSW_iEEEEEEEEEEESL_S13_NS4_8TiledMMAINS4_8MMA_AtomIJNS4_17SM100_MMA_MXF4_SSISJ_SJ_fSK_Li128ELi256ELi32ELNS4_4UMMA5MajorE0ELS18_0ELNS17_7ScaleInE0ELS19_0EEEEEENSN_INS5_IJSD_SD_SD_EEENS5_IJSW_SW_SW_EEEEENS5_IJNS4_10UnderscoreES1F_S1F_EEEEENS5_IJNS4_23SM90_TMA_LOAD_MULTICASTES1I_EEENS5_IJNS4_14ComposedLayoutINS4_7SwizzleILi3ELi4ELi3EEENS4_18smem_ptr_flag_bitsILi4EEENSN_INS5_IJNSA_ILi8EEESH_EEENS5_IJSH_SD_EEEEEEENSN_INS5_IJNS5_IJNS5_IJSP_SD_EEENS5_IJSO_SB_EEEEEESD_NS5_IJSB_SB_EEEEEENS5_IJNS5_IJNS5_IJSU_SY_EEESX_EEESW_NS5_IJSB_SY_EEEEEEEEEEEvNS4_8identityES1J_NS5_IJS1T_NSN_INS5_IJNS5_IJNS5_IJSP_SB_EEES1V_EEESD_S1X_EEENS5_IJS20_SW_NS5_IJSB_NSA_ILi1024EEEEEEEEEEEEEEvS25_EENS_8epilogue10collective18CollectiveEpilogueINS2F_23Sm100TmaWarpSpecializedILi4ELi2ELi32ELb1ELb0EEEJNS5_IJNSA_ILi64EEESH_SH_EEENS5_IJNSN_IS2K_SD_EENSN_IS1V_NS5_IJSD_SG_EEEEEEEENS_10bfloat16_tESM_S2Q_SM_NS2F_6fusion15FusionCallbacksIS2J_NS2R_17LinearCombinationIS2Q_fS2Q_fLNS_15FloatRoundStyleE2EEES2L_S2P_JEEENS4_5SM1004TMEM4LOAD26SM100_TMEM_LOAD_32dp32b32xENS4_13SM90_TMA_LOADENS1K_INS1L_ILi2ELi4ELi3EEENS1N_ILi16EEENSN_INS5_IJS1P_SO_EEENS5_IJSO_SD_EEEEEEENS4_39AutoVectorizingCopyWithAssumedAlignmentILi128EEENS4_14SM90_TMA_STOREES37_S39_S39_EEEvvEEEEvNT_6ParamsE,(.L_x_239 - _ZN7cutlass13device_kernelINS_4gemm6kernel13GemmUniversalIN4cute5tupleIJiiiiEEENS1_10collective13CollectiveMmaINS1_46MainloopSm100TmaUmmaWarpSpecializedBlockScaledILi3ELi2ELi1ENS5_IJNS4_1CILi2EEENSA_ILi4EEENSA_ILi1EEEEEEEENS5_IJNSA_ILi128EEENSA_ILi256EEESH_EEENS5_IJNS_12float_e2m1_tENS_13float_ue8m0_tEEEENS5_IJNS5_IJlSD_lEEENS4_6LayoutINS5_IJNS5_IJNS5_IJNSA_ILi32EEESC_EEEiEEESQ_NS5_IJSD_iEEEEEENS5_IJNS5_IJNS5_IJNSA_ILi16EEESC_EEEiEEENS5_IJNS5_IJNSA_ILi0EEESD_EEENSA_ILi512EEEEEENS5_IJSW_iEEEEEEEEEEESL_S13_NS4_8TiledMMAINS4_8MMA_AtomIJNS4_17SM100_MMA_MXF4_SSISJ_SJ_fSK_Li128ELi256ELi32ELNS4_4UMMA5MajorE0ELS18_0ELNS17_7ScaleInE0ELS19_0EEEEEENSN_INS5_IJSD_SD_SD_EEENS5_IJSW_SW_SW_EEEEENS5_IJNS4_10UnderscoreES1F_S1F_EEEEENS5_IJNS4_23SM90_TMA_LOAD_MULTICASTES1I_EEENS5_IJNS4_14ComposedLayoutINS4_7SwizzleILi3ELi4ELi3EEENS4_18smem_ptr_flag_bitsILi4EEENSN_INS5_IJNSA_ILi8EEESH_EEENS5_IJSH_SD_EEEEEEENSN_INS5_IJNS5_IJNS5_IJSP_SD_EEENS5_IJSO_SB_EEEEEESD_NS5_IJSB_SB_EEEEEENS5_IJNS5_IJNS5_IJSU_SY_EEESX_EEESW_NS5_IJSB_SY_EEEEEEEEEEEvNS4_8identityES1J_NS5_IJS1T_NSN_INS5_IJNS5_IJNS5_IJSP_SB_EEES1V_EEESD_S1X_EEENS5_IJS20_SW_NS5_IJSB_NSA_ILi1024EEEEEEEEEEEEEEvS25_EENS_8epilogue10collective18CollectiveEpilogueINS2F_23Sm100TmaWarpSpecializedILi4ELi2ELi32ELb1ELb0EEEJNS5_IJNSA_ILi64EEESH_SH_EEENS5_IJNSN_IS2K_SD_EENSN_IS1V_NS5_IJSD_SG_EEEEEEEENS_10bfloat16_tESM_S2Q_SM_NS2F_6fusion15FusionCallbacksIS2J_NS2R_17LinearCombinationIS2Q_fS2Q_fLNS_15FloatRoundStyleE2EEES2L_S2P_JEEENS4_5SM1004TMEM4LOAD26SM100_TMEM_LOAD_32dp32b32xENS4_13SM90_TMA_LOADENS1K_INS1L_ILi2ELi4ELi3EEENS1N_ILi16EEENSN_INS5_IJS1P_SO_EEENS5_IJSO_SD_EEEEEEENS4_39AutoVectorizingCopyWithAssumedAlignmentILi128EEENS4_14SM90_TMA_STOREES37_S39_S39_EEEvvEEEEvNT_6ParamsE)
        .other          _ZN7cutlass13device_kernelINS_4gemm6kernel13GemmUniversalIN4cute5tupleIJiiiiEEENS1_10collective13CollectiveMmaINS1_46MainloopSm100TmaUmmaWarpSpecializedBlockScaledILi3ELi2ELi1ENS5_IJNS4_1CILi2EEENSA_ILi4EEENSA_ILi1EEEEEEEENS5_IJNSA_ILi128EEENSA_ILi256EEESH_EEENS5_IJNS_12float_e2m1_tENS_13float_ue8m0_tEEEENS5_IJNS5_IJlSD_lEEENS4_6LayoutINS5_IJNS5_IJNS5_IJNSA_ILi32EEESC_EEEiEEESQ_NS5_IJSD_iEEEEEENS5_IJNS5_IJNS5_IJNSA_ILi16EEESC_EEEiEEENS5_IJNS5_IJNSA_ILi0EEESD_EEENSA_ILi512EEEEEENS5_IJSW_iEEEEEEEEEEESL_S13_NS4_8TiledMMAINS4_8MMA_AtomIJNS4_17SM100_MMA_MXF4_SSISJ_SJ_fSK_Li128ELi256ELi32ELNS4_4UMMA5MajorE0ELS18_0ELNS17_7ScaleInE0ELS19_0EEEEEENSN_INS5_IJSD_SD_SD_EEENS5_IJSW_SW_SW_EEEEENS5_IJNS4_10UnderscoreES1F_S1F_EEEEENS5_IJNS4_23SM90_TMA_LOAD_MULTICASTES1I_EEENS5_IJNS4_14ComposedLayoutINS4_7SwizzleILi3ELi4ELi3EEENS4_18smem_ptr_flag_bitsILi4EEENSN_INS5_IJNSA_ILi8EEESH_EEENS5_IJSH_SD_EEEEEEENSN_INS5_IJNS5_IJNS5_IJSP_SD_EEENS5_IJSO_SB_EEEEEESD_NS5_IJSB_SB_EEEEEENS5_IJNS5_IJNS5_IJSU_SY_EEESX_EEESW_NS5_IJSB_SY_EEEEEEEEEEEvNS4_8identityES1J_NS5_IJS1T_NSN_INS5_IJNS5_IJNS5_IJSP_SB_EEES1V_EEESD_S1X_EEENS5_IJS20_SW_NS5_IJSB_NSA_ILi1024EEEEEEEEEEEEEEvS25_EENS_8epilogue10collective18CollectiveEpilogueINS2F_23Sm100TmaWarpSpecializedILi4ELi2ELi32ELb1ELb0EEEJNS5_IJNSA_ILi64EEESH_SH_EEENS5_IJNSN_IS2K_SD_EENSN_IS1V_NS5_IJSD_SG_EEEEEEEENS_10bfloat16_tESM_S2Q_SM_NS2F_6fusion15FusionCallbacksIS2J_NS2R_17LinearCombinationIS2Q_fS2Q_fLNS_15FloatRoundStyleE2EEES2L_S2P_JEEENS4_5SM1004TMEM4LOAD26SM100_TMEM_LOAD_32dp32b32xENS4_13SM90_TMA_LOADENS1K_INS1L_ILi2ELi4ELi3EEENS1N_ILi16EEENSN_INS5_IJS1P_SO_EEENS5_IJSO_SD_EEEEEEENS4_39AutoVectorizingCopyWithAssumedAlignmentILi128EEENS4_14SM90_TMA_STOREES37_S39_S39_EEEvvEEEEvNT_6ParamsE,@"STO_CUDA_ENTRY STV_DEFAULT"
_ZN7cutlass13device_kernelINS_4gemm6kernel13GemmUniversalIN4cute5tupleIJiiiiEEENS1_10collective13CollectiveMmaINS1_46MainloopSm100TmaUmmaWarpSpecializedBlockScaledILi3ELi2ELi1ENS5_IJNS4_1CILi2EEENSA_ILi4EEENSA_ILi1EEEEEEEENS5_IJNSA_ILi128EEENSA_ILi256EEESH_EEENS5_IJNS_12float_e2m1_tENS_13float_ue8m0_tEEEENS5_IJNS5_IJlSD_lEEENS4_6LayoutINS5_IJNS5_IJNS5_IJNSA_ILi32EEESC_EEEiEEESQ_NS5_IJSD_iEEEEEENS5_IJNS5_IJNS5_IJNSA_ILi16EEESC_EEEiEEENS5_IJNS5_IJNSA_ILi0EEESD_EEENSA_ILi512EEEEEENS5_IJSW_iEEEEEEEEEEESL_S13_NS4_8TiledMMAINS4_8MMA_AtomIJNS4_17SM100_MMA_MXF4_SSISJ_SJ_fSK_Li128ELi256ELi32ELNS4_4UMMA5MajorE0ELS18_0ELNS17_7ScaleInE0ELS19_0EEEEEENSN_INS5_IJSD_SD_SD_EEENS5_IJSW_SW_SW_EEEEENS5_IJNS4_10UnderscoreES1F_S1F_EEEEENS5_IJNS4_23SM90_TMA_LOAD_MULTICASTES1I_EEENS5_IJNS4_14ComposedLayoutINS4_7SwizzleILi3ELi4ELi3EEENS4_18smem_ptr_flag_bitsILi4EEENSN_INS5_IJNSA_ILi8EEESH_EEENS5_IJSH_SD_EEEEEEENSN_INS5_IJNS5_IJNS5_IJSP_SD_EEENS5_IJSO_SB_EEEEEESD_NS5_IJSB_SB_EEEEEENS5_IJNS5_IJNS5_IJSU_SY_EEESX_EEESW_NS5_IJSB_SY_EEEEEEEEEEEvNS4_8identityES1J_NS5_IJS1T_NSN_INS5_IJNS5_IJNS5_IJSP_SB_EEES1V_EEESD_S1X_EEENS5_IJS20_SW_NS5_IJSB_NSA_ILi1024EEEEEEEEEEEEEEvS25_EENS_8epilogue10collective18CollectiveEpilogueINS2F_23Sm100TmaWarpSpecializedILi4ELi2ELi32ELb1ELb0EEEJNS5_IJNSA_ILi64EEESH_SH_EEENS5_IJNSN_IS2K_SD_EENSN_IS1V_NS5_IJSD_SG_EEEEEEEENS_10bfloat16_tESM_S2Q_SM_NS2F_6fusion15FusionCallbacksIS2J_NS2R_17LinearCombinationIS2Q_fS2Q_fLNS_15FloatRoundStyleE2EEES2L_S2P_JEEENS4_5SM1004TMEM4LOAD26SM100_TMEM_LOAD_32dp32b32xENS4_13SM90_TMA_LOADENS1K_INS1L_ILi2ELi4ELi3EEENS1N_ILi16EEENSN_INS5_IJS1P_SO_EEENS5_IJSO_SD_EEEEEEENS4_39AutoVectorizingCopyWithAssumedAlignmentILi128EEENS4_14SM90_TMA_STOREES37_S39_S39_EEEvvEEEEvNT_6ParamsE:
[----:B------:R-:W1:Y:S01]  /*0000*/  LDC R1, c[0x0][0x37c] ;  /* 0x0000df00ff017b82 */ /* 0x000e620000000800 */
[----:B------:R-:W2:Y:S01]  /*0010*/  S2R R187, SR_TID.X ;  /* 0x0000000000bb7919 */ /* 0x000ea20000002100 */
[----:B------:R-:W3:Y:S01]  /*0020*/  LDCU.64 UR12, c[0x0][0xc90] ;  /* 0x00019200ff0c77ac */ /* 0x000ee20008000a00 */
[----:B------:R-:W-:Y:S02]  /*0030*/  PRMT R180, RZ, 0x7610, R180 ;  /* 0x00007610ffb47816 */ /* 0x000fe400000000b4 */
[----:B------:R-:W-:Y:S02]  /*0040*/  ELECT P4, URZ, PT ;  /* 0x0000000000ff782f */ /* 0x000fe40003880000 */
[----:B---3--:R-:W-:-:S04]  /*0050*/  ISETP.NE.U32.AND P0, PT, RZ, UR12, PT ;  /* 0x0000000cff007c0c */ /* 0x008fc8000bf05070 */
[----:B------:R-:W-:Y:S02]  /*0060*/  ISETP.NE.AND.EX P1, PT, RZ, UR13, PT, P0 ;  /* 0x0000000dff007c0c */ /* 0x000fe4000bf25300 */
[----:B--2---:R-:W-:-:S05]  /*0070*/  SHF.R.U32.HI R181, RZ, 0x5, R187 ;  /* 0x00000005ffb57819 */ /* 0x004fca00000116bb */
[----:B------:R-:W2:Y:S02]  /*0080*/  SHFL.IDX PT, R0, R181, RZ, 0x1f ;  /* 0x00001fffb5007589 */ /* 0x000ea400000e0000 */
[----:B--2---:R-:W-:-:S04]  /*0090*/  R2UR UR19, R0 ;  /* 0x00000000001372ca */ /* 0x004fc800000e0000 */
[----:B-1----:R-:W-:Y:S05]  /*00a0*/  @P1 BRA `(.L_x_0) ;  /* 0x0000000000301947 */ /* 0x002fea0003800000 */
[----:B------:R-:W1:Y:S02]  /*00b0*/  LDCU.64 UR4, c[0x0][0xc88] ;  /* 0x00019100ff0477ac */ /* 0x000e640008000a00 */
[----:B-1----:R-:W-:-:S04]  /*00c0*/  UISETP.NE.U32.AND UP0, UPT, UR4, URZ, UPT ;  /* 0x000000ff0400728c */ /* 0x002fc8000bf05070 */
[----:B------:R-:W-:-:S09]  /*00d0*/  UISETP.NE.AND.EX UP0, UPT, UR5, URZ, UPT, UP0 ;  /* 0x000000ff0500728c */ /* 0x000fd2000bf05300 */
[----:B------:R-:W-:Y:S05]  /*00e0*/  BRA.U !UP0, `(.L_x_1) ;  /* 0x0000000108147547 */ /* 0x000fea000b800000 */
[----:B------:R-:W1:Y:S01]  /*00f0*/  LDC.64 R2, c[0x0][0xc88] ;  /* 0x00032200ff027b82 */ /* 0x000e620000000a00 */
[----:B------:R-:W1:Y:S02]  /*0100*/  LDCU.64 UR4, c[0x0][0x358] ;  /* 0x00006b00ff0477ac */ /* 0x000e640008000a00 */
[----:B-1----:R1:W5:Y:S01]  /*0110*/  LDG.E R133, desc[UR4][R2.64] ;  /* 0x0000000402857981 */ /* 0x002362000c1e1900 */
[----:B------:R-:W-:Y:S01]  /*0120*/  HFMA2 R180, -RZ, RZ, 0, 5.9604644775390625e-08 ;  /* 0x00000001ffb47431 */ /* 0x000fe200000001ff */
[----:B------:R-:W-:Y:S05]  /*0130*/  BRA `(.L_x_0) ;  /* 0x00000000000c7947 */ /* 0x000fea0003800000 */
.L_x_1:
[----:B------:R-:W1:Y:S01]  /*0140*/  LDCU UR4, c[0x0][0xc80] ;  /* 0x00019000ff0477ac */ /* 0x000e620008000800 */
[----:B------:R-:W-:Y:S01]  /*0150*/  HFMA2 R180, -RZ, RZ, 0, 5.9604644775390625e-08 ;  /* 0x00000001ffb47431 */ /* 0x000fe200000001ff */
[----:B-1----:R-:W-:-:S07]  /*0160*/  MOV R133, UR4 ;  /* 0x0000000400857c02 */ /* 0x002fce0008000f00 */
.L_x_0:
[----:B------:R-:W2:Y:S02]  /*0170*/  LDCU.64 UR4, c[0x0][0xcb0] ;  /* 0x00019600ff0477ac */ /* 0x000ea40008000a00 */
[----:B--2---:R-:W-:-:S04]  /*0180*/  UISETP.NE.U32.AND UP0, UPT, UR4, URZ, UPT ;  /* 0x000000ff0400728c */ /* 0x004fc8000bf05070 */
[----:B------:R-:W-:-:S09]  /*0190*/  UISETP.NE.AND.EX UP0, UPT, UR5, URZ, UPT, UP0 ;  /* 0x000000ff0500728c */ /* 0x000fd2000bf05300 */
[----:B------:R-:W-:Y:S05]  /*01a0*/  BRA.U UP0, `(.L_x_2) ;  /* 0x0000000100287547 */ /* 0x000fea000b800000 */
[----:B------:R-:W2:Y:S02]  /*01b0*/  LDCU.64 UR4, c[0x0][0xca8] ;  /* 0x00019500ff0477ac */ /* 0x000ea40008000a00 */
[----:B--2---:R-:W-:-:S04]  /*01c0*/  UISETP.NE.U32.AND UP0, UPT, UR4, URZ, UPT ;  /* 0x000000ff0400728c */ /* 0x004fc8000bf05070 */
[----:B------:R-:W-:-:S09]  /*01d0*/  UISETP.NE.AND.EX UP0, UPT, UR5, URZ, UPT, UP0 ;  /* 0x000000ff0500728c */ /* 0x000fd2000bf05300 */
[----:B------:R-:W-:Y:S05]  /*01e0*/  BRA.U !UP0, `(.L_x_3) ;  /* 0x0000000108107547 */ /* 0x000fea000b800000 */
[----:B------:R-:W2:Y:S01]  /*01f0*/  LDC.64 R130, c[0x0][0xca8] ;  /* 0x00032a00ff827b82 */ /* 0x000ea20000000a00 */
[----:B------:R-:W2:Y:S02]  /*0200*/  LDCU.64 UR4, c[0x0][0x358] ;  /* 0x00006b00ff0477ac */ /* 0x000ea40008000a00 */
[----:B--2---:R2:W5:Y:S01]  /*0210*/  LDG.E R130, desc[UR4][R130.64] ;  /* 0x0000000482827981 */ /* 0x004562000c1e1900 */
[----:B------:R-:W-:Y:S05]  /*0220*/  BRA `(.L_x_2) ;  /* 0x0000000000087947 */ /* 0x000fea0003800000 */
.L_x_3:
[----:B------:R-:W2:Y:S02]  /*0230*/  LDCU UR4, c[0x0][0xca0] ;  /* 0x00019400ff0477ac */ /* 0x000ea40008000800 */
[----:B--2---:R-:W-:Y:S02]  /*0240*/  MOV R130, UR4 ;  /* 0x0000000400827c02 */ /* 0x004fe40008000f00 */
.L_x_2:
[----:B------:R-:W-:Y:S01]  /*0250*/  IMAD.U32 R0, RZ, RZ, UR19 ;  /* 0x00000013ff007e24 */ /* 0x000fe2000f8e00ff */
[----:B------:R-:W-:Y:S04]  /*0260*/  BSSY.RECONVERGENT B0, `(.L_x_4) ;  /* 0x0000012000007945 */ /* 0x000fe80003800200 */
[C---:B------:R-:W-:Y:S02]  /*0270*/  ISETP.NE.OR P2, PT, R0.reuse, 0x1, !P4 ;  /* 0x000000010000780c */ /* 0x040fe40006745670 */
[----:B------:R-:W-:-:S11]  /*0280*/  ISETP.NE.OR P1, PT, R0, 0x3, !P4 ;  /* 0x000000030000780c */ /* 0x000fd60006725670 */
[----:B------:R-:W-:Y:S05]  /*0290*/  @P2 BRA `(.L_x_5) ;  /* 0x0000000000382947 */ /* 0x000fea0003800000 */
[----:B------:R-:W3:Y:S02]  /*02a0*/  LDCU.64 UR4, c[0x0][0x348] ;  /* 0x00006900ff0477ac */ /* 0x000ee40008000a00 */
[----:B---3--:R-:W-:Y:S02]  /*02b0*/  UIADD3 UR10, UP3, UPT, UR4, 0x80, URZ ;  /* 0x00000080040a7890 */ /* 0x008fe4000ff7e0ff */
[----:B------:R-:W-:Y:S02]  /*02c0*/  UIADD3 UR8, UP2, UPT, UR4, 0x180, URZ ;  /* 0x0000018004087890 */ /* 0x000fe4000ff5e0ff */
[----:B------:R-:W-:Y:S02]  /*02d0*/  UIADD3 UR6, UP1, UPT, UR4, 0x280, URZ ;  /* 0x0000028004067890 */ /* 0x000fe4000ff3e0ff */
[----:B------:R-:W-:Y:S02]  /*02e0*/  UIADD3 UR4, UP0, UPT, UR4, 0x380, URZ ;  /* 0x0000038004047890 */ /* 0x000fe4000ff1e0ff */
[----:B------:R-:W-:-:S02]  /*02f0*/  UIADD3.X UR11, UPT, UPT, URZ, UR5, URZ, UP3, !UPT ;  /* 0x00000005ff0b7290 */ /* 0x000fc40009ffe4ff */
[----:B------:R-:W-:Y:S02]  /*0300*/  UIADD3.X UR9, UPT, UPT, URZ, UR5, URZ, UP2, !UPT ;  /* 0x00000005ff097290 */ /* 0x000fe400097fe4ff */
[----:B------:R-:W-:Y:S02]  /*0310*/  UIADD3.X UR7, UPT, UPT, URZ, UR5, URZ, UP1, !UPT ;  /* 0x00000005ff077290 */ /* 0x000fe40008ffe4ff */
[----:B------:R-:W-:-:S03]  /*0320*/  UIADD3.X UR5, UPT, UPT, URZ, UR5, URZ, UP0, !UPT ;  /* 0x00000005ff057290 */ /* 0x000fc600087fe4ff */
[----:B------:R3:W-:Y:S02]  /*0330*/  UTMACCTL.PF [UR10] ;  /* 0x000000000a0079b9 */ /* 0x0007e40008040000 */
[----:B------:R3:W-:Y:S02]  /*0340*/  UTMACCTL.PF [UR8] ;  /* 0x00000000080079b9 */ /* 0x0007e40008040000 */
[----:B------:R3:W-:Y:S02]  /*0350*/  UTMACCTL.PF [UR6] ;  /* 0x00000000060079b9 */ /* 0x0007e40008040000 */
[----:B------:R3:W-:Y:S02]  /*0360*/  UTMACCTL.PF [UR4] ;  /* 0x00000000040079b9 */ /* 0x0007e40008040000 */
[----:B---3--:R-:W-:Y:S01]  /*0370*/  NOP ;  /* 0x0000000000007918 */ /* 0x008fe20000000000 */
.L_x_5:
[----:B------:R-:W-:Y:S05]  /*0380*/  BSYNC.RECONVERGENT B0 ;  /* 0x0000000000007941 */ /* 0x000fea0003800200 */
.L_x_4:
[----:B------:R-:W-:Y:S04]  /*0390*/  BSSY.RECONVERGENT B0, `(.L_x_6) ;  /* 0x000000a000007945 */ /* 0x000fe80003800200 */
[----:B------:R-:W-:Y:S05]  /*03a0*/  @P1 BRA `(.L_x_7) ;  /* 0x0000000000201947 */ /* 0x000fea0003800000 */
[----:B------:R-:W3:Y:S02]  /*03b0*/  LDCU.64 UR4, c[0x0][0x348] ;  /* 0x00006900ff0477ac */ /* 0x000ee40008000a00 */
[----:B---3--:R-:W-:Y:S02]  /*03c0*/  UIADD3 UR6, UP1, UPT, UR4, 0x980, URZ ;  /* 0x0000098004067890 */ /* 0x008fe4000ff3e0ff */
[----:B------:R-:W-:Y:S02]  /*03d0*/  UIADD3 UR4, UP0, UPT, UR4, 0xa80, URZ ;  /* 0x00000a8004047890 */ /* 0x000fe4000ff1e0ff */
[----:B------:R-:W-:Y:S02]  /*03e0*/  UIADD3.X UR7, UPT, UPT, URZ, UR5, URZ, UP1, !UPT ;  /* 0x00000005ff077290 */ /* 0x000fe40008ffe4ff */
[----:B------:R-:W-:-:S07]  /*03f0*/  UIADD3.X UR5, UPT, UPT, URZ, UR5, URZ, UP0, !UPT ;  /* 0x00000005ff057290 */ /* 0x000fce00087fe4ff */
[----:B------:R3:W-:Y:S02]  /*0400*/  UTMACCTL.PF [UR6] ;  /* 0x00000000060079b9 */ /* 0x0007e40008040000 */
[----:B------:R3:W-:Y:S02]  /*0410*/  UTMACCTL.PF [UR4] ;  /* 0x00000000040079b9 */ /* 0x0007e40008040000 */
[----:B---3--:R-:W-:Y:S01]  /*0420*/  NOP ;  /* 0x0000000000007918 */ /* 0x008fe20000000000 */
.L_x_7:
[----:B------:R-:W-:Y:S05]  /*0430*/  BSYNC.RECONVERGENT B0 ;  /* 0x0000000000007941 */ /* 0x000fea0003800200 */
.L_x_6:
[----:B------:R-:W3:Y:S01]  /*0440*/  LDCU.64 UR4, c[0x0][0xc88] ;  /* 0x00019100ff0477ac */ /* 0x000ee20008000a00 */
[----:B------:R-:W-:Y:S01]  /*0450*/  ISETP.NE.AND.EX P0, PT, RZ, UR13, PT, P0 ;  /* 0x0000000dff007c0c */ /* 0x000fe2000bf05300 */
[----:B------:R-:W-:Y:S01]  /*0460*/  UPLOP3.LUT UP5, UPT, UPT, UPT, UPT, 0x80, 0x8 ;  /* 0x000000000008789c */ /* 0x000fe20003faf070 */
[----:B---3--:R-:W-:-:S04]  /*0470*/  ISETP.NE.U32.AND P1, PT, RZ, UR4, PT ;  /* 0x00000004ff007c0c */ /* 0x008fc8000bf25070 */
[----:B------:R-:W-:-:S13]  /*0480*/  ISETP.NE.AND.EX P1, PT, RZ, UR5, PT, P1 ;  /* 0x00000005ff007c0c */ /* 0x000fda000bf25310 */
[----:B------:R-:W-:Y:S05]  /*0490*/  @P1 BRA P0, `(.L_x_8) ;  /* 0x0000000000281947 */ /* 0x000fea0000000000 */
[----:B------:R-:W-:Y:S01]  /*04a0*/  UISETP.NE.U32.AND UP0, UPT, UR12, URZ, UPT ;  /* 0x000000ff0c00728c */ /* 0x000fe2000bf05070 */
[----:B-----5:R-:W-:Y:S01]  /*04b0*/  FSETP.NEU.AND P0, PT, R133, RZ, PT ;  /* 0x000000ff8500720b */ /* 0x020fe20003f0d000 */
[----:B------:R-:W-:Y:S02]  /*04c0*/  UISETP.NE.U32.AND UP2, UPT, UR4, URZ, UPT ;  /* 0x000000ff0400728c */ /* 0x000fe4000bf45070 */
[----:B------:R-:W-:Y:S02]  /*04d0*/  UISETP.NE.AND.EX UP1, UPT, UR13, URZ, UPT, UP0 ;  /* 0x000000ff0d00728c */ /* 0x000fe4000bf25300 */
[----:B------:R-:W-:-:S04]  /*04e0*/  UISETP.NE.AND.EX UP0, UPT, UR5, URZ, UPT, UP2 ;  /* 0x000000ff0500728c */ /* 0x000fc8000bf05320 */
[----:B------:R-:W-:-:S04]  /*04f0*/  USEL UR4, URZ, 0xffffffff, UP0 ;  /* 0xffffffffff047887 */ /* 0x000fc80008000000 */
[----:B------:R-:W-:Y:S01]  /*0500*/  VOTEU.ANY UP0, P0 ;  /* 0x0000000000ff7886 */ /* 0x000fe20000000100 */
[----:B------:R-:W-:-:S04]  /*0510*/  @!UP1 USEL UR4, URZ, 0xffffffff, UP0 ;  /* 0xffffffffff049887 */ /* 0x000fc80008000000 */
[----:B------:R-:W-:-:S04]  /*0520*/  ULOP3.LUT UR4, UR4, 0x1, URZ, 0xc0, !UPT ;  /* 0x0000000104047892 */ /* 0x000fc8000f8ec0ff */
[----:B------:R-:W-:-:S11]  /*0530*/  UISETP.NE.U32.AND UP5, UPT, UR4, 0x1, UPT ;  /* 0x000000010400788c */ /* 0x000fd6000bfa5070 */
.L_x_8:
[----:B-1----:R-:W1:Y:S01]  /*0540*/  SHFL.IDX PT, R2, R181, RZ, 0x1f ;  /* 0x00001fffb5027589 */ /* 0x002e6200000e0000 */
[----:B------:R-:W-:-:S04]  /*0550*/  UISETP.NE.AND UP0, UPT, UR19, 0x2, UPT ;  /* 0x000000021300788c */ /* 0x000fc8000bf05270 */
[----:B------:R-:W-:Y:S01]  /*0560*/  USEL UR68, URZ, 0x1, UP0 ;  /* 0x00000001ff447887 */ /* 0x000fe20008000000 */
[----:B-1----:R-:W-:-:S13]  /*0570*/  ISETP.NE.AND P0, PT, R2, RZ, PT ;  /* 0x000000ff0200720c */ /* 0x002fda0003f05270 */
[----:B------:R-:W-:Y:S05]  /*0580*/  @P0 BRA `(.L_x_9) ;  /* 0x0000000000500947 */ /* 0x000fea0003800000 */
[----:B------:R-:W1:Y:S01]  /*0590*/  S2UR UR4, SR_CgaCtaId ;  /* 0x00000000000479c3 */ /* 0x000e620000008800 */
[----:B------:R-:W-:Y:S01]  /*05a0*/  UMOV UR5, 0x400 ;  /* 0x0000040000057882 */ /* 0x000fe20000000000 */
[----:B------:R-:W-:Y:S01]  /*05b0*/  UMOV UR8, 0x1 ;  /* 0x0000000100087882 */ /* 0x000fe20000000000 */
[----:B------:R-:W-:Y:S01]  /*05c0*/  UMOV UR6, 0x5 ;  /* 0x0000000500067882 */ /* 0x000fe20000000000 */
[----:B------:R-:W-:-:S04]  /*05d0*/  UIADD3 UR8, UPT, UPT, -UR8, 0x100000, URZ ;  /* 0x0010000008087890 */ /* 0x000fc8000fffe1ff */
[----:B------:R-:W-:Y:S02]  /*05e0*/  USHF.L.U32 UR9, UR8, 0xb, URZ ;  /* 0x0000000b08097899 */ /* 0x000fe400080006ff */
[----:B------:R-:W-:Y:S02]  /*05f0*/  USHF.L.U32 UR8, UR8, 0x1, URZ ;  /* 0x0000000108087899 */ /* 0x000fe400080006ff */
[----:B------:R-:W-:-:S04]  /*0600*/  UIADD3 UR6, UPT, UPT, -UR6, 0x100000, URZ ;  /* 0x0010000006067890 */ /* 0x000fc8000fffe1ff */
[----:B------:R-:W-:Y:S02]  /*0610*/  USHF.L.U32 UR7, UR6, 0xb, URZ ;  /* 0x0000000b06077899 */ /* 0x000fe400080006ff */
[----:B------:R-:W-:Y:S01]  /*0620*/  USHF.L.U32 UR6, UR6, 0x1, URZ ;  /* 0x0000000106067899 */ /* 0x000fe200080006ff */
[----:B------:R-:W-:Y:S01]  /*0630*/  ELECT P0, URZ, PT ;  /* 0x0000000000ff782f */ /* 0x000fe20003800000 */
[----:B-1----:R-:W-:Y:S01]  /*0640*/  ULEA UR4, UR4, UR5, 0x18 ;  /* 0x0000000504047291 */ /* 0x002fe2000f8ec0ff */
[----:B------:R-:W1:Y:S11]  /*0650*/  FENCE.VIEW.ASYNC.S ;  /* 0x00000000000073c6 */ /* 0x000e760000000000 */
[----:B-1----:R1:W3:Y:S01]  /*0660*/  SYNCS.EXCH.64 URZ, [UR4], UR8 ;  /* 0x0000000804ff75b2 */ /* 0x0022e20008000100 */
[----:B------:R1:W4:Y:S01]  /*0670*/  SYNCS.EXCH.64 URZ, [UR4+0x18], UR6 ;  /* 0x0000180604ff75b2 */ /* 0x0003220008000100 */
[----:B------:R1:W1:Y:S01]  /*0680*/  SYNCS.EXCH.64 URZ, [UR4+0x8], UR8 ;  /* 0x0000080804ff75b2 */ /* 0x0002620008000100 */
[----:B------:R1:W1:Y:S01]  /*0690*/  SYNCS.EXCH.64 URZ, [UR4+0x20], UR6 ;  /* 0x0000200604ff75b2 */ /* 0x0002620008000100 */
[----:B------:R1:W1:Y:S01]  /*06a0*/  SYNCS.EXCH.64 URZ, [UR4+0x10], UR8 ;  /* 0x0000100804ff75b2 */ /* 0x0002620008000100 */
[----:B------:R1:W1:Y:S01]  /*06b0*/  SYNCS.EXCH.64 URZ, [UR4+0x28], UR6 ;  /* 0x0000280604ff75b2 */ /* 0x0002620008000100 */
[----:B------:R-:W-:Y:S01]  /*06c0*/  NOP ;  /* 0x0000000000007918 */ /* 0x000fe20000000000 */
.L_x_9:
[----:B------:R-:W2:Y:S01]  /*06d0*/  SHFL.IDX PT, R2, R181, RZ, 0x1f ;  /* 0x00001fffb5027589 */ /* 0x000ea200000e0000 */
[----:B------:R-:W-:Y:S01]  /*06e0*/  NOP ;  /* 0x0000000000007918 */ /* 0x000fe20000000000 */
[----:B--2---:R-:W-:-:S13]  /*06f0*/  ISETP.NE.AND P0, PT, R2, 0x1, PT ;  /* 0x000000010200780c */ /* 0x004fda0003f05270 */
[----:B------:R-:W-:Y:S05]  /*0700*/  @P0 BRA `(.L_x_10) ;  /* 0x0000000000580947 */ /* 0x000fea0003800000 */
[----:B-1----:R-:W1:Y:S01]  /*0710*/  S2UR UR4, SR_CgaCtaId ;  /* 0x00000000000479c3 */ /* 0x002e620000008800 */
        /* <DEDUP_REMOVED lines=12> */
[----:B-1----:R2:W1:Y:S01]  /*07e0*/  SYNCS.EXCH.64 URZ, [UR4+0x30], UR8 ;  /* 0x0000300804ff75b2 */ /* 0x0024620008000100 */
[----:B------:R2:W1:Y:S01]  /*07f0*/  SYNCS.EXCH.64 URZ, [UR4+0x50], UR6 ;  /* 0x0000500604ff75b2 */ /* 0x0004620008000100 */
[----:B------:R2:W1:Y:S01]  /*0800*/  SYNCS.EXCH.64 URZ, [UR4+0x38], UR8 ;  /* 0x0000380804ff75b2 */ /* 0x0004620008000100 */
[----:B------:R2:W1:Y:S01]  /*0810*/  SYNCS.EXCH.64 URZ, [UR4+0x58], UR6 ;  /* 0x0000580604ff75b2 */ /* 0x0004620008000100 */
[----:B------:R2:W1:Y:S01]  /*0820*/  SYNCS.EXCH.64 URZ, [UR4+0x40], UR8 ;  /* 0x0000400804ff75b2 */ /* 0x0004620008000100 */
[----:B------:R2:W1:Y:S01]  /*0830*/  SYNCS.EXCH.64 URZ, [UR4+0x60], UR6 ;  /* 0x0000600604ff75b2 */ /* 0x0004620008000100 */
[----:B------:R2:W1:Y:S01]  /*0840*/  SYNCS.EXCH.64 URZ, [UR4+0x48], UR8 ;  /* 0x0000480804ff75b2 */ /* 0x0004620008000100 */
[----:B------:R2:W1:Y:S02]  /*0850*/  SYNCS.EXCH.64 URZ, [UR4+0x68], UR6 ;  /* 0x0000680604ff75b2 */ /* 0x0004640008000100 */
[----:B--2---:R-:W-:Y:S01]  /*0860*/  NOP ;  /* 0x0000000000007918 */ /* 0x004fe20000000000 */
.L_x_10:
[----:B------:R-:W2:Y:S01]  /*0870*/  SHFL.IDX PT, R2, R181, RZ, 0x1f ;  /* 0x00001fffb5027589 */ /* 0x000ea200000e0000 */
[----:B------:R-:W-:Y:S01]  /*0880*/  NOP ;  /* 0x0000000000007918 */ /* 0x000fe20000000000 */
[----:B--2---:R-:W-:-:S13]  /*0890*/  ISETP.NE.AND P0, PT, R2, 0x3, PT ;  /* 0x000000030200780c */ /* 0x004fda0003f05270 */
[----:B------:R-:W-:Y:S05]  /*08a0*/  @P0 BRA `(.L_x_11) ;  /* 0x0000000000300947 */ /* 0x000fea0003800000 */
[----:B-1----:R-:W1:Y:S01]  /*08b0*/  S2UR UR4, SR_CgaCtaId ;  /* 0x00000000000479c3 */ /* 0x002e620000008800 */
[----:B------:R-:W-:Y:S01]  /*08c0*/  UMOV UR6, 0x400 ;  /* 0x0000040000067882 */ /* 0x000fe20000000000 */
[----:B------:R-:W-:Y:S01]  /*08d0*/  UMOV UR5, 0x20 ;  /* 0x0000002000057882 */ /* 0x000fe20000000000 */
[----:B------:R-:W-:Y:S01]  /*08e0*/  ELECT P0, URZ, PT ;  /* 0x0000000000ff782f */ /* 0x000fe20003800000 */
[----:B-1----:R-:W-:Y:S02]  /*08f0*/  ULEA UR6, UR4, UR6, 0x18 ;  /* 0x0000000604067291 */ /* 0x002fe4000f8ec0ff */
[----:B------:R-:W-:-:S04]  /*0900*/  UIADD3 UR4, UPT, UPT, -UR5, 0x100000, URZ ;  /* 0x0010000005047890 */ /* 0x000fc8000fffe1ff */
[----:B------:R-:W-:Y:S02]  /*0910*/  USHF.L.U32 UR5, UR4, 0xb, URZ ;  /* 0x0000000b04057899 */ /* 0x000fe400080006ff */
[----:B------:R-:W-:Y:S01]  /*0920*/  USHF.L.U32 UR4, UR4, 0x1, URZ ;  /* 0x0000000104047899 */ /* 0x000fe200080006ff */
[----:B------:R-:W1:Y:S11]  /*0930*/  FENCE.VIEW.ASYNC.S ;  /* 0x00000000000073c6 */ /* 0x000e760000000000 */
[----:B-1----:R2:W1:Y:S01]  /*0940*/  SYNCS.EXCH.64 URZ, [UR6+0x70], UR4 ;  /* 0x0000700406ff75b2 */ /* 0x0024620008000100 */
[----:B------:R2:W1:Y:S02]  /*0950*/  SYNCS.EXCH.64 URZ, [UR6+0x78], UR4 ;  /* 0x0000780406ff75b2 */ /* 0x0004640008000100 */
[----:B--2---:R-:W-:Y:S01]  /*0960*/  NOP ;  /* 0x0000000000007918 */ /* 0x004fe20000000000 */
.L_x_11:
[----:B------:R-:W2:Y:S01]  /*0970*/  SHFL.IDX PT, R2, R181, RZ, 0x1f ;  /* 0x00001fffb5027589 */ /* 0x000ea200000e0000 */
[----:B------:R-:W-:Y:S01]  /*0980*/  NOP ;  /* 0x0000000000007918 */ /* 0x000fe20000000000 */
[----:B--2---:R-:W-:-:S13]  /*0990*/  ISETP.NE.AND P0, PT, R2, 0x4, PT ;  /* 0x000000040200780c */ /* 0x004fda0003f05270 */
[----:B------:R-:W-:Y:S05]  /*09a0*/  @P0 BRA `(.L_x_12) ;  /* 0x00000000004c0947 */ /* 0x000fea0003800000 */
[----:B-1----:R-:W1:Y:S01]  /*09b0*/  S2UR UR6, SR_CgaCtaId ;  /* 0x00000000000679c3 */ /* 0x002e620000008800 */
[----:B------:R-:W-:Y:S01]  /*09c0*/  UMOV UR4, 0x720 ;  /* 0x0000072000047882 */ /* 0x000fe20000000000 */
[----:B------:R-:W-:Y:S01]  /*09d0*/  UMOV UR5, 0x400 ;  /* 0x0000040000057882 */ /* 0x000fe20000000000 */
[----:B------:R-:W-:Y:S01]  /*09e0*/  USEL UR4, UR4, 0x620, UP5 ;  /* 0x0000062004047887 */ /* 0x000fe2000a800000 */
[----:B------:R-:W-:Y:S01]  /*09f0*/  UMOV UR8, 0x1 ;  /* 0x0000000100087882 */ /* 0x000fe20000000000 */
[----:B------:R-:W-:Y:S01]  /*0a00*/  ELECT P0, URZ, PT ;  /* 0x0000000000ff782f */ /* 0x000fe20003800000 */
[----:B------:R-:W-:-:S04]  /*0a10*/  UIADD3 UR8, UPT, UPT, -UR8, 0x100000, URZ ;  /* 0x0010000008087890 */ /* 0x000fc8000fffe1ff */
[----:B------:R-:W-:Y:S02]  /*0a20*/  USHF.L.U32 UR9, UR8, 0xb, URZ ;  /* 0x0000000b08097899 */ /* 0x000fe400080006ff */
[----:B------:R-:W-:Y:S02]  /*0a30*/  USHF.L.U32 UR8, UR8, 0x1, URZ ;  /* 0x0000000108087899 */ /* 0x000fe400080006ff */
[----:B-1----:R-:W-:Y:S02]  /*0a40*/  ULEA UR6, UR6, UR5, 0x18 ;  /* 0x0000000506067291 */ /* 0x002fe4000f8ec0ff */
[----:B------:R-:W-:-:S04]  /*0a50*/  UIADD3 UR4, UPT, UPT, -UR4, 0x100000, URZ ;  /* 0x0010000004047890 */ /* 0x000fc8000fffe1ff */
[----:B------:R-:W-:Y:S02]  /*0a60*/  USHF.L.U32 UR5, UR4, 0xb, URZ ;  /* 0x0000000b04057899 */ /* 0x000fe400080006ff */
[----:B------:R-:W-:Y:S01]  /*0a70*/  USHF.L.U32 UR4, UR4, 0x1, URZ ;  /* 0x0000000104047899 */ /* 0x000fe200080006ff */
[----:B------:R-:W1:Y:S03]  /*0a80*/  FENCE.VIEW.ASYNC.S ;  /* 0x00000000000073c6 */ /* 0x000e660000000000 */
[----:B-1----:R2:W1:Y:S08]  /*0a90*/  SYNCS.EXCH.64 URZ, [UR6+0x80], UR8 ;  /* 0x0000800806ff75b2 */ /* 0x0024700008000100 */
[----:B------:R2:W1:Y:S01]  /*0aa0*/  SYNCS.EXCH.64 URZ, [UR6+0x90], UR4 ;  /* 0x0000900406ff75b2 */ /* 0x0004620008000100 */
[----:B------:R2:W1:Y:S01]  /*0ab0*/  SYNCS.EXCH.64 URZ, [UR6+0x88], UR8 ;  /* 0x0000880806ff75b2 */ /* 0x0004620008000100 */
[----:B------:R2:W1:Y:S02]  /*0ac0*/  SYNCS.EXCH.64 URZ, [UR6+0x98], UR4 ;  /* 0x0000980406ff75b2 */ /* 0x0004640008000100 */
[----:B--2---:R-:W-:Y:S01]  /*0ad0*/  NOP ;  /* 0x0000000000007918 */ /* 0x004fe20000000000 */
.L_x_12:
        /* <DEDUP_REMOVED lines=18> */
[----:B------:R2:W1:Y:S02]  /*0c00*/  SYNCS.EXCH.64 URZ, [UR4+0xa8], UR6 ;  /* 0x0000a80604ff75b2 */ /* 0x0004640008000100 */
[----:B--2---:R-:W-:Y:S01]  /*0c10*/  NOP ;  /* 0x0000000000007918 */ /* 0x004fe20000000000 */
.L_x_13:
[----:B------:R-:W2:Y:S01]  /*0c20*/  SHFL.IDX PT, R2, R181, RZ, 0x1f ;  /* 0x00001fffb5027589 */ /* 0x000ea200000e0000 */
[----:B------:R-:W-:Y:S01]  /*0c30*/  ISETP.NE.OR P1, PT, RZ, UR19, !P4 ;  /* 0x00000013ff007c0c */ /* 0x000fe2000e725670 */
[----:B------:R-:W-:Y:S01]  /*0c40*/  NOP ;  /* 0x0000000000007918 */ /* 0x000fe20000000000 */
[----:B--2---:R-:W-:-:S13]  /*0c50*/  ISETP.NE.AND P0, PT, R2, 0x3, PT ;  /* 0x000000030200780c */ /* 0x004fda0003f05270 */
[----:B------:R-:W-:Y:S05]  /*0c60*/  @P0 BRA `(.L_x_14) ;  /* 0x0000000000380947 */ /* 0x000fea0003800000 */
[----:B-1----:R-:W1:Y:S01]  /*0c70*/  S2UR UR4, SR_CgaCtaId ;  /* 0x00000000000479c3 */ /* 0x002e620000008800 */
[----:B------:R-:W-:Y:S01]  /*0c80*/  UMOV UR5, 0x400 ;  /* 0x0000040000057882 */ /* 0x000fe20000000000 */
[----:B------:R-:W-:Y:S01]  /*0c90*/  UMOV UR6, 0x20 ;  /* 0x0000002000067882 */ /* 0x000fe20000000000 */
[----:B------:R-:W-:Y:S01]  /*0ca0*/  ELECT P0, URZ, PT ;  /* 0x0000000000ff782f */ /* 0x000fe20003800000 */
[----:B------:R-:W-:-:S04]  /*0cb0*/  UIADD3 UR6, UPT, UPT, -UR6, 0x100000, URZ ;  /* 0x0010000006067890 */ /* 0x000fc8000fffe1ff */
[----:B------:R-:W-:Y:S02]  /*0cc0*/  USHF.L.U32 UR7, UR6, 0xb, URZ ;  /* 0x0000000b06077899 */ /* 0x000fe400080006ff */
[----:B------:R-:W-:Y:S02]  /*0cd0*/  USHF.L.U32 UR6, UR6, 0x1, URZ ;  /* 0x0000000106067899 */ /* 0x000fe400080006ff */
[----:B-1----:R-:W-:Y:S01]  /*0ce0*/  ULEA UR4, UR4, UR5, 0x18 ;  /* 0x0000000504047291 */ /* 0x002fe2000f8ec0ff */
[----:B------:R-:W1:Y:S11]  /*0cf0*/  FENCE.VIEW.ASYNC.S ;  /* 0x00000000000073c6 */ /* 0x000e760000000000 */
[----:B-1----:R2:W1:Y:S01]  /*0d00*/  SYNCS.EXCH.64 URZ, [UR4+0xb0], UR6 ;  /* 0x0000b00604ff75b2 */ /* 0x0024620008000100 */
[----:B------:R2:W1:Y:S01]  /*0d10*/  SYNCS.EXCH.64 URZ, [UR4+0xc0], UR6 ;  /* 0x0000c00604ff75b2 */ /* 0x0004620008000100 */
[----:B------:R2:W1:Y:S01]  /*0d20*/  SYNCS.EXCH.64 URZ, [UR4+0xb8], UR6 ;  /* 0x0000b80604ff75b2 */ /* 0x0004620008000100 */
[----:B------:R2:W1:Y:S02]  /*0d30*/  SYNCS.EXCH.64 URZ, [UR4+0xc8], UR6 ;  /* 0x0000c80604ff75b2 */ /* 0x0004640008000100 */
[----:B--2---:R-:W-:Y:S01]  /*0d40*/  NOP ;  /* 0x0000000000007918 */ /* 0x004fe20000000000 */
.L_x_14:
[----:B-1----:R-:W1:Y:S01]  /*0d50*/  S2UR UR7, SR_CgaCtaId ;  /* 0x00000000000779c3 */ /* 0x002e620000008800 */
[----:B------:R-:W-:Y:S01]  /*0d60*/  VOTEU.ALL UP0, P1 ;  /* 0x0000000000ff7886 */ /* 0x000fe20000800000 */
[----:B------:R-:W-:Y:S01]  /*0d70*/  UMOV UR4, 0x80 ;  /* 0x0000008000047882 */ /* 0x000fe20000000000 */
[----:B------:R-:W2:Y:S01]  /*0d80*/  LDCU UR29, c[0x0][0x36c] ;  /* 0x00006d80ff1d77ac */ /* 0x000ea20008000800 */
[----:B------:R-:W-:Y:S01]  /*0d90*/  NOP ;  /* 0x0000000000007918 */ /* 0x000fe20000000000 */
[----:B------:R-:W-:Y:S01]  /*0da0*/  ISETP.NE.OR P4, PT, R0, 0x2, !P4 ;  /* 0x000000020000780c */ /* 0x000fe20006785670 */
[----:B------:R-:W-:Y:S01]  /*0db0*/  @!UP0 UMOV UR6, 0x400 ;  /* 0x0000040000068882 */ /* 0x000fe20000000000 */
[----:B------:R-:W-:-:S04]  /*0dc0*/  @!UP0 UIADD3 UR4, UPT, UPT, -UR4, 0x100000, URZ ;  /* 0x0010000004048890 */ /* 0x000fc8000fffe1ff */
[----:B------:R-:W-:Y:S02]  /*0dd0*/  @!UP0 USHF.L.U32 UR5, UR4, 0xb, URZ ;  /* 0x0000000b04058899 */ /* 0x000fe400080006ff */
[----:B------:R-:W-:Y:S01]  /*0de0*/  @!UP0 USHF.L.U32 UR4, UR4, 0x1, URZ ;  /* 0x0000000104048899 */ /* 0x000fe200080006ff */
[----:B------:R-:W-:Y:S01]  /*0df0*/  LOP3.LUT R0, R187, 0x1f, RZ, 0xc0, !PT ;  /* 0x0000001fbb007812 */ /* 0x000fe200078ec0ff */
[----:B------:R-:W-:Y:S02]  /*0e00*/  UISETP.NE.AND UP6, UPT, UR19, URZ, UPT ;  /* 0x000000ff1300728c */ /* 0x000fe4000bfc5270 */
[----:B--2---:R-:W-:Y:S02]  /*0e10*/  UISETP.EQ.U32.AND UP1, UPT, UR29, 0x1, UPT ;  /* 0x000000011d00788c */ /* 0x004fe4000bf22070 */
[----:B-1----:R-:W-:Y:S01]  /*0e20*/  @!UP0 ULEA UR6, UR7, UR6, 0x18 ;  /* 0x0000000607068291 */ /* 0x002fe2000f8ec0ff */
[----:B------:R-:W-:Y:S01]  /*0e30*/  VOTEU.ALL UP0, P1 ;  /* 0x0000000000ff7886 */ /* 0x000fe20000800000 */
[----:B------:R-:W1:Y:S10]  /*0e40*/  FENCE.VIEW.ASYNC.S ;  /* 0x00000000000073c6 */ /* 0x000e740000000000 */
[----:B-1----:R1:W2:Y:S01]  /*0e50*/  @!UP0 SYNCS.EXCH.64 URZ, [UR6+0xd0], UR4 ;  /* 0x0000d00406ff85b2 */ /* 0x0022a20008000100 */
[----:B------:R-:W-:Y:S05]  /*0e60*/  BRA.U !UP1, `(.L_x_15) ;  /* 0x0000000109087547 */ /* 0x000fea000b800000 */
[----:B--234-:R-:W-:Y:S01]  /*0e70*/  UCGABAR_ARV ;  /* 0x00000000000079c7 */ /* 0x01cfe20008000000 */
[----:B------:R-:W-:Y:S05]  /*0e80*/  BRA `(.L_x_16) ;  /* 0x0000000000047947 */ /* 0x000fea0003800000 */
.L_x_15:
[----:B--234-:R-:W-:Y:S01]  /*0e90*/  NOP ;  /* 0x0000000000007918 */ /* 0x01cfe20000000000 */
.L_x_16:
[----:B------:R-:W2:Y:S01]  /*0ea0*/  S2UR UR20, SR_CTAID.X ;  /* 0x00000000001479c3 */ /* 0x000ea20000002500 */
[----:B------:R-:W-:-:S05]  /*0eb0*/  CS2R.32 R183, SR_CgaSize ;  /* 0x0000000000b77805 */ /* 0x000fca0000008a00 */
[----:B------:R-:W-:-:S05]  /*0ec0*/  IMAD R183, R183, -0xa0, RZ ;  /* 0xffffff60b7b77824 */ /* 0x000fca00078e02ff */
[----:B-1----:R-:W-:-:S14]  /*0ed0*/  R2UR UR5, R183 ;  /* 0x00000000b70572ca */ /* 0x002fdc00000e0000 */
[----:B------:R-:W1:Y:S01]  /*0ee0*/  LDCU UR5, c[0x0][UR5+0x2b0] ;  /* 0x00005600050577ac */ /* 0x000e620008000800 */
[----:B------:R-:W-:-:S05]  /*0ef0*/  CS2R.32 R183, SR_CgaSize ;  /* 0x0000000000b77805 */ /* 0x000fca0000008a00 */
[----:B------:R-:W-:-:S05]  /*0f00*/  IMAD R183, R183, -0xa0, RZ ;  /* 0xffffff60b7b77824 */ /* 0x000fca00078e02ff */
[----:B------:R-:W-:-:S14]  /*0f10*/  R2UR UR4, R183 ;  /* 0x00000000b70472ca */ /* 0x000fdc00000e0000 */
[----:B------:R-:W3:Y:S01]  /*0f20*/  LDCU UR4, c[0x0][UR4+0x2b4] ;  /* 0x00005680040477ac */ /* 0x000ee20008000800 */
[----:B------:R-:W4:Y:S01]  /*0f30*/  S2UR UR24, SR_CTAID.Y ;  /* 0x00000000001879c3 */ /* 0x000f220000002600 */
[----:B------:R-:W-:-:S05]  /*0f40*/  CS2R.32 R183, SR_CgaSize ;  /* 0x0000000000b77805 */ /* 0x000fca0000008a00 */
[----:B------:R-:W-:-:S05]  /*0f50*/  IMAD R183, R183, -0xa0, RZ ;  /* 0xffffff60b7b77824 */ /* 0x000fca00078e02ff */
[----:B------:R-:W-:-:S14]  /*0f60*/  R2UR UR7, R183 ;  /* 0x00000000b70772ca */ /* 0x000fdc00000e0000 */
[----:B------:R-:W3:Y:S01]  /*0f70*/  LDCU UR7, c[0x0][UR7+0x2a0] ;  /* 0x00005400070777ac */ /* 0x000ee20008000800 */
[----:B------:R-:W-:-:S05]  /*0f80*/  CS2R.32 R183, SR_CgaSize ;  /* 0x0000000000b77805 */ /* 0x000fca0000008a00 */
[----:B------:R-:W-:-:S05]  /*0f90*/  IMAD R183, R183, -0xa0, RZ ;  /* 0xffffff60b7b77824 */ /* 0x000fca00078e02ff */
[----:B------:R-:W-:-:S14]  /*0fa0*/  R2UR UR8, R183 ;  /* 0x00000000b70872ca */ /* 0x000fdc00000e0000 */
[----:B------:R-:W3:Y:S01]  /*0fb0*/  LDCU UR8, c[0x0][UR8+0x2a4] ;  /* 0x00005480080877ac */ /* 0x000ee20008000800 */
[----:B------:R-:W3:Y:S01]  /*0fc0*/  S2UR UR6, SR_CgaCtaId ;  /* 0x00000000000679c3 */ /* 0x000ee20000008800 */
[----:B------:R-:W3:Y:S01]  /*0fd0*/  LDCU UR21, c[0x0][0xf24] ;  /* 0x0001e480ff1577ac */ /* 0x000ee20008000800 */
[----:B------:R-:W3:Y:S01]  /*0fe0*/  LDCU UR45, c[0x0][0xf24] ;  /* 0x0001e480ff2d77ac */ /* 0x000ee20008000800 */
[----:B--2---:R-:W-:Y:S01]  /*0ff0*/  I2FP.F32.U32 R3, UR20 ;  /* 0x0000001400037c45 */ /* 0x004fe20008201000 */
[----:B------:R-:W2:Y:S04]  /*1000*/  LDCU UR28, c[0x0][0xf30] ;  /* 0x0001e600ff1c77ac */ /* 0x000ea80008000800 */
[----:B-1----:R-:W-:Y:S01]  /*1010*/  FMUL R3, R3, UR5 ;  /* 0x0000000503037c20 */ /* 0x002fe20008400000 */
[----:B------:R-:W-:Y:S01]  /*1020*/  UMOV UR14, 0x55 ;  /* 0x00000055000e7882 */ /* 0x000fe20000000000 */
[----:B------:R-:W-:Y:S01]  /*1030*/  UMOV UR15, 0x3 ;  /* 0x00000003000f7882 */ /* 0x000fe20000000000 */
[----:B----4-:R-:W-:-:S03]  /*1040*/  I2FP.F32.U32 R2, UR24 ;  /* 0x0000001800027c45 */ /* 0x010fc60008201000 */
[----:B------:R-:W1:Y:S02]  /*1050*/  F2I.U32.TRUNC.NTZ R3, R3 ;  /* 0x0000000300037305 */ /* 0x000e64000020f000 */
[----:B---3--:R-:W-:Y:S01]  /*1060*/  FMUL R2, R2, UR4 ;  /* 0x0000000402027c20 */ /* 0x008fe20008400000 */
[----:B------:R-:W-:Y:S02]  /*1070*/  ULOP3.LUT UR67, UR6, 0x1, URZ, 0xc0, !UPT ;  /* 0x0000000106437892 */ /* 0x000fe4000f8ec0ff */
[----:B------:R-:W-:-:S03]  /*1080*/  USHF.R.U32.HI UR65, URZ, 0x1, UR6 ;  /* 0x00000001ff417899 */ /* 0x000fc60008011606 */
[----:B------:R-:W3:Y:S01]  /*1090*/  F2I.U32.TRUNC.NTZ R2, R2 ;  /* 0x0000000200027305 */ /* 0x000ee2000020f000 */
[----:B------:R-:W-:Y:S02]  /*10a0*/  ULOP3.LUT UR5, UR6, 0x6, URZ, 0xc0, !UPT ;  /* 0x0000000606057892 */ /* 0x000fe4000f8ec0ff */
[----:B------:R-:W-:Y:S02]  /*10b0*/  USHF.L.U32 UR50, UR6, 0xb, URZ ;  /* 0x0000000b06327899 */ /* 0x000fe400080006ff */
[----:B------:R-:W-:Y:S02]  /*10c0*/  USHF.L.U32 UR49, UR6, 0xe, URZ ;  /* 0x0000000e06317899 */ /* 0x000fe400080006ff */
[----:B------:R-:W-:Y:S01]  /*10d0*/  USHF.L.U32 UR55, UR6, 0x7, URZ ;  /* 0x0000000706377899 */ /* 0x000fe200080006ff */
[----:B-1----:R-:W-:Y:S01]  /*10e0*/  R2UR UR4, R3 ;  /* 0x00000000030472ca */ /* 0x002fe200000e0000 */
[----:B------:R-:W-:Y:S02]  /*10f0*/  USHF.L.U32 UR18, UR6, 0x6, URZ ;  /* 0x0000000606127899 */ /* 0x000fe400080006ff */
[----:B------:R-:W-:-:S02]  /*1100*/  USHF.L.U32 UR54, UR6, 0xa, URZ ;  /* 0x0000000a06367899 */ /* 0x000fc400080006ff */
[----:B------:R-:W-:Y:S01]  /*1110*/  UISETP.GT.U32.AND UP0, UPT, UR5, 0xffff, UPT ;  /* 0x0000ffff0500788c */ /* 0x000fe2000bf04070 */
[----:B---3--:R-:W-:Y:S01]  /*1120*/  R2UR UR6, R2 ;  /* 0x00000000020672ca */ /* 0x008fe200000e0000 */
[----:B------:R-:W-:Y:S01]  /*1130*/  UISETP.GT.U32.AND UP1, UPT, UR67, 0xffff, UPT ;  /* 0x0000ffff4300788c */ /* 0x000fe2000bf24070 */
[----:B------:R-:W-:Y:S01]  /*1140*/  PRMT R2, RZ, 0x7610, R2 ;  /* 0x00007610ff027816 */ /* 0x000fe20000000002 */
[----:B------:R-:W-:Y:S02]  /*1150*/  USEL UR44, UR5, 0xffff, !UP0 ;  /* 0x0000ffff052c7887 */ /* 0x000fe4000c000000 */
[----:B------:R-:W-:Y:S02]  /*1160*/  USEL UR46, UR67, 0xffff, !UP1 ;  /* 0x0000ffff432e7887 */ /* 0x000fe4000c800000 */
[----:B------:R-:W-:-:S04]  /*1170*/  UIADD3 UR5, UPT, UPT, -UR4, URZ, URZ ;  /* 0x000000ff04057290 */ /* 0x000fc8000fffe1ff */
[----:B------:R-:W-:Y:S02]  /*1180*/  UIMAD UR5, UR7, UR5, UR20 ;  /* 0x00000005070572a4 */ /* 0x000fe4000f8e0214 */
[----:B------:R-:W-:-:S04]  /*1190*/  UIADD3 UR4, UPT, UPT, -UR6, URZ, URZ ;  /* 0x000000ff06047290 */ /* 0x000fc8000fffe1ff */
[----:B------:R-:W-:Y:S01]  /*11a0*/  UIMAD UR4, UR8, UR4, UR24 ;  /* 0x00000004080472a4 */ /* 0x000fe2000f8e0218 */
[----:B------:R-:W-:-:S05]  /*11b0*/  IMAD.U32 R183, RZ, RZ, UR5 ;  /* 0x00000005ffb77e24 */ /* 0x000fca000f8e00ff */
[----:B------:R-:W-:Y:S01]  /*11c0*/  IMAD.U32 R182, RZ, RZ, UR4 ;  /* 0x00000004ffb67e24 */ /* 0x000fe2000f8e00ff */
[----:B--2---:R-:W-:Y:S06]  /*11d0*/  BRA.U UP6, `(.L_x_17) ;  /* 0x0000000106747547 */ /* 0x004fec000b800000 */
[----:B------:R-:W-:Y:S02]  /*11e0*/  R2UR UR4, R182 ;  /* 0x00000000b60472ca */ /* 0x000fe400000e0000 */
[----:B------:R-:W-:-:S11]  /*11f0*/  R2UR UR7, R183 ;  /* 0x00000000b70772ca */ /* 0x000fd600000e0000 */
[----:B------:R-:W-:Y:S02]  /*1200*/  UISETP.NE.AND UP2, UPT, UR4, 0x2, UPT ;  /* 0x000000020400788c */ /* 0x000fe4000bf45270 */
[----:B------:R-:W-:Y:S02]  /*1210*/  UISETP.NE.AND UP4, UPT, UR4, URZ, UPT ;  /* 0x000000ff0400728c */ /* 0x000fe4000bf85270 */
[----:B------:R-:W-:Y:S02]  /*1220*/  UISETP.NE.AND UP0, UPT, UR4, 0x1, UPT ;  /* 0x000000010400788c */ /* 0x000fe4000bf05270 */
[----:B------:R-:W-:Y:S02]  /*1230*/  UISETP.NE.AND UP1, UPT, UR4, 0x3, UPT ;  /* 0x000000030400788c */ /* 0x000fe4000bf25270 */
[----:B------:R-:W-:Y:S02]  /*1240*/  USEL UR4, URZ, 0x10, UP2 ;  /* 0x00000010ff047887 */ /* 0x000fe40009000000 */
[----:B------:R-:W-:-:S02]  /*1250*/  USEL UR12, URZ, 0x20, UP2 ;  /* 0x00000020ff0c7887 */ /* 0x000fc40009000000 */
[----:B------:R-:W-:Y:S02]  /*1260*/  UISETP.NE.AND UP3, UPT, UR7, URZ, UPT ;  /* 0x000000ff0700728c */ /* 0x000fe4000bf65270 */
[----:B------:R-:W-:Y:S02]  /*1270*/  USEL UR5, URZ, 0x4, UP0 ;  /* 0x00000004ff057887 */ /* 0x000fe40008000000 */
[----:B------:R-:W-:Y:S02]  /*1280*/  UISETP.NE.AND UP2, UPT, UR7, URZ, UP4 ;  /* 0x000000ff0700728c */ /* 0x000fe4000a745270 */
[----:B------:R-:W-:Y:S02]  /*1290*/  USEL UR11, URZ, 0x8, UP0 ;  /* 0x00000008ff0b7887 */ /* 0x000fe40008000000 */
[----:B------:R-:W-:Y:S02]  /*12a0*/  UISETP.NE.AND UP0, UPT, UR7, 0x1, UPT ;  /* 0x000000010700788c */ /* 0x000fe4000bf05270 */
[----:B------:R-:W-:-:S02]  /*12b0*/  USEL UR6, URZ, 0x2, UP4 ;  /* 0x00000002ff067887 */ /* 0x000fc4000a000000 */
[----:B------:R-:W-:Y:S02]  /*12c0*/  USEL UR7, URZ, 0x40, UP1 ;  /* 0x00000040ff077887 */ /* 0x000fe40008800000 */
[----:B------:R-:W-:Y:S02]  /*12d0*/  USEL UR10, URZ, 0x1, UP2 ;  /* 0x00000001ff0a7887 */ /* 0x000fe40009000000 */
[----:B------:R-:W-:Y:S02]  /*12e0*/  USEL UR8, UR5, 0x4, UP3 ;  /* 0x0000000405087887 */ /* 0x000fe40009800000 */
[----:B------:R-:W-:Y:S02]  /*12f0*/  USEL UR4, UR4, 0x10, UP3 ;  /* 0x0000001004047887 */ /* 0x000fe40009800000 */
[----:B------:R-:W-:Y:S02]  /*1300*/  USEL UR9, UR7, 0x40, UP3 ;  /* 0x0000004007097887 */ /* 0x000fe40009800000 */
[----:B------:R-:W-:-:S02]  /*1310*/  USEL UR5, UR6, 0x2, UP0 ;  /* 0x0000000206057887 */ /* 0x000fc40008000000 */
[----:B------:R-:W-:Y:S02]  /*1320*/  UIADD3 UR4, UPT, UPT, UR4, UR8, UR10 ;  /* 0x0000000804047290 */ /* 0x000fe4000fffe00a */
[----:B------:R-:W-:Y:S02]  /*1330*/  USEL UR13, URZ, 0x80, UP1 ;  /* 0x00000080ff0d7887 */ /* 0x000fe40008800000 */
[----:B------:R-:W-:Y:S02]  /*1340*/  USEL UR7, UR11, 0x8, UP0 ;  /* 0x000000080b077887 */ /* 0x000fe40008000000 */
[----:B------:R-:W-:Y:S02]  /*1350*/  USEL UR6, UR12, 0x20, UP0 ;  /* 0x000000200c067887 */ /* 0x000fe40008000000 */
[----:B------:R-:W-:Y:S02]  /*1360*/  UIADD3 UR4, UPT, UPT, UR5, UR9, UR4 ;  /* 0x0000000905047290 */ /* 0x000fe4000fffe004 */
[----:B------:R-:W-:-:S02]  /*1370*/  USEL UR5, UR13, 0x80, UP0 ;  /* 0x000000800d057887 */ /* 0x000fc40008000000 */
[----:B------:R-:W-:-:S04]  /*1380*/  UIADD3 UR4, UPT, UPT, UR6, UR7, UR4 ;  /* 0x0000000706047290 */ /* 0x000fc8000fffe004 */
[----:B------:R-:W-:-:S06]  /*1390*/  UIADD3 UR4, UPT, UPT, UR4, UR5, URZ ;  /* 0x0000000504047290 */ /* 0x000fcc000fffe0ff */
[----:B------:R-:W-:-:S07]  /*13a0*/  IMAD.U32 R2, RZ, RZ, UR4 ;  /* 0x00000004ff027e24 */ /* 0x000fce000f8e00ff */
.L_x_17:
[----:B------:R-:W1:Y:S01]  /*13b0*/  S2UR UR36, SR_CTAID.Z ;  /* 0x00000000002479c3 */ /* 0x000e620000002700 */
[----:B------:R-:W-:Y:S02]  /*13c0*/  UISETP.GE.AND UP0, UPT, UR21, 0x1, UPT ;  /* 0x000000011500788c */ /* 0x000fe4000bf06270 */
[----:B------:R-:W-:Y:S02]  /*13d0*/  ULOP3.LUT UR65, UR65, 0x3, URZ, 0xc0, !UPT ;  /* 0x0000000341417892 */ /* 0x000fe4000f8ec0ff */
[----:B------:R-:W-:Y:S02]  /*13e0*/  ULOP3.LUT UR54, UR54, 0x400, URZ, 0xc0, !UPT ;  /* 0x0000040036367892 */ /* 0x000fe4000f8ec0ff */
[----:B------:R-:W-:Y:S02]  /*13f0*/  ULOP3.LUT UR46, UR46, 0xffff, URZ, 0xc0, !UPT ;  /* 0x0000ffff2e2e7892 */ /* 0x000fe4000f8ec0ff */
[----:B------:R-:W-:Y:S02]  /*1400*/  ULOP3.LUT UR44, UR44, 0xffff, URZ, 0xc0, !UPT ;  /* 0x0000ffff2c2c7892 */ /* 0x000fe4000f8ec0ff */
[----:B------:R-:W-:-:S02]  /*1410*/  UISETP.NE.AND UP3, UPT, UR19, 0x2, UPT ;  /* 0x000000021300788c */ /* 0x000fc4000bf65270 */
[----:B------:R-:W-:Y:S02]  /*1420*/  ULOP3.LUT UR50, UR50, 0x3000, URZ, 0xc0, !UPT ;  /* 0x0000300032327892 */ /* 0x000fe4000f8ec0ff */
[----:B------:R-:W-:Y:S02]  /*1430*/  ULOP3.LUT UR49, UR49, 0x4000, URZ, 0xc0, !UPT ;  /* 0x0000400031317892 */ /* 0x000fe4000f8ec0ff */
[----:B------:R-:W-:Y:S02]  /*1440*/  ULOP3.LUT UR55, UR55, 0x300, URZ, 0xc0, !UPT ;  /* 0x0000030037377892 */ /* 0x000fe4000f8ec0ff */
[----:B------:R-:W-:Y:S02]  /*1450*/  ULOP3.LUT UR18, UR18, 0x80, URZ, 0xc0, !UPT ;  /* 0x0000008012127892 */ /* 0x000fe4000f8ec0ff */
[----:B------:R-:W-:Y:S02]  /*1460*/  USHF.R.U32.HI UR48, URZ, 0x1, UR65 ;  /* 0x00000001ff307899 */ /* 0x000fe40008011641 */
[----:B------:R-:W-:-:S02]  /*1470*/  USHF.R.U32.HI UR47, URZ, 0xa, UR54 ;  /* 0x0000000aff2f7899 */ /* 0x000fc40008011636 */
[----:B------:R-:W-:Y:S02]  /*1480*/  USHF.L.U32 UR46, UR14, UR46, URZ ;  /* 0x0000002e0e2e7299 */ /* 0x000fe400080006ff */
[----:B------:R-:W-:Y:S01]  /*1490*/  USHF.L.U32 UR44, UR15, UR44, URZ ;  /* 0x0000002c0f2c7299 */ /* 0x000fe200080006ff */
[----:B-1----:R-:W-:Y:S11]  /*14a0*/  BRA.U !UP0, `(.L_x_18) ;  /* 0x0000000108d47547 */ /* 0x002ff6000b800000 */
[----:B------:R-:W1:Y:S01]  /*14b0*/  LDCU.128 UR12, c[0x0][0xf10] ;  /* 0x0001e200ff0c77ac */ /* 0x000e620008000c00 */
[----:B------:R-:W2:Y:S01]  /*14c0*/  LDCU UR6, c[0x0][0x370] ;  /* 0x00006e00ff0677ac */ /* 0x000ea20008000800 */
[----:B------:R-:W3:Y:S01]  /*14d0*/  LDCU UR5, c[0x0][0x374] ;  /* 0x00006e80ff0577ac */ /* 0x000ee20008000800 */
[----:B------:R-:W4:Y:S01]  /*14e0*/  LDCU UR25, c[0x0][0xf0c] ;  /* 0x0001e180ff1977ac */ /* 0x000f220008000800 */
[----:B------:R-:W4:Y:S01]  /*14f0*/  LDCU UR7, c[0x0][0xf20] ;  /* 0x0001e400ff0777ac */ /* 0x000f220008000800 */
[----:B------:R-:W4:Y:S01]  /*1500*/  LDCU.64 UR8, c[0x0][0xf28] ;  /* 0x0001e500ff0877ac */ /* 0x000f220008000a00 */
[----:B-1----:R-:W-:Y:S02]  /*1510*/  UISETP.NE.AND UP0, UPT, UR14, 0x1, UPT ;  /* 0x000000010e00788c */ /* 0x002fe4000bf05270 */
[----:B---3--:R-:W-:Y:S02]  /*1520*/  UIMAD.WIDE.U32 UR10, UR5, UR15, URZ ;  /* 0x0000000f050a72a5 */ /* 0x008fe4000f8e00ff */
[----:B--2---:R-:W-:-:S02]  /*1530*/  UIMAD.WIDE.U32 UR22, UR6, UR12, URZ ;  /* 0x0000000c061672a5 */ /* 0x004fc4000f8e00ff */
[----:B----4-:R-:W-:Y:S02]  /*1540*/  UISETP.NE.AND UP1, UPT, UR25, 0x1, UPT ;  /* 0x000000011900788c */ /* 0x010fe4000bf25270 */
[----:B------:R-:W-:Y:S01]  /*1550*/  UISETP.NE.AND UP2, UPT, UR21, 0x1, UPT ;  /* 0x000000011500788c */ /* 0x000fe2000bf45270 */
[----:B------:R-:W-:Y:S02]  /*1560*/  UMOV UR10, UR11 ;  /* 0x0000000b000a7c82 */ /* 0x000fe40008000000 */
[----:B------:R-:W-:Y:S01]  /*1570*/  UMOV UR22, UR23 ;  /* 0x0000001700167c82 */ /* 0x000fe20008000000 */
[----:B------:R-:W-:Y:S02]  /*1580*/  @UP0 USHF.R.U32.HI UR5, URZ, UR7, UR10 ;  /* 0x00000007ff050299 */ /* 0x000fe4000801160a */
[----:B------:R-:W-:Y:S02]  /*1590*/  UIMAD.WIDE.U32 UR26, UR24, UR15, URZ ;  /* 0x0000000f181a72a5 */ /* 0x000fe4000f8e00ff */
[----:B------:R-:W-:-:S02]  /*15a0*/  UIMAD.WIDE.U32 UR10, UR5, UR8, URZ ;  /* 0x00000008050a72a5 */ /* 0x000fc4000f8e00ff */
[----:B------:R-:W-:Y:S02]  /*15b0*/  @UP1 USHF.R.U32.HI UR6, URZ, UR13, UR22 ;  /* 0x0000000dff061299 */ /* 0x000fe40008011616 */
[----:B------:R-:W-:Y:S02]  /*15c0*/  UIMAD.WIDE.U32 UR16, UR20, UR12, URZ ;  /* 0x0000000c141072a5 */ /* 0x000fe4000f8e00ff */
[----:B------:R-:W-:Y:S01]  /*15d0*/  UIMAD.WIDE.U32 UR22, UR6, UR8, URZ ;  /* 0x00000008061672a5 */ /* 0x000fe2000f8e00ff */
[----:B------:R-:W-:Y:S01]  /*15e0*/  UMOV UR4, UR27 ;  /* 0x0000001b00047c82 */ /* 0x000fe20008000000 */
[----:B------:R-:W-:Y:S01]  /*15f0*/  UMOV UR10, UR11 ;  /* 0x0000000b000a7c82 */ /* 0x000fe20008000000 */
[----:B------:R-:W-:Y:S02]  /*1600*/  USHF.R.U32.HI UR4, URZ, UR7, UR4 ;  /* 0x00000007ff047299 */ /* 0x000fe40008011604 */
[----:B------:R-:W-:Y:S01]  /*1610*/  @UP2 USHF.R.U32.HI UR5, URZ, UR9, UR10 ;  /* 0x00000009ff052299 */ /* 0x000fe2000801160a */
[----:B------:R-:W-:Y:S01]  /*1620*/  UMOV UR16, UR17 ;  /* 0x0000001100107c82 */ /* 0x000fe20008000000 */
[----:B------:R-:W-:Y:S01]  /*1630*/  UMOV UR22, UR23 ;  /* 0x0000001700167c82 */ /* 0x000fe20008000000 */
[----:B------:R-:W-:-:S02]  /*1640*/  USHF.R.U32.HI UR13, URZ, UR13, UR16 ;  /* 0x0000000dff0d7299 */ /* 0x000fc40008011610 */
[----:B------:R-:W-:Y:S02]  /*1650*/  USEL UR4, UR24, UR4, !UP0 ;  /* 0x0000000418047287 */ /* 0x000fe4000c000000 */
[----:B------:R-:W-:Y:S02]  /*1660*/  @UP2 USHF.R.U32.HI UR6, URZ, UR9, UR22 ;  /* 0x00000009ff062299 */ /* 0x000fe40008011616 */
[----:B------:R-:W-:Y:S02]  /*1670*/  UIMAD UR7, UR5, UR21, URZ ;  /* 0x00000015050772a4 */ /* 0x000fe4000f8e02ff */
[----:B------:R-:W-:Y:S02]  /*1680*/  USEL UR5, UR20, UR13, !UP1 ;  /* 0x0000000d14057287 */ /* 0x000fe4000c800000 */
[----:B------:R-:W-:Y:S02]  /*1690*/  UIMAD UR12, UR6, UR21, URZ ;  /* 0x00000015060c72a4 */ /* 0x000fe4000f8e02ff */
[----:B------:R-:W-:-:S02]  /*16a0*/  UISETP.GE.AND UP0, UPT, UR4, UR7, UPT ;  /* 0x000000070400728c */ /* 0x000fc4000bf06270 */
[----:B------:R-:W-:Y:S02]  /*16b0*/  UIMAD.WIDE.U32 UR10, UR4, UR8, URZ ;  /* 0x00000008040a72a5 */ /* 0x000fe4000f8e00ff */
[----:B------:R-:W-:Y:S02]  /*16c0*/  UISETP.GE.OR UP0, UPT, UR5, UR12, UP0 ;  /* 0x0000000c0500728c */ /* 0x000fe40008706670 */
[----:B------:R-:W-:Y:S02]  /*16d0*/  UIMAD.WIDE.U32 UR12, UR5, UR8, URZ ;  /* 0x00000008050c72a5 */ /* 0x000fe4000f8e00ff */
[----:B------:R-:W-:Y:S01]  /*16e0*/  UIADD3 UR10, UPT, UPT, -UR4, URZ, URZ ;  /* 0x000000ff040a7290 */ /* 0x000fe2000fffe1ff */
[----:B------:R-:W-:Y:S01]  /*16f0*/  UMOV UR8, UR11 ;  /* 0x0000000b00087c82 */ /* 0x000fe20008000000 */
[----:B------:R-:W-:Y:S02]  /*1700*/  UIADD3 UR11, UPT, UPT, -UR5, URZ, URZ ;  /* 0x000000ff050b7290 */ /* 0x000fe4000fffe1ff */
[----:B------:R-:W-:-:S03]  /*1710*/  USHF.R.U32.HI UR8, URZ, UR9, UR8 ;  /* 0x00000009ff087299 */ /* 0x000fc60008011608 */
[----:B------:R-:W-:Y:S01]  /*1720*/  @!UP0 UMOV UR7, UR13 ;  /* 0x0000000d00078c82 */ /* 0x000fe20008000000 */
[----:B------:R-:W-:Y:S02]  /*1730*/  UIMAD UR24, UR14, UR10, UR24 ;  /* 0x0000000a0e1872a4 */ /* 0x000fe4000f8e0218 */
[----:B------:R-:W-:Y:S02]  /*1740*/  USEL UR8, UR4, UR8, !UP2 ;  /* 0x0000000804087287 */ /* 0x000fe4000d000000 */
[----:B------:R-:W-:Y:S02]  /*1750*/  @!UP0 USHF.R.U32.HI UR7, URZ, UR9, UR7 ;  /* 0x00000009ff078299 */ /* 0x000fe40008011607 */
[----:B------:R-:W-:Y:S02]  /*1760*/  UIADD3 UR9, UPT, UPT, -UR8, URZ, URZ ;  /* 0x000000ff08097290 */ /* 0x000fe4000fffe1ff */
[----:B------:R-:W-:Y:S02]  /*1770*/  @!UP0 USEL UR7, UR5, UR7, !UP2 ;  /* 0x0000000705078287 */ /* 0x000fe4000d000000 */
[----:B------:R-:W-:-:S02]  /*1780*/  UIMAD UR9, UR21, UR9, UR4 ;  /* 0x00000009150972a4 */ /* 0x000fc4000f8e0204 */
[----:B------:R-:W-:Y:S02]  /*1790*/  @!UP0 UIADD3 UR8, UPT, UPT, UR8, -UR7, URZ ;  /* 0x8000000708088290 */ /* 0x000fe4000fffe0ff */
[----:B------:R-:W-:Y:S02]  /*17a0*/  @!UP0 UIMAD UR6, UR9, UR6, UR7 ;  /* 0x00000006090682a4 */ /* 0x000fe4000f8e0207 */
[----:B------:R-:W-:Y:S02]  /*17b0*/  @!UP0 UIMAD UR4, UR8, UR21, UR5 ;  /* 0x00000015080482a4 */ /* 0x000fe4000f8e0205 */
[----:B------:R-:W-:Y:S02]  /*17c0*/  UIMAD UR20, UR25, UR11, UR20 ;  /* 0x0000000b191472a4 */ /* 0x000fe4000f8e0214 */
[----:B------:R-:W-:Y:S01]  /*17d0*/  UIMAD UR24, UR4, UR14, UR24 ;  /* 0x0000000e041872a4 */ /* 0x000fe2000f8e0218 */
[----:B------:R-:W-:Y:S02]  /*17e0*/  @!UP0 UMOV UR5, UR6 ;  /* 0x0000000600058c82 */ /* 0x000fe40008000000 */
[----:B------:R-:W-:-:S12]  /*17f0*/  UIMAD UR20, UR5, UR25, UR20 ;  /* 0x00000019051472a4 */ /* 0x000fd8000f8e0214 */
.L_x_18:
[----:B------:R-:W-:-:S09]  /*1800*/  UISETP.NE.AND UP0, UPT, UR28, 0x1, UPT ;  /* 0x000000011c00788c */ /* 0x000fd2000bf05270 */
[----:B------:R-:W-:Y:S05]  /*1810*/  BRA.U UP0, `(.L_x_19) ;  /* 0x0000000100447547 */ /* 0x000fea000b800000 */
[----:B------:R-:W1:Y:S01]  /*1820*/  LDCU.128 UR8, c[0x0][0xf10] ;  /* 0x0001e200ff0877ac */ /* 0x000e620008000c00 */
[----:B------:R-:W2:Y:S01]  /*1830*/  LDCU UR12, c[0x0][0xf0c] ;  /* 0x0001e180ff0c77ac */ /* 0x000ea20008000800 */
[----:B------:R-:W3:Y:S01]  /*1840*/  LDCU UR13, c[0x0][0xf20] ;  /* 0x0001e400ff0d77ac */ /* 0x000ee20008000800 */
[----:B-1----:R-:W-:Y:S02]  /*1850*/  UIMAD.WIDE.U32 UR6, UR20, UR8, URZ ;  /* 0x00000008140672a5 */ /* 0x002fe4000f8e00ff */
[----:B------:R-:W-:Y:S02]  /*1860*/  UIMAD.WIDE.U32 UR4, UR24, UR11, URZ ;  /* 0x0000000b180472a5 */ /* 0x000fe4000f8e00ff */
[----:B--2---:R-:W-:Y:S02]  /*1870*/  UISETP.NE.AND UP1, UPT, UR12, 0x1, UPT ;  /* 0x000000010c00788c */ /* 0x004fe4000bf25270 */
[----:B------:R-:W-:Y:S01]  /*1880*/  UISETP.NE.AND UP0, UPT, UR10, 0x1, UPT ;  /* 0x000000010a00788c */ /* 0x000fe2000bf05270 */
[----:B------:R-:W-:-:S02]  /*1890*/  UMOV UR6, UR7 ;  /* 0x0000000700067c82 */ /* 0x000fc40008000000 */
[----:B------:R-:W-:Y:S01]  /*18a0*/  UMOV UR4, UR5 ;  /* 0x0000000500047c82 */ /* 0x000fe20008000000 */
[----:B------:R-:W-:Y:S02]  /*18b0*/  USHF.R.U32.HI UR9, URZ, UR9, UR6 ;  /* 0x00000009ff097299 */ /* 0x000fe40008011606 */
[----:B---3--:R-:W-:Y:S02]  /*18c0*/  USHF.R.U32.HI UR4, URZ, UR13, UR4 ;  /* 0x0000000dff047299 */ /* 0x008fe40008011604 */
[----:B------:R-:W-:Y:S02]  /*18d0*/  USEL UR5, UR20, UR9, !UP1 ;  /* 0x0000000914057287 */ /* 0x000fe4000c800000 */
[----:B------:R-:W-:-:S04]  /*18e0*/  USEL UR4, UR24, UR4, !UP0 ;  /* 0x0000000418047287 */ /* 0x000fc8000c000000 */
[----:B------:R-:W-:Y:S02]  /*18f0*/  UIADD3 UR6, UPT, UPT, UR5, -UR4, URZ ;  /* 0x8000000405067290 */ /* 0x000fe4000fffe0ff */
[----:B------:R-:W-:Y:S02]  /*1900*/  UIADD3 UR4, UPT, UPT, -UR5, UR4, URZ ;  /* 0x0000000405047290 */ /* 0x000fe4000fffe1ff */
[----:B------:R-:W-:Y:S02]  /*1910*/  UIMAD UR24, UR6, UR10, UR24 ;  /* 0x0000000a061872a4 */ /* 0x000fe4000f8e0218 */
[----:B------:R-:W-:-:S12]  /*1920*/  UIMAD UR20, UR4, UR12, UR20 ;  /* 0x0000000c041472a4 */ /* 0x000fd8000f8e0214 */
.L_x_19:
[----:B------:R-:W-:-:S09]  /*1930*/  UISETP.EQ.U32.AND UP0, UPT, UR29, 0x1, UPT ;  /* 0x000000011d00788c */ /* 0x000fd2000bf02070 */
[----:B------:R-:W-:Y:S05]  /*1940*/  BRA.U !UP0, `(.L_x_20) ;  /* 0x00000001080c7547 */ /* 0x000fea000b800000 */
[----:B------:R-:W-:Y:S01]  /*1950*/  UCGABAR_WAIT ;  /* 0x0000000000007dc7 */ /* 0x000fe20008000000 */
[----:B------:R-:W-:Y:S01]  /*1960*/  CCTL.IVALL ;  /* 0x00000000ff00798f */ /* 0x000fe20002000000 */
[----:B------:R-:W-:Y:S05]  /*1970*/  BRA `(.L_x_21) ;  /* 0x0000000000047947 */ /* 0x000fea0003800000 */
.L_x_20:
[----:B------:R-:W-:Y:S06]  /*1980*/  BAR.SYNC.DEFER_BLOCKING 0x0 ;  /* 0x0000000000007b1d */ /* 0x000fec0000010000 */
.L_x_21:
[----:B------:R-:W-:Y:S05]  /*1990*/  BRA.U UP3, `(.L_x_22) ;  /* 0x0000001503507547 */ /* 0x000fea000b800000 */
[----:B------:R-:W1:Y:S01]  /*19a0*/  LDCU UR6, c[0x0][0x38c] ;  /* 0x00007180ff0677ac */ /* 0x000e620008000800 */
[----:B------:R-:W2:Y:S01]  /*19b0*/  S2UR UR8, SR_CgaCtaId ;  /* 0x00000000000879c3 */ /* 0x000ea20000008800 */
[----:B------:R-:W-:Y:S01]  /*19c0*/  PLOP3.LUT P2, PT, PT, PT, UP5, 0x80, 0x8 ;  /* 0x000000000008781c */ /* 0x000fe20003f4f058 */
[----:B------:R-:W-:Y:S01]  /*19d0*/  IMAD.MOV.U32 R12, RZ, RZ, 0x1 ;  /* 0x00000001ff0c7424 */ /* 0x000fe200078e00ff */
[----:B------:R-:W-:Y:S01]  /*19e0*/  UMOV UR7, 0x400 ;  /* 0x0000040000077882 */ /* 0x000fe20000000000 */
[----:B------:R-:W-:Y:S01]  /*19f0*/  UISETP.NE.AND UP1, UPT, UR19, URZ, UPT ;  /* 0x000000ff1300728c */ /* 0x000fe2000bf25270 */
[----:B------:R-:W-:Y:S02]  /*1a00*/  ISETP.EQ.OR P3, PT, R0, RZ, P4 ;  /* 0x000000ff0000720c */ /* 0x000fe40002762670 */
[----:B------:R-:W-:Y:S02]  /*1a10*/  CS2R R10, SRZ ;  /* 0x00000000000a7805 */ /* 0x000fe4000001ff00 */
[----:B------:R-:W-:Y:S01]  /*1a20*/  PLOP3.LUT P2, PT, P2, PT, PT, 0x8, 0x80 ;  /* 0x000000000080781c */ /* 0x000fe2000174e170 */
[----:B------:R-:W-:Y:S01]  /*1a30*/  IMAD.MOV.U32 R9, RZ, RZ, RZ ;  /* 0x000000ffff097224 */ /* 0x000fe200078e00ff */
[----:B------:R-:W3:Y:S01]  /*1a40*/  LDCU UR61, c[0x0][0x370] ;  /* 0x00006e00ff3d77ac */ /* 0x000ee20008000800 */
[----:B------:R-:W-:Y:S01]  /*1a50*/  IMAD.MOV.U32 R8, RZ, RZ, 0x1 ;  /* 0x00000001ff087424 */ /* 0x000fe200078e00ff */
[----:B------:R-:W4:Y:S01]  /*1a60*/  LDCU.64 UR42, c[0x0][0x348] ;  /* 0x00006900ff2a77ac */ /* 0x000f220008000a00 */
[----:B-1----:R-:W-:-:S02]  /*1a70*/  UIADD3 UR5, UPT, UPT, UR6, 0xff, URZ ;  /* 0x000000ff06057890 */ /* 0x002fc4000fffe0ff */
[----:B------:R-:W-:Y:S02]  /*1a80*/  UIADD3 UR66, UPT, UPT, UR6, 0x1fe, URZ ;  /* 0x000001fe06427890 */ /* 0x000fe4000fffe0ff */
[----:B------:R-:W-:Y:S01]  /*1a90*/  USHF.R.S32.HI UR4, URZ, 0x1f, UR5 ;  /* 0x0000001fff047899 */ /* 0x000fe20008011405 */
[----:B------:R-:W1:Y:S03]  /*1aa0*/  LDCU UR60, c[0x0][0x374] ;  /* 0x00006e80ff3c77ac */ /* 0x000e660008000800 */
[----:B------:R-:W-:Y:S02]  /*1ab0*/  ULEA.HI UR4, UR4, UR5, URZ, 0x8 ;  /* 0x0000000504047291 */ /* 0x000fe4000f8f40ff */
[----:B------:R-:W-:Y:S02]  /*1ac0*/  UIADD3 UR5, UPT, UPT, UR6, -0x1, URZ ;  /* 0xffffffff06057890 */ /* 0x000fe4000fffe0ff */
[----:B------:R-:W-:-:S02]  /*1ad0*/  USHF.R.S32.HI UR63, URZ, 0x8, UR4 ;  /* 0x00000008ff3f7899 */ /* 0x000fc40008011404 */
[----:B------:R-:W-:Y:S02]  /*1ae0*/  UISETP.GE.U32.AND UP2, UPT, UR5, -0x1ff, UPT ;  /* 0xfffffe010500788c */ /* 0x000fe4000bf46070 */
[----:B------:R-:W-:Y:S02]  /*1af0*/  UISETP.LT.U32.AND UP0, UPT, UR63, 0x3, UPT ;  /* 0x000000033f00788c */ /* 0x000fe4000bf01070 */
[----:B--2---:R-:W-:Y:S02]  /*1b00*/  ULEA UR7, UR8, UR7, 0x18 ;  /* 0x0000000708077291 */ /* 0x004fe4000f8ec0ff */
[----:B------:R-:W-:Y:S02]  /*1b10*/  USEL UR62, UR63, 0x3, UP0 ;  /* 0x000000033f3e7887 */ /* 0x000fe40008000000 */
[----:B------:R-:W-:Y:S02]  /*1b20*/  USEL UR37, UR68, 0x2, UP1 ;  /* 0x0000000244257887 */ /* 0x000fe40008800000 */
[----:B------:R-:W-:-:S02]  /*1b30*/  UIADD3 UR29, UPT, UPT, UR62, -0x1, URZ ;  /* 0xffffffff3e1d7890 */ /* 0x000fc4000fffe0ff */
[----:B------:R-:W-:Y:S02]  /*1b40*/  @UP2 UIADD3 UR29, UPT, UPT, UR62, URZ, URZ ;  /* 0x000000ff3e1d2290 */ /* 0x000fe4000fffe0ff */
[----:B------:R-:W-:Y:S02]  /*1b50*/  UIADD3 UR57, UPT, UPT, UR7, 0x2c400, UR55 ;  /* 0x0002c40007397890 */ /* 0x000fe4000fffe037 */
[----:B------:R-:W-:Y:S02]  /*1b60*/  UIADD3 UR56, UPT, UPT, UR7, 0x2d000, UR54 ;  /* 0x0002d00007387890 */ /* 0x000fe4000fffe036 */
[----:B------:R-:W-:Y:S02]  /*1b70*/  UIADD3 UR64, UPT, UPT, UR63, -UR62, URZ ;  /* 0x8000003e3f407290 */ /* 0x000fe4000fffe0ff */
[----:B------:R-:W-:Y:S01]  /*1b80*/  UIADD3 UR29, UPT, UPT, UR29, 0x1, URZ ;  /* 0x000000011d1d7890 */ /* 0x000fe2000fffe0ff */
[----:B-1-34-:R-:W-:-:S11]  /*1b90*/  UMOV UR14, URZ ;  /* 0x000000ff000e7c82 */ /* 0x01afd60008000000 */
.L_x_46:
[----:B-1----:R-:W1:Y:S02]  /*1ba0*/  S2UR UR4, SR_CgaCtaId ;  /* 0x00000000000479c3 */ /* 0x002e640000008800 */
[----:B-1----:R-:W-:-:S09]  /*1bb0*/  UISETP.NE.AND UP0, UPT, UR4, URZ, UPT ;  /* 0x000000ff0400728c */ /* 0x002fd2000bf05270 */
[----:B---3--:R-:W-:Y:S05]  /*1bc0*/  BRA.U UP0, `(.L_x_23) ;  /* 0x0000000100287547 */ /* 0x008fea000b800000 */
[----:B------:R-:W-:Y:S02]  /*1bd0*/  LEA R0, R9, UR7, 0x3 ;  /* 0x0000000709007c11 */ /* 0x000fe4000f8e18ff */
[----:B------:R-:W-:-:S04]  /*1be0*/  SHF.L.U32 R3, R8, 0x1f, RZ ;  /* 0x0000001f08037819 */ /* 0x000fc800000006ff */
[----:B------:R-:W1:Y:S02]  /*1bf0*/  SYNCS.PHASECHK.TRANS64.TRYWAIT P0, [R0+URZ+0xc0], R3 ;  /* 0x0000c003000075a7 */ /* 0x000e6400080011ff */
[----:B-1----:R-:W-:Y:S05]  /*1c00*/  @!P0 BRA `(.L_x_24) ;  /* 0x00000110003c8947 */ /* 0x002fea0003800000 */
.L_x_193:
[----:B------:R2:W-:Y:S01]  /*1c10*/  SYNCS.ARRIVE.TRANS64.A1T0 RZ, [R0+URZ+0xb0], RZ ;  /* 0x0000b0ff00ff79a7 */ /* 0x0005e200081000ff */
[----:B------:R-:W-:-:S05]  /*1c20*/  VIADD R9, R9, 0x1 ;  /* 0x0000000109097836 */ /* 0x000fca0000000000 */
[----:B------:R-:W-:-:S04]  /*1c30*/  ISETP.NE.AND P0, PT, R9, 0x2, PT ;  /* 0x000000020900780c */ /* 0x000fc80003f05270 */
[----:B-1----:R-:W-:Y:S02]  /*1c40*/  SEL R3, RZ, 0x1, P0 ;  /* 0x00000001ff037807 */ /* 0x002fe40000000000 */
[----:B------:R-:W-:Y:S02]  /*1c50*/  SEL R9, R9, RZ, P0 ;  /* 0x000000ff09097207 */ /* 0x000fe40000000000 */
[----:B------:R-:W-:Y:S02]  /*1c60*/  LOP3.LUT R8, R8, R3, RZ, 0x3c, !PT ;  /* 0x0000000308087212 */ /* 0x000fe400078e3cff */
.L_x_23:
[----:B------:R-:W-:Y:S01]  /*1c70*/  ULEA UR4, UR14, UR7, 0x3 ;  /* 0x000000070e047291 */ /* 0x000fe2000f8e18ff */
[----:B--2---:R-:W-:Y:S01]  /*1c80*/  SHF.L.U32 R0, R12, 0x1f, RZ ;  /* 0x0000001f0c007819 */ /* 0x004fe200000006ff */
[----:B------:R-:W-:Y:S02]  /*1c90*/  UISETP.GE.U32.AND UP0, UPT, UR66, 0x1ff, UPT ;  /* 0x000001ff4200788c */ /* 0x000fe4000bf06070 */
[----:B------:R-:W-:Y:S02]  /*1ca0*/  ULEA UR35, UR20, UR65, 0x2 ;  /* 0x0000004114237291 */ /* 0x000fe4000f8e10ff */
[----:B------:R-:W-:Y:S02]  /*1cb0*/  ULEA UR27, UR24, UR67, 0x1 ;  /* 0x00000043181b7291 */ /* 0x000fe4000f8e08ff */
[----:B------:R-:W-:Y:S01]  /*1cc0*/  USHF.L.U32 UR11, UR24, 0x1, URZ ;  /* 0x00000001180b7899 */ /* 0x000fe200080006ff */
[----:B------:R1:W2:Y:S01]  /*1cd0*/  SYNCS.PHASECHK.TRANS64.TRYWAIT P1, [UR4+0x18], R0 ;  /* 0x00001800ff0075a7 */ /* 0x0002a20008021104 */
[----:B------:R-:W-:-:S02]  /*1ce0*/  USHF.L.U32 UR35, UR35, 0x5, URZ ;  /* 0x0000000523237899 */ /* 0x000fc400080006ff */
[----:B------:R-:W-:Y:S01]  /*1cf0*/  USHF.L.U32 UR27, UR27, 0x7, URZ ;  /* 0x000000071b1b7899 */ /* 0x000fe200080006ff */
[----:B------:R-:W-:Y:S01]  /*1d00*/  UMOV UR6, URZ ;  /* 0x000000ff00067c82 */ /* 0x000fe20008000000 */
[----:B------:R-:W-:Y:S10]  /*1d10*/  BRA.U !UP0, `(.L_x_25) ;  /* 0x0000000508187547 */ /* 0x000ff4000b800000 */
[----:B------:R-:W-:Y:S01]  /*1d20*/  UMOV UR5, URZ ;  /* 0x000000ff00057c82 */ /* 0x000fe20008000000 */
[----:B------:R-:W-:-:S05]  /*1d30*/  UMOV UR4, UR14 ;  /* 0x0000000e00047c82 */ /* 0x000fca0008000000 */
.L_x_33:
[----:B------:R-:W-:Y:S01]  /*1d40*/  ULEA UR33, UR4, UR7, 0x3 ;  /* 0x0000000704217291 */ /* 0x000fe2000f8e18ff */
[----:B--2---:R-:W-:Y:S01]  /*1d50*/  @!P4 MOV R2, 0xcc00 ;  /* 0x0000cc000002c802 */ /* 0x004fe20000000f00 */
[----:B--23--:R-:W-:Y:S10]  /*1d60*/  @P1 BRA `(.L_x_26) ;  /* 0x00000000000c1947 */ /* 0x00cff40003800000 */
[----:B------:R-:W-:-:S04]  /*1d70*/  SHF.L.U32 R3, R12, 0x1f, RZ ;  /* 0x0000001f0c037819 */ /* 0x000fc800000006ff */
[----:B------:R-:W2:Y:S02]  /*1d80*/  SYNCS.PHASECHK.TRANS64.TRYWAIT P0, [UR33+0x18], R3 ;  /* 0x00001803ff0075a7 */ /* 0x000ea40008001121 */
[----:B--2---:R-:W-:Y:S05]  /*1d90*/  @!P0 BRA `(.L_x_27) ;  /* 0x0000010c00ec8947 */ /* 0x004fea0003800000 */
.L_x_26:
[----:B------:R2:W-:Y:S01]  /*1da0*/  @!P4 SYNCS.ARRIVE.TRANS64 RZ, [UR33], R2 ;  /* 0x00000002ffffc9a7 */ /* 0x0005e20008000021 */
[----:B------:R-:W-:-:S04]  /*1db0*/  ULOP3.LUT UR6, UR37, 0x2, URZ, 0xfc, !UPT ;  /* 0x0000000225067892 */ /* 0x000fc8000f8efcff */
[----:B------:R-:W-:-:S09]  /*1dc0*/  UISETP.NE.AND UP0, UPT, UR6, 0x2, UPT ;  /* 0x000000020600788c */ /* 0x000fd2000bf05270 */
[----:B------:R-:W-:Y:S05]  /*1dd0*/  BRA.U UP0, `(.L_x_28) ;  /* 0x0000000100047547 */ /* 0x000fea000b800000 */
[----:B------:R-:W-:Y:S05]  /*1de0*/  BPT.TRAP 0x1 ;  /* 0x000000040000795c */ /* 0x000fea0000300000 */
.L_x_28:
[----:B------:R-:W-:Y:S04]  /*1df0*/  BSSY.RECONVERGENT B0, `(.L_x_29) ;  /* 0x0000003000007945 */ /* 0x000fe80003800200 */
[----:B------:R-:W-:Y:S05]  /*1e00*/  @P3 BRA `(.L_x_30) ;  /* 0x0000000000043947 */ /* 0x000fea0003800000 */
[----:B------:R-:W-:Y:S05]  /*1e10*/  BPT.TRAP 0x1 ;  /* 0x000000040000795c */ /* 0x000fea0000300000 */
.L_x_30:
[----:B------:R-:W-:Y:S05]  /*1e20*/  BSYNC.RECONVERGENT B0 ;  /* 0x0000000000007941 */ /* 0x000fea0003800200 */
.L_x_29:
[----:B------:R-:W-:Y:S01]  /*1e30*/  UIADD3 UR6, UPT, UPT, UR4, 0x1, URZ ;  /* 0x0000000104067890 */ /* 0x000fe2000fffe0ff */
[----:B------:R-:W-:Y:S01]  /*1e40*/  BSSY.RECONVERGENT B0, `(.L_x_31) ;  /* 0x000002e000007945 */ /* 0x000fe20003800200 */
[----:B------:R-:W-:Y:S02]  /*1e50*/  ELECT P0, URZ, PT ;  /* 0x0000000000ff782f */ /* 0x000fe40003800000 */
[----:B------:R-:W-:-:S04]  /*1e60*/  UISETP.NE.AND UP0, UPT, UR6, 0x3, UPT ;  /* 0x000000030600788c */ /* 0x000fc8000bf05270 */
[----:B------:R-:W-:Y:S02]  /*1e70*/  USEL UR8, URZ, 0x1, UP0 ;  /* 0x00000001ff087887 */ /* 0x000fe40008000000 */
[----:B------:R-:W-:-:S04]  /*1e80*/  USEL UR14, UR6, URZ, UP0 ;  /* 0x000000ff060e7287 */ /* 0x000fc80008000000 */
[----:B------:R-:W-:Y:S01]  /*1e90*/  ULEA UR6, UR14, UR7, 0x3 ;  /* 0x000000070e067291 */ /* 0x000fe2000f8e18ff */
[----:B------:R-:W-:-:S04]  /*1ea0*/  LOP3.LUT R12, R12, UR8, RZ, 0x3c, !PT ;  /* 0x000000080c0c7c12 */ /* 0x000fc8000f8e3cff */
[----:B-1----:R-:W-:-:S04]  /*1eb0*/  SHF.L.U32 R0, R12, 0x1f, RZ ;  /* 0x0000001f0c007819 */ /* 0x002fc800000006ff */
[----:B------:R1:W3:Y:S01]  /*1ec0*/  SYNCS.PHASECHK.TRANS64.TRYWAIT P1, [UR6+0x18], R0 ;  /* 0x00001800ff0075a7 */ /* 0x0002e20008021106 */
[----:B------:R-:W-:Y:S05]  /*1ed0*/  @!P0 BRA `(.L_x_32) ;  /* 0x0000000000908947 */ /* 0x000fea0003800000 */
[----:B------:R-:W-:Y:S02]  /*1ee0*/  ULEA UR32, UR4, UR50, 0xe ;  /* 0x0000003204207291 */ /* 0x000fe4000f8e70ff */
[----:B------:R-:W-:Y:S02]  /*1ef0*/  UIADD3 UR40, UP3, UPT, UR42, 0x80, URZ ;  /* 0x000000802a287890 */ /* 0x000fe4000ff7e0ff */
[----:B------:R-:W-:Y:S02]  /*1f00*/  ULEA UR24, UR4, UR49, 0xf ;  /* 0x0000003104187291 */ /* 0x000fe4000f8e78ff */
[----:B------:R-:W-:Y:S02]  /*1f10*/  UIADD3 UR38, UP2, UPT, UR42, 0x180, URZ ;  /* 0x000001802a267890 */ /* 0x000fe4000ff5e0ff */
[----:B------:R-:W-:Y:S02]  /*1f20*/  ULEA UR16, UR4, UR55, 0xa ;  /* 0x0000003704107291 */ /* 0x000fe4000f8e50ff */
[----:B------:R-:W-:-:S02]  /*1f30*/  UIADD3 UR30, UP1, UPT, UR42, 0x280, URZ ;  /* 0x000002802a1e7890 */ /* 0x000fc4000ff3e0ff */
[----:B------:R-:W-:Y:S02]  /*1f40*/  ULEA UR8, UR4, UR54, 0xb ;  /* 0x0000003604087291 */ /* 0x000fe4000f8e58ff */
[----:B------:R-:W-:Y:S02]  /*1f50*/  UIADD3 UR22, UP0, UPT, UR42, 0x380, URZ ;  /* 0x000003802a167890 */ /* 0x000fe4000ff1e0ff */
[----:B------:R-:W-:Y:S02]  /*1f60*/  USHF.L.U32 UR34, UR5, 0x8, URZ ;  /* 0x0000000805227899 */ /* 0x000fe400080006ff */
[----:B------:R-:W-:Y:S02]  /*1f70*/  UIADD3.X UR41, UPT, UPT, URZ, UR43, URZ, UP3, !UPT ;  /* 0x0000002bff297290 */ /* 0x000fe40009ffe4ff */
[----:B------:R-:W-:Y:S02]  /*1f80*/  UIADD3 UR32, UPT, UPT, UR7, 0x8400, UR32 ;  /* 0x0000840007207890 */ /* 0x000fe4000fffe020 */
[----:B------:R-:W-:-:S02]  /*1f90*/  UPRMT UR15, URZ, 0x5410, UR46 ;  /* 0x00005410ff0f7896 */ /* 0x000fc4000800002e */
[----:B------:R-:W-:Y:S02]  /*1fa0*/  UIADD3.X UR39, UPT, UPT, URZ, UR43, URZ, UP2, !UPT ;  /* 0x0000002bff277290 */ /* 0x000fe400097fe4ff */
[----:B------:R-:W-:Y:S02]  /*1fb0*/  UIADD3 UR24, UPT, UPT, UR7, 0x14400, UR24 ;  /* 0x0001440007187890 */ /* 0x000fe4000fffe018 */
[----:B------:R-:W-:Y:S02]  /*1fc0*/  UPRMT UR6, URZ, 0x5410, UR44 ;  /* 0x00005410ff067896 */ /* 0x000fe4000800002c */
[----:B------:R-:W-:Y:S02]  /*1fd0*/  ULEA UR19, UR5, UR48, 0x1 ;  /* 0x0000003005137291 */ /* 0x000fe4000f8e08ff */
[----:B------:R-:W-:Y:S02]  /*1fe0*/  UIADD3.X UR31, UPT, UPT, URZ, UR43, URZ, UP1, !UPT ;  /* 0x0000002bff1f7290 */ /* 0x000fe40008ffe4ff */
[----:B------:R-:W-:-:S02]  /*1ff0*/  UIADD3 UR16, UPT, UPT, UR7, 0x2c400, UR16 ;  /* 0x0002c40007107890 */ /* 0x000fc4000fffe010 */
[----:B------:R-:W-:Y:S02]  /*2000*/  ULEA UR12, UR5, UR47, 0x1 ;  /* 0x0000002f050c7291 */ /* 0x000fe4000f8e08ff */
[----:B------:R-:W-:Y:S02]  /*2010*/  UIADD3.X UR23, UPT, UPT, URZ, UR43, URZ, UP0, !UPT ;  /* 0x0000002bff177290 */ /* 0x000fe400087fe4ff */
[----:B------:R-:W-:Y:S01]  /*2020*/  UIADD3 UR8, UPT, UPT, UR7, 0x2d000, UR8 ;  /* 0x0002d00007087890 */ /* 0x000fe2000fffe008 */
[----:B------:R-:W-:Y:S01]  /*2030*/  UMOV UR52, 0x0 ;  /* 0x0000000000347882 */ /* 0x000fe20000000000 */
[----:B------:R-:W-:Y:S01]  /*2040*/  UMOV UR53, 0x10000000 ;  /* 0x1000000000357882 */ /* 0x000fe20000000000 */
[----:B------:R-:W-:Y:S01]  /*2050*/  UMOV UR25, UR33 ;  /* 0x0000002100197c82 */ /* 0x000fe20008000000 */
[----:B------:R-:W-:Y:S01]  /*2060*/  UMOV UR28, UR36 ;  /* 0x00000024001c7c82 */ /* 0x000fe20008000000 */
[----:B------:R-:W-:Y:S01]  /*2070*/  UMOV UR26, UR34 ;  /* 0x00000022001a7c82 */ /* 0x000fe20008000000 */
[----:B------:R-:W-:Y:S01]  /*2080*/  UMOV UR17, UR33 ;  /* 0x0000002100117c82 */ /* 0x000fe20008000000 */
[----:B------:R-:W-:Y:S01]  /*2090*/  UMOV UR21, UR36 ;  /* 0x0000002400157c82 */ /* 0x000fe20008000000 */
[----:B------:R4:W-:Y:S01]  /*20a0*/  UTMALDG.3D.MULTICAST [UR32], [UR40], UR15, desc[UR52] ;  /* 0x00003420280073b4 */ /* 0x0009e2000801180f */
[----:B------:R-:W-:Y:S01]  /*20b0*/  UMOV UR10, URZ ;  /* 0x000000ff000a7c82 */ /* 0x000fe20008000000 */
[----:B------:R-:W-:Y:S01]  /*20c0*/  UMOV UR9, UR33 ;  /* 0x0000002100097c82 */ /* 0x000fe20008000000 */
[----:B------:R-:W-:Y:S01]  /*20d0*/  UMOV UR13, UR36 ;  /* 0x00000024000d7c82 */ /* 0x000fe20008000000 */
[----:B------:R4:W-:Y:S01]  /*20e0*/  UTMALDG.3D.MULTICAST [UR24], [UR38], UR6, desc[UR52] ;  /* 0x00003418260073b4 */ /* 0x0009e20008011806 */
[----:B------:R4:W-:Y:S01]  /*20f0*/  UTMALDG.4D.MULTICAST [UR16], [UR30], UR15, desc[UR52] ;  /* 0x000034101e0073b4 */ /* 0x0009e2000801980f */
[----:B------:R4:W-:Y:S02]  /*2100*/  UTMALDG.4D.MULTICAST [UR8], [UR22], UR6, desc[UR52] ;  /* 0x00003408160073b4 */ /* 0x0009e40008019806 */
[----:B----4-:R-:W-:Y:S01]  /*2110*/  NOP ;  /* 0x0000000000007918 */ /* 0x010fe20000000000 */
.L_x_32:
[----:B------:R-:W-:Y:S05]  /*2120*/  BSYNC.RECONVERGENT B0 ;  /* 0x0000000000007941 */ /* 0x000fea0003800200 */
.L_x_31:
[----:B------:R-:W-:Y:S01]  /*2130*/  UIADD3 UR5, UPT, UPT, UR5, 0x1, URZ ;  /* 0x0000000105057890 */ /* 0x000fe2000fffe0ff */
[----:B------:R-:W-:Y:S01]  /*2140*/  UMOV UR4, UR14 ;  /* 0x0000000e00047c82 */ /* 0x000fe20008000000 */
[----:B------:R-:W-:Y:S02]  /*2150*/  UMOV UR6, UR29 ;  /* 0x0000001d00067c82 */ /* 0x000fe40008000000 */
[----:B------:R-:W-:-:S09]  /*2160*/  UISETP.NE.AND UP0, UPT, UR5, UR29, UPT ;  /* 0x0000001d0500728c */ /* 0x000fd2000bf05270 */
[----:B------:R-:W-:Y:S05]  /*2170*/  BRA.U UP0, `(.L_x_33) ;  /* 0xfffffff900f07547 */ /* 0x000fea000b83ffff */
.L_x_25:
[----:B------:R-:W-:Y:S01]  /*2180*/  ULEA UR4, UR14, UR7, 0x3 ;  /* 0x000000070e047291 */ /* 0x000fe2000f8e18ff */
[----:B-1----:R-:W-:Y:S01]  /*2190*/  SHF.L.U32 R0, R12, 0x1f, RZ ;  /* 0x0000001f0c007819 */ /* 0x002fe200000006ff */
[----:B------:R-:W-:Y:S01]  /*21a0*/  @!P2 SYNCS.ARRIVE.TRANS64.A1T0 RZ, [UR7+0x78], RZ ;  /* 0x000078ffffffa9a7 */ /* 0x000fe20008100007 */
[----:B------:R-:W-:-:S06]  /*21b0*/  UISETP.GT.AND UP0, UPT, UR63, UR62, UPT ;  /* 0x0000003e3f00728c */ /* 0x000fcc000bf04270 */
[----:B--23--:R1:W2:Y:S03]  /*21c0*/  SYNCS.PHASECHK.TRANS64.TRYWAIT P1, [UR4+0x18], R0 ;  /* 0x00001800ff0075a7 */ /* 0x00c2a60008021104 */
[----:B------:R-:W-:Y:S05]  /*21d0*/  BRA.U !UP0, `(.L_x_34) ;  /* 0x00000005080c7547 */ /* 0x000fea000b800000 */
[----:B------:R-:W-:Y:S01]  /*21e0*/  UIADD3 UR51, UPT, UPT, UR64, UR6, URZ ;  /* 0x0000000640337290 */ /* 0x000fe2000fffe0ff */
[----:B------:R-:W-:-:S11]  /*21f0*/  UMOV UR5, UR14 ;  /* 0x0000000e00057c82 */ /* 0x000fd60008000000 */
.L_x_42:
[----:B------:R-:W-:Y:S01]  /*2200*/  ULEA UR33, UR5, UR7, 0x3 ;  /* 0x0000000705217291 */ /* 0x000fe2000f8e18ff */
[----:B--2---:R-:W-:Y:S01]  /*2210*/  @!P4 MOV R2, 0xcc00 ;  /* 0x0000cc000002c802 */ /* 0x004fe20000000f00 */
[----:B--23--:R-:W-:Y:S10]  /*2220*/  @P1 BRA `(.L_x_35) ;  /* 0x00000000000c1947 */ /* 0x00cff40003800000 */
[----:B------:R-:W-:-:S04]  /*2230*/  SHF.L.U32 R3, R12, 0x1f, RZ ;  /* 0x0000001f0c037819 */ /* 0x000fc800000006ff */
[----:B------:R-:W2:Y:S02]  /*2240*/  SYNCS.PHASECHK.TRANS64.TRYWAIT P0, [UR33+0x18], R3 ;  /* 0x00001803ff0075a7 */ /* 0x000ea40008001121 */
[----:B--2---:R-:W-:Y:S05]  /*2250*/  @!P0 BRA `(.L_x_36) ;  /* 0x0000010800d48947 */ /* 0x004fea0003800000 */
.L_x_35:
[----:B------:R2:W-:Y:S01]  /*2260*/  @!P4 SYNCS.ARRIVE.TRANS64 RZ, [UR33], R2 ;  /* 0x00000002ffffc9a7 */ /* 0x0005e20008000021 */
[----:B------:R-:W-:-:S04]  /*2270*/  ULOP3.LUT UR4, UR37, 0x2, URZ, 0xfc, !UPT ;  /* 0x0000000225047892 */ /* 0x000fc8000f8efcff */
[----:B------:R-:W-:-:S09]  /*2280*/  UISETP.NE.AND UP0, UPT, UR4, 0x2, UPT ;  /* 0x000000020400788c */ /* 0x000fd2000bf05270 */
[----:B------:R-:W-:Y:S05]  /*2290*/  BRA.U UP0, `(.L_x_37) ;  /* 0x0000000100047547 */ /* 0x000fea000b800000 */
[----:B------:R-:W-:Y:S05]  /*22a0*/  BPT.TRAP 0x1 ;  /* 0x000000040000795c */ /* 0x000fea0000300000 */
.L_x_37:
[----:B------:R-:W-:Y:S04]  /*22b0*/  BSSY.RECONVERGENT B0, `(.L_x_38) ;  /* 0x0000003000007945 */ /* 0x000fe80003800200 */
[----:B------:R-:W-:Y:S05]  /*22c0*/  @P3 BRA `(.L_x_39) ;  /* 0x0000000000043947 */ /* 0x000fea0003800000 */
[----:B------:R-:W-:Y:S05]  /*22d0*/  BPT.TRAP 0x1 ;  /* 0x000000040000795c */ /* 0x000fea0000300000 */
.L_x_39:
[----:B------:R-:W-:Y:S05]  /*22e0*/  BSYNC.RECONVERGENT B0 ;  /* 0x0000000000007941 */ /* 0x000fea0003800200 */
.L_x_38:
        /* <DEDUP_REMOVED lines=15> */
[----:B------:R-:W-:Y:S02]  /*23e0*/  UIADD3 UR22, UP1, UPT, UR42, 0x280, URZ ;  /* 0x000002802a167890 */ /* 0x000fe4000ff3e0ff */
[----:B------:R-:W-:-:S02]  /*23f0*/  UIADD3 UR40, UP0, UPT, UR42, 0x380, URZ ;  /* 0x000003802a287890 */ /* 0x000fc4000ff1e0ff */
[----:B------:R-:W-:Y:S02]  /*2400*/  USHF.L.U32 UR34, UR6, 0x8, URZ ;  /* 0x0000000806227899 */ /* 0x000fe400080006ff */
[----:B------:R-:W-:Y:S02]  /*2410*/  UIADD3.X UR39, UPT, UPT, URZ, UR43, URZ, UP3, !UPT ;  /* 0x0000002bff277290 */ /* 0x000fe40009ffe4ff */
[----:B------:R-:W-:Y:S02]  /*2420*/  UIADD3 UR32, UPT, UPT, UR7, 0x8400, UR32 ;  /* 0x0000840007207890 */ /* 0x000fe4000fffe020 */
[----:B------:R-:W-:Y:S02]  /*2430*/  UPRMT UR4, URZ, 0x5410, UR46 ;  /* 0x00005410ff047896 */ /* 0x000fe4000800002e */
[----:B------:R-:W-:Y:S02]  /*2440*/  UIADD3.X UR31, UPT, UPT, URZ, UR43, URZ, UP2, !UPT ;  /* 0x0000002bff1f7290 */ /* 0x000fe400097fe4ff */
[----:B------:R-:W-:-:S02]  /*2450*/  UIADD3 UR24, UPT, UPT, UR7, 0x14400, UR24 ;  /* 0x0001440007187890 */ /* 0x000fc4000fffe018 */
[----:B------:R-:W-:Y:S02]  /*2460*/  UPRMT UR15, URZ, 0x5410, UR44 ;  /* 0x00005410ff0f7896 */ /* 0x000fe4000800002c */
[----:B------:R-:W-:Y:S02]  /*2470*/  ULEA UR19, UR6, UR48, 0x1 ;  /* 0x0000003006137291 */ /* 0x000fe4000f8e08ff */
[----:B------:R-:W-:Y:S02]  /*2480*/  ULEA UR16, UR5, UR57, 0xa ;  /* 0x0000003905107291 */ /* 0x000fe4000f8e50ff */
[----:B------:R-:W-:Y:S02]  /*2490*/  UIADD3.X UR23, UPT, UPT, URZ, UR43, URZ, UP1, !UPT ;  /* 0x0000002bff177290 */ /* 0x000fe40008ffe4ff */
[----:B------:R-:W-:Y:S02]  /*24a0*/  ULEA UR12, UR6, UR47, 0x1 ;  /* 0x0000002f060c7291 */ /* 0x000fe4000f8e08ff */
[----:B------:R-:W-:-:S02]  /*24b0*/  ULEA UR8, UR5, UR56, 0xb ;  /* 0x0000003805087291 */ /* 0x000fc4000f8e58ff */
[----:B------:R-:W-:Y:S01]  /*24c0*/  UIADD3.X UR41, UPT, UPT, URZ, UR43, URZ, UP0, !UPT ;  /* 0x0000002bff297290 */ /* 0x000fe200087fe4ff */
        /* <DEDUP_REMOVED lines=15> */
.L_x_41:
[----:B------:R-:W-:Y:S05]  /*25c0*/  BSYNC.RECONVERGENT B0 ;  /* 0x0000000000007941 */ /* 0x000fea0003800200 */
.L_x_40:
[----:B------:R-:W-:Y:S01]  /*25d0*/  UIADD3 UR6, UPT, UPT, UR6, 0x1, URZ ;  /* 0x0000000106067890 */ /* 0x000fe2000fffe0ff */
[----:B------:R-:W-:-:S03]  /*25e0*/  UMOV UR5, UR14 ;  /* 0x0000000e00057c82 */ /* 0x000fc60008000000 */
[----:B------:R-:W-:-:S09]  /*25f0*/  UISETP.NE.AND UP0, UPT, UR6, UR51, UPT ;  /* 0x000000330600728c */ /* 0x000fd2000bf05270 */
[----:B------:R-:W-:Y:S05]  /*2600*/  BRA.U UP0, `(.L_x_42) ;  /* 0xfffffff900fc7547 */ /* 0x000fea000b83ffff */
.L_x_34:
[C---:B------:R-:W-:Y:S01]  /*2610*/  LEA R3, R11.reuse, UR7, 0x3 ;  /* 0x000000070b037c11 */ /* 0x040fe2000f8e18ff */
[----:B------:R-:W-:Y:S01]  /*2620*/  NOP ;  /* 0x0000000000007918 */ /* 0x000fe20000000000 */
[----:B-1----:R-:W-:Y:S02]  /*2630*/  SHF.L.U32 R0, R10, 0x1f, RZ ;  /* 0x0000001f0a007819 */ /* 0x002fe400000006ff */
[----:B------:R-:W-:Y:S02]  /*2640*/  LEA R5, R11, UR7, 0x4 ;  /* 0x000000070b057c11 */ /* 0x000fe4000f8e20ff */
[----:B------:R-:W1:Y:S02]  /*2650*/  SYNCS.PHASECHK.TRANS64.TRYWAIT P0, [R3+URZ+0x80], R0 ;  /* 0x00008000030075a7 */ /* 0x000e6400080011ff */
[----:B-1----:R-:W-:Y:S05]  /*2660*/  @!P0 BRA `(.L_x_43) ;  /* 0x0000010400e88947 */ /* 0x002fea0003800000 */
.L_x_196:
[----:B------:R-:W4:Y:S01]  /*2670*/  LDS.128 R4, [R5+0xe0] ;  /* 0x0000e00005047984 */ /* 0x000f220000000c00 */
[----:B------:R-:W-:Y:S01]  /*2680*/  UISETP.GE.AND UP0, UPT, UR45, 0x1, UPT ;  /* 0x000000012d00788c */ /* 0x000fe2000bf06270 */
[----:B------:R-:W-:Y:S01]  /*2690*/  @!PT LDS RZ, [RZ] ;  /* 0x00000000fffff984 */ /* 0x000fe20000000800 */
[----:B------:R-:W-:Y:S01]  /*26a0*/  @!PT LDS RZ, [RZ] ;  /* 0x00000000fffff984 */ /* 0x000fe20000000800 */
[----:B------:R-:W-:Y:S01]  /*26b0*/  @!PT LDS RZ, [RZ] ;  /* 0x00000000fffff984 */ /* 0x000fe20000000800 */
[----:B------:R-:W-:Y:S01]  /*26c0*/  @!PT LDS RZ, [RZ] ;  /* 0x00000000fffff984 */ /* 0x000fe20000000800 */
[----:B------:R1:W-:Y:S06]  /*26d0*/  MEMBAR.ALL.CTA ;  /* 0x0000000000007992 */ /* 0x0003ec0000008000 */
[----:B-1----:R-:W1:Y:S01]  /*26e0*/  FENCE.VIEW.ASYNC.S ;  /* 0x00000000000073c6 */ /* 0x002e620000000000 */
[----:B----4-:R-:W-:-:S13]  /*26f0*/  LOP3.LUT P0, RZ, R6, 0x1, RZ, 0xc0, !PT ;  /* 0x0000000106ff7812 */ /* 0x010fda000780c0ff */
[----:B-1----:R-:W-:Y:S01]  /*2700*/  VOTEU.ANY UP1, P0 ;  /* 0x0000000000ff7886 */ /* 0x002fe20000020100 */
[----:B------:R-:W-:-:S13]  /*2710*/  PLOP3.LUT P0, PT, PT, PT, UP1, 0x80, 0x8 ;  /* 0x000000000008781c */ /* 0x000fda0003f0f018 */
[----:B------:R-:W-:Y:S02]  /*2720*/  @P0 LOP3.LUT R0, R5, 0xffff, RZ, 0xc0, !PT ;  /* 0x0000ffff05000812 */ /* 0x000fe400078ec0ff */
[----:B--2---:R-:W-:Y:S02]  /*2730*/  @P0 MOV R2, R4 ;  /* 0x0000000400020202 */ /* 0x004fe40000000f00 */
[----:B------:R-:W-:Y:S01]  /*2740*/  @P0 R2UR UR5, R0 ;  /* 0x00000000000502ca */ /* 0x000fe200000e0000 */
[----:B------:R-:W-:Y:S01]  /*2750*/  VIADD R0, R3, 0x90 ;  /* 0x0000009003007836 */ /* 0x000fe20000000000 */
[----:B------:R-:W-:Y:S02]  /*2760*/  @P0 SHF.R.U32.HI R4, RZ, 0x10, R5 ;  /* 0x00000010ff040819 */ /* 0x000fe40000011605 */
[----:B------:R-:W-:Y:S02]  /*2770*/  @P0 R2UR UR6, R2 ;  /* 0x00000000020602ca */ /* 0x000fe400000e0000 */
[----:B------:R-:W-:-:S02]  /*2780*/  PRMT R0, RZ, 0x654, R0 ;  /* 0x00000654ff007816 */ /* 0x000fc40000000000 */
[----:B------:R-:W-:Y:S02]  /*2790*/  @P0 R2UR UR4, R4 ;  /* 0x00000000040402ca */ /* 0x000fe400000e0000 */
[----:B------:R1:W-:Y:S03]  /*27a0*/  SYNCS.ARRIVE.TRANS64.RED.A1T0 RZ, [R0+URZ], RZ ;  /* 0x000000ff00ff79a7 */ /* 0x0003e600081004ff */
[----:B------:R-:W-:-:S04]  /*27b0*/  @UP1 UMOV UR58, UR5 ;  /* 0x00000005003a1c82 */ /* 0x000fc80008000000 */
[----:B------:R-:W-:-:S04]  /*27c0*/  @UP1 UMOV UR59, UR6 ;  /* 0x00000006003b1c82 */ /* 0x000fc80008000000 */
[----:B------:R-:W-:Y:S01]  /*27d0*/  @UP1 UMOV UR36, UR4 ;  /* 0x0000000400241c82 */ /* 0x000fe20008000000 */
[----:B------:R-:W-:Y:S05]  /*27e0*/  BRA.U !UP0, `(.L_x_44) ;  /* 0x0000000108d47547 */ /* 0x000fea000b800000 */
[----:B------:R-:W2:Y:S01]  /*27f0*/  LDCU.128 UR20, c[0x0][0xf10] ;  /* 0x0001e200ff1477ac */ /* 0x000ea20008000c00 */
[----:B------:R-:W4:Y:S01]  /*2800*/  LDCU UR19, c[0x0][0xf20] ;  /* 0x0001e400ff1377ac */ /* 0x000f220008000800 */
[----:B------:R-:W3:Y:S01]  /*2810*/  LDCU UR15, c[0x0][0xf0c] ;  /* 0x0001e180ff0f77ac */ /* 0x000ee20008000800 */
[----:B------:R-:W1:Y:S01]  /*2820*/  LDCU.64 UR8, c[0x0][0xf28] ;  /* 0x0001e500ff0877ac */ /* 0x000e620008000a00 */
[----:B------:R-:W-:Y:S02]  /*2830*/  UISETP.NE.AND UP3, UPT, UR45, 0x1, UPT ;  /* 0x000000012d00788c */ /* 0x000fe4000bf65270 */
[----:B--2---:R-:W-:Y:S02]  /*2840*/  UIMAD.WIDE.U32 UR10, UR60, UR23, URZ ;  /* 0x000000173c0a72a5 */ /* 0x004fe4000f8e00ff */
[----:B------:R-:W-:Y:S02]  /*2850*/  UIMAD.WIDE.U32 UR4, UR61, UR20, URZ ;  /* 0x000000143d0472a5 */ /* 0x000fe4000f8e00ff */
[----:B------:R-:W-:-:S02]  /*2860*/  UISETP.NE.AND UP0, UPT, UR22, 0x1, UPT ;  /* 0x000000011600788c */ /* 0x000fc4000bf05270 */
[----:B------:R-:W-:Y:S01]  /*2870*/  UIMAD.WIDE.U32 UR16, UR58, UR23, URZ ;  /* 0x000000173a1072a5 */ /* 0x000fe2000f8e00ff */
[----:B------:R-:W-:Y:S02]  /*2880*/  UMOV UR10, UR11 ;  /* 0x0000000b000a7c82 */ /* 0x000fe40008000000 */
[----:B------:R-:W-:Y:S01]  /*2890*/  UMOV UR4, UR5 ;  /* 0x0000000500047c82 */ /* 0x000fe20008000000 */
[----:B----4-:R-:W-:Y:S02]  /*28a0*/  USHF.R.U32.HI UR10, URZ, UR19, UR10 ;  /* 0x00000013ff0a7299 */ /* 0x010fe4000801160a */
[----:B---3--:R-:W-:Y:S02]  /*28b0*/  UISETP.NE.AND UP2, UPT, UR15, 0x1, UPT ;  /* 0x000000010f00788c */ /* 0x008fe4000bf45270 */
[----:B------:R-:W-:Y:S02]  /*28c0*/  USHF.R.U32.HI UR4, URZ, UR21, UR4 ;  /* 0x00000015ff047299 */ /* 0x000fe40008011604 */
[----:B------:R-:W-:-:S02]  /*28d0*/  USEL UR5, UR60, UR10, !UP0 ;  /* 0x0000000a3c057287 */ /* 0x000fc4000c000000 */
[----:B------:R-:W-:Y:S02]  /*28e0*/  USEL UR6, UR61, UR4, !UP2 ;  /* 0x000000043d067287 */ /* 0x000fe4000d000000 */
[----:B-1----:R-:W-:Y:S01]  /*28f0*/  UIMAD.WIDE.U32 UR10, UR5, UR8, URZ ;  /* 0x00000008050a72a5 */ /* 0x002fe2000f8e00ff */
[----:B------:R-:W-:Y:S01]  /*2900*/  UMOV UR4, UR17 ;  /* 0x0000001100047c82 */ /* 0x000fe20008000000 */
[----:B------:R-:W-:Y:S02]  /*2910*/  UIMAD.WIDE.U32 UR12, UR59, UR20, URZ ;  /* 0x000000143b0c72a5 */ /* 0x000fe4000f8e00ff */
[----:B------:R-:W-:-:S03]  /*2920*/  UIMAD.WIDE.U32 UR16, UR6, UR8, URZ ;  /* 0x00000008061072a5 */ /* 0x000fc6000f8e00ff */
[----:B------:R-:W-:Y:S01]  /*2930*/  UMOV UR10, UR11 ;  /* 0x0000000b000a7c82 */ /* 0x000fe20008000000 */
[----:B------:R-:W-:Y:S02]  /*2940*/  USHF.R.U32.HI UR4, URZ, UR19, UR4 ;  /* 0x00000013ff047299 */ /* 0x000fe40008011604 */
[----:B------:R-:W-:Y:S01]  /*2950*/  @UP3 USHF.R.U32.HI UR5, URZ, UR9, UR10 ;  /* 0x00000009ff053299 */ /* 0x000fe2000801160a */
[----:B------:R-:W-:Y:S01]  /*2960*/  UMOV UR12, UR13 ;  /* 0x0000000d000c7c82 */ /* 0x000fe20008000000 */
[----:B------:R-:W-:Y:S01]  /*2970*/  UMOV UR16, UR17 ;  /* 0x0000001100107c82 */ /* 0x000fe20008000000 */
[----:B------:R-:W-:Y:S02]  /*2980*/  USHF.R.U32.HI UR21, URZ, UR21, UR12 ;  /* 0x00000015ff157299 */ /* 0x000fe4000801160c */
[----:B------:R-:W-:Y:S02]  /*2990*/  USEL UR4, UR58, UR4, !UP0 ;  /* 0x000000043a047287 */ /* 0x000fe4000c000000 */
[----:B------:R-:W-:-:S02]  /*29a0*/  @UP3 USHF.R.U32.HI UR6, URZ, UR9, UR16 ;  /* 0x00000009ff063299 */ /* 0x000fc40008011610 */
[----:B------:R-:W-:Y:S02]  /*29b0*/  UIMAD UR10, UR45, UR5, URZ ;  /* 0x000000052d0a72a4 */ /* 0x000fe4000f8e02ff */
[----:B------:R-:W-:Y:S02]  /*29c0*/  USEL UR5, UR59, UR21, !UP2 ;  /* 0x000000153b057287 */ /* 0x000fe4000d000000 */
[----:B------:R-:W-:Y:S02]  /*29d0*/  UIMAD UR12, UR45, UR6, URZ ;  /* 0x000000062d0c72a4 */ /* 0x000fe4000f8e02ff */
[----:B------:R-:W-:Y:S02]  /*29e0*/  UISETP.GE.AND UP0, UPT, UR4, UR10, UPT ;  /* 0x0000000a0400728c */ /* 0x000fe4000bf06270 */
[----:B------:R-:W-:Y:S02]  /*29f0*/  UIMAD.WIDE.U32 UR10, UR4, UR8, URZ ;  /* 0x00000008040a72a5 */ /* 0x000fe4000f8e00ff */
[----:B------:R-:W-:-:S02]  /*2a00*/  UISETP.GE.OR UP0, UPT, UR5, UR12, UP0 ;  /* 0x0000000c0500728c */ /* 0x000fc40008706670 */
        /* <DEDUP_REMOVED lines=19> */
.L_x_44:
[----:B------:R-:W2:Y:S02]  /*2b40*/  LDCU UR4, c[0x0][0xf30] ;  /* 0x0001e600ff0477ac */ /* 0x000ea40008000800 */
[----:B--2---:R-:W-:-:S09]  /*2b50*/  UISETP.NE.AND UP0, UPT, UR4, 0x1, UPT ;  /* 0x000000010400788c */ /* 0x004fd2000bf05270 */
[----:B------:R-:W-:Y:S05]  /*2b60*/  BRA.U UP0, `(.L_x_45) ;  /* 0x0000000100447547 */ /* 0x000fea000b800000 */
[----:B------:R-:W2:Y:S01]  /*2b70*/  LDCU.128 UR8, c[0x0][0xf10] ;  /* 0x0001e200ff0877ac */ /* 0x000ea20008000c00 */
[----:B------:R-:W4:Y:S01]  /*2b80*/  LDCU UR15, c[0x0][0xf0c] ;  /* 0x0001e180ff0f77ac */ /* 0x000f220008000800 */
[----:B------:R-:W1:Y:S01]  /*2b90*/  LDCU UR6, c[0x0][0xf20] ;  /* 0x0001e400ff0677ac */ /* 0x000e620008000800 */
[----:B--2---:R-:W-:Y:S02]  /*2ba0*/  UIMAD.WIDE.U32 UR12, UR59, UR8, URZ ;  /* 0x000000083b0c72a5 */ /* 0x004fe4000f8e00ff */
[----:B------:R-:W-:Y:S02]  /*2bb0*/  UIMAD.WIDE.U32 UR4, UR58, UR11, URZ ;  /* 0x0000000b3a0472a5 */ /* 0x000fe4000f8e00ff */
[----:B----4-:R-:W-:Y:S02]  /*2bc0*/  UISETP.NE.AND UP2, UPT, UR15, 0x1, UPT ;  /* 0x000000010f00788c */ /* 0x010fe4000bf45270 */
[----:B------:R-:W-:Y:S01]  /*2bd0*/  UISETP.NE.AND UP0, UPT, UR10, 0x1, UPT ;  /* 0x000000010a00788c */ /* 0x000fe2000bf05270 */
[----:B------:R-:W-:-:S02]  /*2be0*/  UMOV UR12, UR13 ;  /* 0x0000000d000c7c82 */ /* 0x000fc40008000000 */
[----:B------:R-:W-:Y:S01]  /*2bf0*/  UMOV UR4, UR5 ;  /* 0x0000000500047c82 */ /* 0x000fe20008000000 */
[----:B------:R-:W-:Y:S02]  /*2c00*/  USHF.R.U32.HI UR9, URZ, UR9, UR12 ;  /* 0x00000009ff097299 */ /* 0x000fe4000801160c */
[----:B-1----:R-:W-:Y:S02]  /*2c10*/  USHF.R.U32.HI UR4, URZ, UR6, UR4 ;  /* 0x00000006ff047299 */ /* 0x002fe40008011604 */
[----:B------:R-:W-:Y:S02]  /*2c20*/  USEL UR5, UR59, UR9, !UP2 ;  /* 0x000000093b057287 */ /* 0x000fe4000d000000 */
[----:B------:R-:W-:-:S04]  /*2c30*/  USEL UR4, UR58, UR4, !UP0 ;  /* 0x000000043a047287 */ /* 0x000fc8000c000000 */
[----:B------:R-:W-:Y:S02]  /*2c40*/  UIADD3 UR6, UPT, UPT, UR5, -UR4, URZ ;  /* 0x8000000405067290 */ /* 0x000fe4000fffe0ff */
[----:B------:R-:W-:Y:S02]  /*2c50*/  UIADD3 UR4, UPT, UPT, -UR5, UR4, URZ ;  /* 0x0000000405047290 */ /* 0x000fe4000fffe1ff */
[----:B------:R-:W-:Y:S02]  /*2c60*/  UIMAD UR58, UR6, UR10, UR58 ;  /* 0x0000000a063a72a4 */ /* 0x000fe4000f8e023a */
[----:B------:R-:W-:-:S12]  /*2c70*/  UIMAD UR59, UR4, UR15, UR59 ;  /* 0x0000000f043b72a4 */ /* 0x000fd8000f8e023b */
.L_x_45:
[----:B------:R-:W-:Y:S01]  /*2c80*/  VIADD R11, R11, 0x1 ;  /* 0x000000010b0b7836 */ /* 0x000fe20000000000 */
[----:B------:R-:W-:Y:S02]  /*2c90*/  R2UR UR5, R182 ;  /* 0x00000000b60572ca */ /* 0x000fe400000e0000 */
[----:B------:R-:W-:Y:S02]  /*2ca0*/  R2UR UR4, R183 ;  /* 0x00000000b70472ca */ /* 0x000fe400000e0000 */
[C---:B------:R-:W-:Y:S02]  /*2cb0*/  ISETP.NE.AND P0, PT, R11.reuse, 0x2, PT ;  /* 0x000000020b00780c */ /* 0x040fe40003f05270 */
[----:B------:R-:W-:Y:S02]  /*2cc0*/  PLOP3.LUT P2, PT, PT, PT, PT, 0x80, 0x8 ;  /* 0x000000000008781c */ /* 0x000fe40003f4f070 */
[----:B------:R-:W-:Y:S02]  /*2cd0*/  SEL R3, RZ, 0x1, P0 ;  /* 0x00000001ff037807 */ /* 0x000fe40000000000 */
[----:B------:R-:W-:-:S02]  /*2ce0*/  SEL R11, R11, RZ, P0 ;  /* 0x000000ff0b0b7207 */ /* 0x000fc40000000000 */
[----:B------:R-:W-:Y:S01]  /*2cf0*/  LOP3.LUT R10, R10, R3, RZ, 0x3c, !PT ;  /* 0x000000030a0a7212 */ /* 0x000fe200078e3cff */
[----:B------:R-:W-:Y:S02]  /*2d00*/  UIADD3 UR24, UPT, UPT, UR58, UR5, URZ ;  /* 0x000000053a187290 */ /* 0x000fe4000fffe0ff */
[----:B------:R-:W-:Y:S01]  /*2d10*/  UIADD3 UR20, UPT, UPT, UR59, UR4, URZ ;  /* 0x000000043b147290 */ /* 0x000fe2000fffe0ff */
[----:B------:R-:W-:Y:S11]  /*2d20*/  BRA.U UP1, `(.L_x_46) ;  /* 0xffffffed019c7547 */ /* 0x000ff6000b83ffff */
[----:B------:R-:W-:Y:S01]  /*2d30*/  UIADD3 UR7, UPT, UPT, UR7, 0x18, URZ ;  /* 0x0000001807077890 */ /* 0x000fe2000fffe0ff */
[----:B------:R-:W-:-:S03]  /*2d40*/  SHF.L.U32 R3, R12, 0x1f, RZ ;  /* 0x0000001f0c037819 */ /* 0x000fc600000006ff */
[----:B------:R-:W-:-:S09]  /*2d50*/  ULEA UR4, UR14, UR7, 0x3 ;  /* 0x000000070e047291 */ /* 0x000fd2000f8e18ff */
[----:B------:R-:W2:Y:S02]  /*2d60*/  SYNCS.PHASECHK.TRANS64.TRYWAIT P0, [UR4], R3 ;  /* 0x00000003ff0075a7 */ /* 0x000ea40008001104 */
[----:B--2---:R-:W-:Y:S05]  /*2d70*/  @!P0 BRA `(.L_x_47) ;  /* 0x0000010000388947 */ /* 0x004fea0003800000 */
.L_x_198:
[----:B------:R-:W-:-:S04]  /*2d80*/  UIADD3 UR4, UPT, UPT, UR14, 0x1, URZ ;  /* 0x000000010e047890 */ /* 0x000fc8000fffe0ff */
[----:B------:R-:W-:-:S04]  /*2d90*/  UISETP.NE.AND UP0, UPT, UR4, 0x3, UPT ;  /* 0x000000030400788c */ /* 0x000fc8000bf05270 */
[----:B------:R-:W-:Y:S02]  /*2da0*/  USEL UR6, URZ, 0x1, UP0 ;  /* 0x00000001ff067887 */ /* 0x000fe40008000000 */
[----:B------:R-:W-:-:S04]  /*2db0*/  USEL UR4, UR4, URZ, UP0 ;  /* 0x000000ff04047287 */ /* 0x000fc80008000000 */
[----:B------:R-:W-:Y:S01]  /*2dc0*/  ULEA UR5, UR4, UR7, 0x3 ;  /* 0x0000000704057291 */ /* 0x000fe2000f8e18ff */
[----:B------:R-:W-:-:S04]  /*2dd0*/  LOP3.LUT R12, R12, UR6, RZ, 0x3c, !PT ;  /* 0x000000060c0c7c12 */ /* 0x000fc8000f8e3cff */
[----:B-1----:R-:W-:-:S04]  /*2de0*/  SHF.L.U32 R3, R12, 0x1f, RZ ;  /* 0x0000001f0c037819 */ /* 0x002fc800000006ff */
[----:B------:R-:W1:Y:S02]  /*2df0*/  SYNCS.PHASECHK.TRANS64.TRYWAIT P0, [UR5], R3 ;  /* 0x00000003ff0075a7 */ /* 0x000e640008001105 */
[----:B-1----:R-:W-:Y:S05]  /*2e00*/  @!P0 BRA `(.L_x_48) ;  /* 0x00000100002c8947 */ /* 0x002fea0003800000 */
.L_x_200:
[----:B------:R-:W-:-:S04]  /*2e10*/  UIADD3 UR4, UPT, UPT, UR4, 0x1, URZ ;  /* 0x0000000104047890 */ /* 0x000fc8000fffe0ff */
[----:B------:R-:W-:-:S04]  /*2e20*/  UISETP.NE.AND UP0, UPT, UR4, 0x3, UPT ;  /* 0x000000030400788c */ /* 0x000fc8000bf05270 */
[----:B------:R-:W-:Y:S02]  /*2e30*/  USEL UR5, URZ, 0x1, UP0 ;  /* 0x00000001ff057887 */ /* 0x000fe40008000000 */
[----:B------:R-:W-:-:S04]  /*2e40*/  USEL UR4, UR4, URZ, UP0 ;  /* 0x000000ff04047287 */ /* 0x000fc80008000000 */
[----:B------:R-:W-:Y:S01]  /*2e50*/  ULEA UR4, UR4, UR7, 0x3 ;  /* 0x0000000704047291 */ /* 0x000fe2000f8e18ff */
[----:B-1----:R-:W-:-:S04]  /*2e60*/  LOP3.LUT R3, R12, UR5, RZ, 0x3c, !PT ;  /* 0x000000050c037c12 */ /* 0x002fc8000f8e3cff */
[----:B------:R-:W-:Y:S01]  /*2e70*/  SHF.L.U32 R3, R3, 0x1f, RZ ;  /* 0x0000001f03037819 */ /* 0x000fe200000006ff */
[----:B------:R-:W-:-:S07]  /*2e80*/  IMAD.U32 R0, RZ, RZ, UR4 ;  /* 0x00000004ff007e24 */ /* 0x000fce000f8e00ff */
.L_x_49:
[----:B-1----:R1:W2:Y:S02]  /*2e90*/  SYNCS.PHASECHK.TRANS64.TRYWAIT P0, [R0+URZ], R3 ;  /* 0x00000003000075a7 */ /* 0x0022a400080011ff */
[----:B--2---:R-:W-:Y:S05]  /*2ea0*/  @!P0 NANOSLEEP.SYNCS 0x989680 ;  /* 0x009896800000895d */ /* 0x004fea0003900000 */
[----:B------:R-:W2:Y:S02]  /*2eb0*/  @!P0 SYNCS.PHASECHK.TRANS64 P0, [R0+URZ], R3 ;  /* 0x00000003000085a7 */ /* 0x000ea400080010ff */
[----:B--2---:R-:W-:Y:S05]  /*2ec0*/  @P0 EXIT ;  /* 0x000000000000094d */ /* 0x004fea0003800000 */
[----:B------:R-:W-:Y:S05]  /*2ed0*/  BRA `(.L_x_49) ;  /* 0xfffffffc00ec7947 */ /* 0x000fea000383ffff */
.L_x_22:
[----:B------:R-:W1:Y:S02]  /*2ee0*/  S2UR UR4, SR_CgaCtaId ;  /* 0x00000000000479c3 */ /* 0x000e640000008800 */
[----:B-1----:R-:W-:-:S04]  /*2ef0*/  UISETP.NE.AND UP0, UPT, UR4, URZ, UPT ;  /* 0x000000ff0400728c */ /* 0x002fc8000bf05270 */
[----:B------:R-:W-:-:S09]  /*2f00*/  UISETP.NE.OR UP0, UPT, UR19, 0x1, UP0 ;  /* 0x000000011300788c */ /* 0x000fd20008705670 */
[----:B------:R-:W-:Y:S05]  /*2f10*/  BRA.U UP0, `(.L_x_50) ;  /* 0x00000005004c7547 */ /* 0x000fea000b800000 */
[----:B------:R-:W1:Y:S01]  /*2f20*/  S2UR UR5, SR_CgaCtaId ;  /* 0x00000000000579c3 */ /* 0x000e620000008800 */
[----:B------:R-:W-:Y:S01]  /*2f30*/  UMOV UR4, 0x400 ;  /* 0x0000040000047882 */ /* 0x000fe20000000000 */
[----:B------:R-:W-:Y:S01]  /*2f40*/  ISETP.GE.U32.AND P2, PT, R0, 0x8, PT ;  /* 0x000000080000780c */ /* 0x000fe20003f46070 */
[----:B------:R-:W-:Y:S01]  /*2f50*/  IMAD.MOV.U32 R12, RZ, RZ, 0x1 ;  /* 0x00000001ff0c7424 */ /* 0x000fe200078e00ff */
[----:B------:R-:W-:Y:S02]  /*2f60*/  CS2R R10, SRZ ;  /* 0x00000000000a7805 */ /* 0x000fe4000001ff00 */
[----:B------:R-:W-:Y:S01]  /*2f70*/  CS2R R8, SRZ ;  /* 0x0000000000087805 */ /* 0x000fe2000001ff00 */
[----:B-1----:R-:W-:-:S03]  /*2f80*/  ULEA UR6, UR5, UR4, 0x18 ;  /* 0x0000000405067291 */ /* 0x002fc6000f8ec0ff */
[----:B------:R-:W-:-:S09]  /*2f90*/  UMOV UR5, URZ ;  /* 0x000000ff00057c82 */ /* 0x000fd20008000000 */
.L_x_54:
[----:B------:R-:W-:Y:S02]  /*2fa0*/  LEA R2, R8, UR6, 0x3 ;  /* 0x0000000608027c11 */ /* 0x000fe4000f8e18ff */
[----:B------:R-:W-:-:S03]  /*2fb0*/  SHF.L.U32 R5, R9, 0x1f, RZ ;  /* 0x0000001f09057819 */ /* 0x000fc600000006ff */
[----:B------:R-:W-:Y:S01]  /*2fc0*/  VIADD R4, R2, 0xc0 ;  /* 0x000000c002047836 */ /* 0x000fe20000000000 */
[----:B------:R-:W1:Y:S02]  /*2fd0*/  SYNCS.PHASECHK.TRANS64.TRYWAIT P0, [R2+URZ+0xb0], R5 ;  /* 0x0000b005020075a7 */ /* 0x000e6400080011ff */
[----:B-1----:R-:W-:Y:S05]  /*2fe0*/  @!P0 BRA `(.L_x_51) ;  /* 0x000000fc00cc8947 */ /* 0x002fea0003800000 */
.L_x_201:
[----:B------:R-:W-:Y:S01]  /*2ff0*/  ULEA UR4, UR5, UR6, 0x3 ;  /* 0x0000000605047291 */ /* 0x000fe2000f8e18ff */
[----:B------:R-:W-:Y:S02]  /*3000*/  PRMT R4, RZ, 0x654, R4 ;  /* 0x00000654ff047816 */ /* 0x000fe40000000004 */
[----:B-1----:R-:W-:Y:S01]  /*3010*/  SHF.L.U32 R5, R12, 0x1f, RZ ;  /* 0x0000001f0c057819 */ /* 0x002fe200000006ff */
[----:B------:R-:W-:Y:S01]  /*3020*/  UIADD3 UR7, UPT, UPT, UR4, 0x80, URZ ;  /* 0x0000008004077890 */ /* 0x000fe2000fffe0ff */
[----:B------:R1:W-:Y:S05]  /*3030*/  SYNCS.ARRIVE.TRANS64.RED.A1T0 RZ, [R4+URZ], RZ ;  /* 0x000000ff04ff79a7 */ /* 0x0003ea00081004ff */
[----:B------:R-:W-:Y:S01]  /*3040*/  IMAD.U32 R7, RZ, RZ, UR7 ;  /* 0x00000007ff077e24 */ /* 0x000fe2000f8e00ff */
[----:B------:R-:W2:Y:S04]  /*3050*/  SYNCS.PHASECHK.TRANS64.TRYWAIT P0, [UR4+0x90], R5 ;  /* 0x00009005ff0075a7 */ /* 0x000ea80008001104 */
[----:B------:R-:W-:Y:S01]  /*3060*/  PRMT R6, R0, 0x654, R7 ;  /* 0x0000065400067816 */ /* 0x000fe20000000007 */
[----:B-1----:R-:W-:Y:S01]  /*3070*/  @!P2 IMAD.MOV.U32 R4, RZ, RZ, 0x10 ;  /* 0x00000010ff04a424 */ /* 0x002fe200078e00ff */
[----:B--2---:R-:W-:Y:S06]  /*3080*/  @!P0 BRA `(.L_x_52) ;  /* 0x000000fc00b88947 */ /* 0x004fec0003800000 */
.L_x_203:
[----:B------:R-:W-:Y:S01]  /*3090*/  ULEA UR8, UR5, UR6, 0x4 ;  /* 0x0000000605087291 */ /* 0x000fe2000f8e20ff */
[----:B------:R-:W-:Y:S01]  /*30a0*/  SEL R3, R6, R3, !P2 ;  /* 0x0000000306037207 */ /* 0x000fe20005000000 */
[----:B------:R-:W-:Y:S01]  /*30b0*/  UIADD3 UR9, UPT, UPT, UR4, 0x80, URZ ;  /* 0x0000008004097890 */ /* 0x000fe2000fffe0ff */
[----:B-1----:R-:W-:Y:S01]  /*30c0*/  LEA R2, R11, UR6, 0x3 ;  /* 0x000000060b027c11 */ /* 0x002fe2000f8e18ff */
[----:B------:R-:W-:Y:S01]  /*30d0*/  UIADD3 UR8, UPT, UPT, UR8, 0xe0, URZ ;  /* 0x000000e008087890 */ /* 0x000fe2000fffe0ff */
[----:B------:R-:W-:Y:S01]  /*30e0*/  SHF.L.U32 R5, R10, 0x1f, RZ ;  /* 0x0000001f0a057819 */ /* 0x000fe200000006ff */
[----:B------:R1:W-:Y:S01]  /*30f0*/  @!P2 SYNCS.ARRIVE.TRANS64.RED RZ, [R3+URZ], R4 ;  /* 0x0000000403ffa9a7 */ /* 0x0003e200080004ff */
[----:B------:R-:W-:Y:S01]  /*3100*/  UIADD3 UR4, UPT, UPT, UR5, 0x1, URZ ;  /* 0x0000000105047890 */ /* 0x000fe2000fffe0ff */
[----:B------:R-:W-:-:S03]  /*3110*/  VIADD R8, R8, 0x1 ;  /* 0x0000000108087836 */ /* 0x000fc60000000000 */
[----:B------:R-:W-:Y:S02]  /*3120*/  UISETP.NE.AND UP0, UPT, UR4, 0x2, UPT ;  /* 0x000000020400788c */ /* 0x000fe4000bf05270 */
[----:B------:R-:W-:Y:S06]  /*3130*/  UGETNEXTWORKID.BROADCAST [UR8], [UR9] ;  /* 0x00000000080073ca */ /* 0x000fec0008000100 */
[----:B------:R-:W-:Y:S01]  /*3140*/  USEL UR7, URZ, 0x1, UP0 ;  /* 0x00000001ff077887 */ /* 0x000fe20008000000 */
[----:B------:R-:W-:Y:S01]  /*3150*/  ISETP.NE.AND P0, PT, R8, 0x2, PT ;  /* 0x000000020800780c */ /* 0x000fe20003f05270 */
[----:B------:R-:W-:Y:S01]  /*3160*/  USEL UR5, UR4, URZ, UP0 ;  /* 0x000000ff04057287 */ /* 0x000fe20008000000 */
[----:B------:R-:W2:Y:S03]  /*3170*/  SYNCS.PHASECHK.TRANS64.TRYWAIT P1, [R2+URZ+0x80], R5 ;  /* 0x00008005020075a7 */ /* 0x000ea600080211ff */
[----:B------:R-:W-:Y:S01]  /*3180*/  LOP3.LUT R12, R12, UR7, RZ, 0x3c, !PT ;  /* 0x000000070c0c7c12 */ /* 0x000fe2000f8e3cff */
[----:B-12---:R-:W-:Y:S07]  /*3190*/  @!P1 BRA `(.L_x_53) ;  /* 0x000000fc008c9947 */ /* 0x006fee0003800000 */
.L_x_204:
[C---:B------:R-:W-:Y:S01]  /*31a0*/  LEA R4, R11.reuse, UR6, 0x4 ;  /* 0x000000060b047c11 */ /* 0x040fe2000f8e20ff */
[----:B-1----:R-:W-:Y:S01]  /*31b0*/  VIADD R2, R2, 0x90 ;  /* 0x0000009002027836 */ /* 0x002fe20000000000 */
[----:B------:R-:W-:Y:S01]  /*31c0*/  SEL R8, R8, RZ, P0 ;  /* 0x000000ff08087207 */ /* 0x000fe20000000000 */
[----:B------:R-:W-:-:S03]  /*31d0*/  VIADD R11, R11, 0x1 ;  /* 0x000000010b0b7836 */ /* 0x000fc60000000000 */
[----:B------:R-:W1:Y:S01]  /*31e0*/  LDS.128 R4, [R4+0xe0] ;  /* 0x0000e00004047984 */ /* 0x000e620000000c00 */
[----:B------:R-:W-:Y:S02]  /*31f0*/  PRMT R2, RZ, 0x654, R2 ;  /* 0x00000654ff027816 */ /* 0x000fe40000000002 */
[C---:B------:R-:W-:Y:S01]  /*3200*/  ISETP.NE.AND P1, PT, R11.reuse, 0x2, PT ;  /* 0x000000020b00780c */ /* 0x040fe20003f25270 */
[----:B------:R-:W-:Y:S01]  /*3210*/  @!PT LDS RZ, [RZ] ;  /* 0x00000000fffff984 */ /* 0x000fe20000000800 */
[----:B------:R-:W-:Y:S01]  /*3220*/  @!PT LDS RZ, [RZ] ;  /* 0x00000000fffff984 */ /* 0x000fe20000000800 */
[----:B------:R-:W-:Y:S01]  /*3230*/  @!PT LDS RZ, [RZ] ;  /* 0x00000000fffff984 */ /* 0x000fe20000000800 */
[----:B------:R-:W-:Y:S01]  /*3240*/  @!PT LDS RZ, [RZ] ;  /* 0x00000000fffff984 */ /* 0x000fe20000000800 */
[----:B------:R2:W-:Y:S06]  /*3250*/  MEMBAR.ALL.CTA ;  /* 0x0000000000007992 */ /* 0x0005ec0000008000 */
[----:B--2---:R-:W2:Y:S01]  /*3260*/  FENCE.VIEW.ASYNC.S ;  /* 0x00000000000073c6 */ /* 0x004ea20000000000 */
[----:B------:R-:W-:Y:S01]  /*3270*/  SEL R11, R11, RZ, P1 ;  /* 0x000000ff0b0b7207 */ /* 0x000fe20000800000 */
[----:B--2---:R2:W-:Y:S01]  /*3280*/  SYNCS.ARRIVE.TRANS64.RED.A1T0 RZ, [R2+URZ], RZ ;  /* 0x000000ff02ff79a7 */ /* 0x0045e200081004ff */
[----:B-1----:R-:W-:-:S02]  /*3290*/  LOP3.LUT P3, RZ, R6, 0x1, RZ, 0xc0, !PT ;  /* 0x0000000106ff7812 */ /* 0x002fc4000786c0ff */
[----:B------:R-:W-:-:S04]  /*32a0*/  SEL R5, RZ, 0x1, P1 ;  /* 0x00000001ff057807 */ /* 0x000fc80000800000 */
[----:B------:R-:W-:Y:S02]  /*32b0*/  LOP3.LUT R10, R10, R5, RZ, 0x3c, !PT ;  /* 0x000000050a0a7212 */ /* 0x000fe400078e3cff */
[----:B--2---:R-:W-:-:S04]  /*32c0*/  SEL R2, RZ, 0x1, P0 ;  /* 0x00000001ff027807 */ /* 0x004fc80000000000 */
[----:B------:R-:W-:Y:S01]  /*32d0*/  LOP3.LUT R9, R9, R2, RZ, 0x3c, !PT ;  /* 0x0000000209097212 */ /* 0x000fe200078e3cff */
[----:B------:R-:W-:Y:S06]  /*32e0*/  @P3 BRA `(.L_x_54) ;  /* 0xfffffffc002c3947 */ /* 0x000fec000383ffff */
[----:B------:R-:W-:Y:S01]  /*32f0*/  ULEA UR4, UR5, UR6, 0x3 ;  /* 0x0000000605047291 */ /* 0x000fe2000f8e18ff */
[----:B------:R-:W-:-:S08]  /*3300*/  SHF.L.U32 R3, R12, 0x1f, RZ ;  /* 0x0000001f0c037819 */ /* 0x000fd000000006ff */
[----:B------:R-:W1:Y:S02]  /*3310*/  SYNCS.PHASECHK.TRANS64 P0, [UR4+0x90], R3 ;  /* 0x00009003ff0075a7 */ /* 0x000e640008001004 */
[----:B-1----:R-:W-:Y:S05]  /*3320*/  @P0 BRA `(.L_x_55) ;  /* 0x0000000000080947 */ /* 0x002fea0003800000 */
[----:B------:R-:W1:Y:S02]  /*3330*/  SYNCS.PHASECHK.TRANS64.TRYWAIT P0, [UR4+0x90], R3 ;  /* 0x00009003ff0075a7 */ /* 0x000e640008001104 */
[----:B-1----:R-:W-:Y:S05]  /*3340*/  @!P0 BRA `(.L_x_56) ;  /* 0x000000fc00348947 */ /* 0x002fea0003800000 */
.L_x_55:
[----:B------:R-:W-:-:S04]  /*3350*/  UIADD3 UR7, UPT, UPT, UR5, 0x1, URZ ;  /* 0x0000000105077890 */ /* 0x000fc8000fffe0ff */
[----:B------:R-:W-:-:S04]  /*3360*/  UISETP.NE.AND UP0, UPT, UR7, 0x2, UPT ;  /* 0x000000020700788c */ /* 0x000fc8000bf05270 */
[----:B------:R-:W-:Y:S02]  /*3370*/  USEL UR8, URZ, 0x1, UP0 ;  /* 0x00000001ff087887 */ /* 0x000fe40008000000 */
[----:B------:R-:W-:-:S04]  /*3380*/  USEL UR7, UR7, URZ, UP0 ;  /* 0x000000ff07077287 */ /* 0x000fc80008000000 */
[----:B------:R-:W-:Y:S01]  /*3390*/  ULEA UR7, UR7, UR6, 0x3 ;  /* 0x0000000607077291 */ /* 0x000fe2000f8e18ff */
[----:B-1----:R-:W-:-:S04]  /*33a0*/  LOP3.LUT R3, R12, UR8, RZ, 0x3c, !PT ;  /* 0x000000080c037c12 */ /* 0x002fc8000f8e3cff */
[----:B------:R-:W-:-:S04]  /*33b0*/  SHF.L.U32 R0, R3, 0x1f, RZ ;  /* 0x0000001f03007819 */ /* 0x000fc800000006ff */
[----:B------:R-:W1:Y:S02]  /*33c0*/  SYNCS.PHASECHK.TRANS64 P0, [UR7+0x90], R0 ;  /* 0x00009000ff0075a7 */ /* 0x000e640008001007 */
[----:B-1----:R-:W-:Y:S05]  /*33d0*/  @P0 EXIT ;  /* 0x000000000000094d */ /* 0x002fea0003800000 */
[----:B------:R-:W-:Y:S02]  /*33e0*/  SHF.L.U32 R3, R3, 0x1f, RZ ;  /* 0x0000001f03037819 */ /* 0x000fe400000006ff */
[----:B------:R-:W-:-:S07]  /*33f0*/  MOV R0, UR7 ;  /* 0x0000000700007c02 */ /* 0x000fce0008000f00 */
.L_x_57:
[----:B-1----:R1:W2:Y:S02]  /*3400*/  SYNCS.PHASECHK.TRANS64.TRYWAIT P0, [R0+URZ+0x90], R3 ;  /* 0x00009003000075a7 */ /* 0x0022a400080011ff */
[----:B--2---:R-:W-:Y:S05]  /*3410*/  @!P0 NANOSLEEP.SYNCS 0x989680 ;  /* 0x009896800000895d */ /* 0x004fea0003900000 */
[----:B------:R-:W2:Y:S02]  /*3420*/  @!P0 SYNCS.PHASECHK.TRANS64 P0, [R0+URZ+0x90], R3 ;  /* 0x00009003000085a7 */ /* 0x000ea400080010ff */
[----:B--2---:R-:W-:Y:S05]  /*3430*/  @P0 EXIT ;  /* 0x000000000000094d */ /* 0x004fea0003800000 */
[----:B------:R-:W-:Y:S05]  /*3440*/  BRA `(.L_x_57) ;  /* 0xfffffffc00ec7947 */ /* 0x000fea000383ffff */
.L_x_50:
[----:B------:R-:W-:Y:S05]  /*3450*/  BRA.U UP6, `(.L_x_58) ;  /* 0x0000001506507547 */ /* 0x000fea000b800000 */
[----:B------:R-:W1:Y:S01]  /*3460*/  S2UR UR7, SR_CgaCtaId ;  /* 0x00000000000779c3 */ /* 0x000e620000008800 */
[----:B------:R-:W-:Y:S01]  /*3470*/  UMOV UR4, 0x40 ;  /* 0x0000004000047882 */ /* 0x000fe20000000000 */
[----:B------:R-:W-:Y:S01]  /*3480*/  NOP ;  /* 0x0000000000007918 */ /* 0x000fe20000000000 */
[----:B------:R-:W-:Y:S01]  /*3490*/  UMOV UR6, 0x400 ;  /* 0x0000040000067882 */ /* 0x000fe20000000000 */
[----:B-1----:R-:W-:Y:S02]  /*34a0*/  ULEA UR5, UR7, UR4, 0x18 ;  /* 0x0000000407057291 */ /* 0x002fe4000f8ec0ff */
[----:B------:R-:W-:-:S07]  /*34b0*/  ULEA UR6, UR7, UR6, 0x18 ;  /* 0x0000000607067291 */ /* 0x000fce000f8ec0ff */
[----:B------:R-:W1:Y:S02]  /*34c0*/  LDS.U8 R0, [UR5+0x1c] ;  /* 0x00001c05ff007984 */ /* 0x000e640008000000 */
[----:B-1----:R-:W-:-:S13]  /*34d0*/  ISETP.NE.AND P0, PT, R0, RZ, PT ;  /* 0x000000ff0000720c */ /* 0x002fda0003f05270 */
[----:B------:R-:W-:Y:S05]  /*34e0*/  @P0 BRA `(.L_x_59) ;  /* 0x0000000000580947 */ /* 0x000fea0003800000 */
[----:B------:R-:W-:-:S13]  /*34f0*/  ELECT P0, URZ, PT ;  /* 0x0000000000ff782f */ /* 0x000fda0003800000 */
[----:B------:R-:W-:Y:S05]  /*3500*/  @!P0 BRA `(.L_x_60) ;  /* 0x0000000000608947 */ /* 0x000fea0003800000 */
[----:B------:R-:W-:Y:S01]  /*3510*/  UMOV UR4, 0x10 ;  /* 0x0000001000047882 */ /* 0x000fe20000000000 */
[----:B------:R-:W-:Y:S01]  /*3520*/  HFMA2 R0, -RZ, RZ, 0, 5.9604644775390625e-08 ;  /* 0x00000001ff007431 */ /* 0x000fe200000001ff */
[----:B------:R-:W-:-:S03]  /*3530*/  MOV R3, 0xffff ;  /* 0x0000ffff00037802 */ /* 0x000fc60000000f00 */
[----:B------:R-:W-:Y:S04]  /*3540*/  DEPBAR.LE SB1, 0x36 ;  /* 0x00009d800000791a */ /* 0x000fe80000000000 */
[----:B------:R-:W1:Y:S02]  /*3550*/  UTCATOMSWS.FIND_AND_SET.ALIGN UP0, UR4, UR4 ;  /* 0x00000004000475e3 */ /* 0x000e640008000800 */
[----:B-1----:R-:W-:Y:S01]  /*3560*/  MOV R4, UR4 ;  /* 0x0000000400047c02 */ /* 0x002fe20008000f00 */
[----:B------:R-:W-:Y:S06]  /*3570*/  BRA.U UP0, `(.L_x_61) ;  /* 0x0000000100187547 */ /* 0x000fec000b800000 */
.L_x_62:
[----:B------:R-:W-:Y:S05]  /*3580*/  NANOSLEEP 0x64 ;  /* 0x000000640000795d */ /* 0x000fea0003800000 */
[----:B------:R-:W-:-:S05]  /*3590*/  UMOV UR4, 0x10 ;  /* 0x0000001000047882 */ /* 0x000fca0000000000 */
[----:B------:R-:W-:Y:S04]  /*35a0*/  DEPBAR.LE SB1, 0x36 ;  /* 0x00009d800000791a */ /* 0x000fe80000000000 */
[----:B------:R-:W1:Y:S02]  /*35b0*/  UTCATOMSWS.FIND_AND_SET.ALIGN UP0, UR4, UR4 ;  /* 0x00000004000475e3 */ /* 0x000e640008000800 */
[----:B-1----:R-:W-:Y:S01]  /*35c0*/  MOV R4, UR4 ;  /* 0x0000000400047c02 */ /* 0x002fe20008000f00 */
[----:B------:R-:W-:Y:S05]  /*35d0*/  BRA.U !UP0, `(.L_x_62) ;  /* 0xfffffffd08e87547 */ /* 0x000fea000b83ffff */
.L_x_61:
[-C--:B------:R-:W-:Y:S02]  /*35e0*/  SHF.L.U32 R3, R3, R4.reuse, RZ ;  /* 0x0000000403037219 */ /* 0x080fe400000006ff */
[----:B------:R-:W-:Y:S01]  /*35f0*/  SHF.L.U32 R0, R0, R4, RZ ;  /* 0x0000000400007219 */ /* 0x000fe200000006ff */
[----:B------:R-:W-:Y:S02]  /*3600*/  IMAD.SHL.U32 R4, R4, 0x20, RZ ;  /* 0x0000002004047824 */ /* 0x000fe400078e00ff */
[----:B------:R1:W-:Y:S04]  /*3610*/  ATOMS.OR RZ, [UR5+0x14], R3 ;  /* 0x00001403ffff798c */ /* 0x0003e8000b000005 */
[----:B------:R1:W-:Y:S04]  /*3620*/  ATOMS.OR RZ, [UR5+0x18], R0 ;  /* 0x00001800ffff798c */ /* 0x0003e8000b000005 */
[----:B------:R1:W-:Y:S01]  /*3630*/  STS [UR6+0x100], R4 ;  /* 0x00010004ff007988 */ /* 0x0003e20008000806 */
[----:B------:R-:W-:Y:S05]  /*3640*/  BRA `(.L_x_60) ;  /* 0x0000000000107947 */ /* 0x000fea0003800000 */
.L_x_59:
[----:B------:R-:W-:Y:S02]  /*3650*/  MOV R0, 0xffffffff ;  /* 0xffffffff00007802 */ /* 0x000fe40000000f00 */
[----:B------:R-:W-:-:S03]  /*3660*/  MOV R4, 0x3690 ;  /* 0x0000369000047802 */ /* 0x000fc60000000f00 */
[----:B------:R1:W-:Y:S04]  /*3670*/  STS [UR6+0x100], R0 ;  /* 0x00010000ff007988 */ /* 0x0003e80008000806 */
[----:B-1---5:R-:W-:Y:S05]  /*3680*/  CALL.REL.NOINC `($__internal_1_$__cuda_sm10x_tcgen05_guardrail_trap_phase_invalid_during_alloc) ;  /* 0x0000010400007944 */ /* 0x022fea0003c00000 */
.L_x_60:
[----:B------:R-:W-:Y:S05]  /*3690*/  WARPSYNC.ALL ;  /* 0x0000000000007948 */ /* 0x000fea0003800000 */
[----:B------:R-:W2:Y:S01]  /*36a0*/  S2UR UR4, SR_CgaCtaId ;  /* 0x00000000000479c3 */ /* 0x000ea20000008800 */
[----:B------:R-:W-:Y:S01]  /*36b0*/  UMOV UR38, 0x400 ;  /* 0x0000040000267882 */ /* 0x000fe20000000000 */
[----:B------:R-:W-:-:S06]  /*36c0*/  NOP ;  /* 0x0000000000007918 */ /* 0x000fcc0000000000 */
[----:B------:R-:W-:Y:S06]  /*36d0*/  BAR.ARV 0x6, 0xa0 ;  /* 0x0182800000007b1d */ /* 0x000fec0000002000 */
[----:B------:R-:W3:Y:S01]  /*36e0*/  LDCU UR12, c[0x0][0x38c] ;  /* 0x00007180ff0c77ac */ /* 0x000ee20008000800 */
[----:B------:R-:W-:Y:S01]  /*36f0*/  CS2R R8, SRZ ;  /* 0x0000000000087805 */ /* 0x000fe2000001ff00 */
[----:B-1----:R-:W-:Y:S01]  /*3700*/  IMAD.MOV.U32 R3, RZ, RZ, RZ ;  /* 0x000000ffff037224 */ /* 0x002fe200078e00ff */
[----:B------:R-:W-:Y:S01]  /*3710*/  UMOV UR5, 0x1 ;  /* 0x0000000100057882 */ /* 0x000fe20000000000 */
[----:B------:R-:W-:Y:S01]  /*3720*/  UMOV UR35, URZ ;  /* 0x000000ff00237c82 */ /* 0x000fe20008000000 */
[----:B------:R-:W-:Y:S01]  /*3730*/  UMOV UR64, URZ ;  /* 0x000000ff00407c82 */ /* 0x000fe20008000000 */
[----:B------:R-:W-:Y:S01]  /*3740*/  UMOV UR62, URZ ;  /* 0x000000ff003e7c82 */ /* 0x000fe20008000000 */
[----:B------:R-:W-:Y:S01]  /*3750*/  UMOV UR60, URZ ;  /* 0x000000ff003c7c82 */ /* 0x000fe20008000000 */
[----:B------:R-:W-:Y:S01]  /*3760*/  UMOV UR46, URZ ;  /* 0x000000ff002e7c82 */ /* 0x000fe20008000000 */
[----:B--2---:R-:W-:Y:S01]  /*3770*/  ULEA UR38, UR4, UR38, 0x18 ;  /* 0x0000002604267291 */ /* 0x004fe2000f8ec0ff */
[----:B------:R-:W1:Y:S03]  /*3780*/  LDCU UR4, c[0x0][0x38c] ;  /* 0x00007180ff0477ac */ /* 0x000e660008000800 */
[----:B------:R-:W-:-:S02]  /*3790*/  UIADD3 UR7, UPT, UPT, UR38, 0x8400, URZ ;  /* 0x0000840026077890 */ /* 0x000fc4000fffe0ff */
[----:B------:R-:W-:-:S03]  /*37a0*/  UIADD3 UR6, UPT, UPT, UR38, 0x14400, URZ ;  /* 0x0001440026067890 */ /* 0x000fc6000fffe0ff */
[----:B------:R-:W2:Y:S01]  /*37b0*/  LDS R0, [UR38+0x100] ;  /* 0x00010026ff007984 */ /* 0x000ea20008000800 */
[----:B---3--:R-:W-:Y:S02]  /*37c0*/  UIADD3 UR12, UPT, UPT, UR12, 0xff, URZ ;  /* 0x000000ff0c0c7890 */ /* 0x008fe4000fffe0ff */
[----:B------:R-:W-:Y:S02]  /*37d0*/  UIADD3 UR8, UPT, UPT, UR38, 0x2d000, URZ ;  /* 0x0002d00026087890 */ /* 0x000fe4000fffe0ff */
[----:B------:R-:W-:Y:S02]  /*37e0*/  USHF.R.U32.HI UR11, URZ, 0x4, UR7 ;  /* 0x00000004ff0b7899 */ /* 0x000fe40008011607 */
[----:B------:R-:W-:Y:S02]  /*37f0*/  USHF.R.U32.HI UR9, URZ, 0x4, UR6 ;  /* 0x00000004ff097899 */ /* 0x000fe40008011606 */
[----:B------:R-:W-:Y:S02]  /*3800*/  USHF.R.S32.HI UR10, URZ, 0x1f, UR12 ;  /* 0x0000001fff0a7899 */ /* 0x000fe4000801140c */
[----:B-1----:R-:W-:-:S02]  /*3810*/  UISETP.GE.AND UP3, UPT, UR4, 0x1, UPT ;  /* 0x000000010400788c */ /* 0x002fc4000bf66270 */
[----:B------:R-:W-:Y:S02]  /*3820*/  UISETP.GE.U32.AND UP2, UPT, UR4, 0x101, UPT ;  /* 0x000001010400788c */ /* 0x000fe4000bf46070 */
[----:B------:R-:W-:Y:S02]  /*3830*/  UIADD3 UR4, UPT, UPT, UR38, 0x2c400, URZ ;  /* 0x0002c40026047890 */ /* 0x000fe4000fffe0ff */
[----:B------:R-:W-:Y:S02]  /*3840*/  USHF.R.U32.HI UR6, URZ, 0x4, UR8 ;  /* 0x00000004ff067899 */ /* 0x000fe40008011608 */
[----:B------:R-:W-:Y:S02]  /*3850*/  USHF.R.U32.HI UR7, URZ, 0x4, UR4 ;  /* 0x00000004ff077899 */ /* 0x000fe40008011604 */
[----:B------:R-:W-:Y:S02]  /*3860*/  ULOP3.LUT UR9, UR9, 0x3fff, URZ, 0xc0, !UPT ;  /* 0x00003fff09097892 */ /* 0x000fe4000f8ec0ff */
[----:B------:R-:W-:-:S02]  /*3870*/  ULEA.HI UR4, UR10, UR12, URZ, 0x8 ;  /* 0x0000000c0a047291 */ /* 0x000fc4000f8f40ff */
[----:B------:R-:W-:Y:S02]  /*3880*/  ULOP3.LUT UR7, UR7, 0x3fff, URZ, 0xc0, !UPT ;  /* 0x00003fff07077892 */ /* 0x000fe4000f8ec0ff */
[----:B------:R-:W-:Y:S02]  /*3890*/  ULOP3.LUT UR6, UR6, 0x3fff, URZ, 0xc0, !UPT ;  /* 0x00003fff06067892 */ /* 0x000fe4000f8ec0ff */
[----:B------:R-:W-:Y:S02]  /*38a0*/  ULOP3.LUT UR56, UR9, 0x10000, URZ, 0xfc, !UPT ;  /* 0x0001000009387892 */ /* 0x000fe4000f8efcff */
[----:B------:R-:W-:Y:S02]  /*38b0*/  ULOP3.LUT UR11, UR11, 0x3fff, URZ, 0xc0, !UPT ;  /* 0x00003fff0b0b7892 */ /* 0x000fe4000f8ec0ff */
[----:B------:R-:W-:Y:S02]  /*38c0*/  USHF.R.S32.HI UR68, URZ, 0x8, UR4 ;  /* 0x00000008ff447899 */ /* 0x000fe40008011404 */
[----:B------:R-:W-:-:S02]  /*38d0*/  ULOP3.LUT UR57, UR7, 0x10000, URZ, 0xfc, !UPT ;  /* 0x0001000007397892 */ /* 0x000fc4000f8efcff */
[----:B------:R-:W-:Y:S02]  /*38e0*/  ULOP3.LUT UR58, UR6, 0x10000, URZ, 0xfc, !UPT ;  /* 0x00010000063a7892 */ /* 0x000fe4000f8efcff */
[----:B------:R-:W-:Y:S01]  /*38f0*/  ULOP3.LUT UR39, UR11, 0x10000, URZ, 0xfc, !UPT ;  /* 0x000100000b277892 */ /* 0x000fe2000f8efcff */
[----:B--2---:R-:W-:Y:S01]  /*3900*/  R2UR UR32, R0 ;  /* 0x00000000002072ca */ /* 0x004fe200000e0000 */
[----:B------:R-:W-:Y:S02]  /*3910*/  UIADD3 UR70, UPT, UPT, UR38, 0xa0, URZ ;  /* 0x000000a026467890 */ /* 0x000fe4000fffe0ff */
[----:B------:R-:W-:Y:S01]  /*3920*/  UIADD3 UR69, UPT, UPT, UR68, -0x1, URZ ;  /* 0xffffffff44457890 */ /* 0x000fe2000fffe0ff */
[----:B------:R-:W-:Y:S01]  /*3930*/  UMOV UR44, URZ ;  /* 0x000000ff002c7c82 */ /* 0x000fe20008000000 */
[----:B------:R-:W-:Y:S01]  /*3940*/  UMOV UR42, URZ ;  /* 0x000000ff002a7c82 */ /* 0x000fe20008000000 */
[----:B------:R-:W-:-:S07]  /*3950*/  UMOV UR40, URZ ;  /* 0x000000ff00287c82 */ /* 0x000fce0008000000 */
[----:B------:R-:W-:Y:S02]  /*3960*/  UIADD3 UR54, UPT, UPT, UR32, 0x1c0, URZ ;  /* 0x000001c020367890 */ /* 0x000fe4000fffe0ff */
[----:B------:R-:W-:Y:S02]  /*3970*/  UIADD3 UR55, UPT, UPT, UR32, 0x1c8, URZ ;  /* 0x000001c820377890 */ /* 0x000fe4000fffe0ff */
[----:B------:R-:W-:Y:S02]  /*3980*/  UIADD3 UR52, UPT, UPT, UR32, 0x1c4, URZ ;  /* 0x000001c420347890 */ /* 0x000fe4000fffe0ff */
[----:B------:R-:W-:Y:S02]  /*3990*/  UIADD3 UR50, UPT, UPT, UR32, -0x7ffffe40, URZ ;  /* 0x800001c020327890 */ /* 0x000fe4000fffe0ff */
[----:B------:R-:W-:Y:S02]  /*39a0*/  UIADD3 UR51, UPT, UPT, UR32, -0x7ffffe38, URZ ;  /* 0x800001c820337890 */ /* 0x000fe4000fffe0ff */
[----:B------:R-:W-:-:S02]  /*39b0*/  UIADD3 UR53, UPT, UPT, UR32, 0x1d0, URZ ;  /* 0x000001d020357890 */ /* 0x000fc4000fffe0ff */
[----:B------:R-:W-:Y:S02]  /*39c0*/  UIADD3 UR48, UPT, UPT, UR32, -0x7ffffe3c, URZ ;  /* 0x800001c420307890 */ /* 0x000fe4000fffe0ff */
[----:B------:R-:W-:Y:S02]  /*39d0*/  UIADD3 UR49, UPT, UPT, UR32, -0x7ffffe30, URZ ;  /* 0x800001d020317890 */ /* 0x000fe4000fffe0ff */
[----:B------:R-:W-:Y:S02]  /*39e0*/  USHF.R.U32.HI UR9, URZ, 0x11, UR54 ;  /* 0x00000011ff097899 */ /* 0x000fe40008011636 */
[----:B------:R-:W-:Y:S02]  /*39f0*/  USHF.R.U32.HI UR8, URZ, 0x1a, UR55 ;  /* 0x0000001aff087899 */ /* 0x000fe40008011637 */
[----:B------:R-:W-:Y:S02]  /*3a00*/  USHF.R.U32.HI UR7, URZ, 0x11, UR50 ;  /* 0x00000011ff077899 */ /* 0x000fe40008011632 */
[----:B------:R-:W-:-:S02]  /*3a10*/  USHF.R.U32.HI UR6, URZ, 0x1a, UR51 ;  /* 0x0000001aff067899 */ /* 0x000fc40008011633 */
[----:B------:R-:W-:Y:S02]  /*3a20*/  USHF.R.U32.HI UR4, URZ, 0x11, UR52 ;  /* 0x00000011ff047899 */ /* 0x000fe40008011634 */
[----:B------:R-:W-:Y:S02]  /*3a30*/  USHF.R.U32.HI UR10, URZ, 0x1a, UR53 ;  /* 0x0000001aff0a7899 */ /* 0x000fe40008011635 */
[----:B------:R-:W-:Y:S02]  /*3a40*/  USHF.R.U32.HI UR12, URZ, 0x11, UR48 ;  /* 0x00000011ff0c7899 */ /* 0x000fe40008011630 */
[----:B------:R-:W-:Y:S02]  /*3a50*/  USHF.R.U32.HI UR13, URZ, 0x1a, UR49 ;  /* 0x0000001aff0d7899 */ /* 0x000fe40008011631 */
[----:B------:R-:W-:Y:S02]  /*3a60*/  ULOP3.LUT UR14, UR9, 0x6000, URZ, 0xc0, !UPT ;  /* 0x00006000090e7892 */ /* 0x000fe4000f8ec0ff */
[----:B------:R-:W-:-:S02]  /*3a70*/  ULOP3.LUT UR66, UR8, 0x30, URZ, 0xc0, !UPT ;  /* 0x0000003008427892 */ /* 0x000fc4000f8ec0ff */
[----:B------:R-:W-:Y:S02]  /*3a80*/  ULOP3.LUT UR11, UR7, 0x6000, URZ, 0xc0, !UPT ;  /* 0x00006000070b7892 */ /* 0x000fe4000f8ec0ff */
[----:B------:R-:W-:Y:S02]  /*3a90*/  ULOP3.LUT UR9, UR6, 0x30, URZ, 0xc0, !UPT ;  /* 0x0000003006097892 */ /* 0x000fe4000f8ec0ff */
[----:B------:R-:W-:Y:S02]  /*3aa0*/  ULOP3.LUT UR8, UR4, 0x6000, URZ, 0xc0, !UPT ;  /* 0x0000600004087892 */ /* 0x000fe4000f8ec0ff */
[----:B------:R-:W-:Y:S02]  /*3ab0*/  ULOP3.LUT UR7, UR10, 0x30, URZ, 0xc0, !UPT ;  /* 0x000000300a077892 */ /* 0x000fe4000f8ec0ff */
        /* <DEDUP_REMOVED lines=10> */
[----:B------:R-:W-:Y:S02]  /*3b60*/  UPRMT UR67, UR66, 0x5410, UR14 ;  /* 0x0000541042437896 */ /* 0x000fe4000800000e */
[----:B------:R-:W-:Y:S02]  /*3b70*/  UPRMT UR65, UR9, 0x5410, UR11 ;  /* 0x0000541009417896 */ /* 0x000fe4000800000b */
[----:B------:R-:W-:Y:S02]  /*3b80*/  UPRMT UR63, UR7, 0x5410, UR8 ;  /* 0x00005410073f7896 */ /* 0x000fe40008000008 */
[----:B------:R-:W-:Y:S01]  /*3b90*/  UPRMT UR61, UR4, 0x5410, UR6 ;  /* 0x00005410043d7896 */ /* 0x000fe20008000006 */
[----:B------:R-:W-:Y:S01]  /*3ba0*/  UMOV UR66, URZ ;  /* 0x000000ff00427c82 */ /* 0x000fe20008000000 */
[----:B------:R-:W-:Y:S01]  /*3bb0*/  UMOV UR47, UR67 ;  /* 0x00000043002f7c82 */ /* 0x000fe20008000000 */
[----:B------:R-:W-:-:S02]  /*3bc0*/  UMOV UR45, UR65 ;  /* 0x00000041002d7c82 */ /* 0x000fc40008000000 */
[----:B------:R-:W-:Y:S02]  /*3bd0*/  UMOV UR43, UR63 ;  /* 0x0000003f002b7c82 */ /* 0x000fe40008000000 */
[----:B------:R-:W-:-:S05]  /*3be0*/  UMOV UR41, UR61 ;  /* 0x0000003d00297c82 */ /* 0x000fca0008000000 */
.L_x_72:
[C---:B------:R-:W-:Y:S02]  /*3bf0*/  LEA R0, R9.reuse, UR38, 0x3 ;  /* 0x0000002609007c11 */ /* 0x040fe4000f8e18ff */
[----:B------:R-:W-:Y:S02]  /*3c00*/  SHF.L.U32 R5, R8, 0x1f, RZ ;  /* 0x0000001f08057819 */ /* 0x000fe400000006ff */
[----:B------:R-:W-:Y:S02]  /*3c10*/  LEA R4, R9, UR38, 0x4 ;  /* 0x0000002609047c11 */ /* 0x000fe4000f8e20ff */
[----:B-1----:R-:W1:Y:S02]  /*3c20*/  SYNCS.PHASECHK.TRANS64.TRYWAIT P0, [R0+URZ+0x80], R5 ;  /* 0x00008005000075a7 */ /* 0x002e6400080011ff */
[----:B-12---:R-:W-:Y:S05]  /*3c30*/  @!P0 BRA `(.L_x_63) ;  /* 0x000000f400108947 */ /* 0x006fea0003800000 */
.L_x_206:
[----:B-1----:R-:W1:Y:S01]  /*3c40*/  LDS.128 R4, [R4+0xe0] ;  /* 0x0000e00004047984 */ /* 0x002e620000000c00 */
[----:B------:R-:W-:Y:S01]  /*3c50*/  VIADD R0, R0, 0x90 ;  /* 0x0000009000007836 */ /* 0x000fe20000000000 */
[----:B------:R-:W-:Y:S01]  /*3c60*/  ULOP3.LUT UR59, UR5, 0x1, URZ, 0x3c, !UPT ;  /* 0x00000001053b7892 */ /* 0x000fe2000f8e3cff */
[----:B------:R-:W-:Y:S01]  /*3c70*/  VIADD R9, R9, 0x1 ;  /* 0x0000000109097836 */ /* 0x000fe20000000000 */
[----:B------:R-:W-:Y:S01]  /*3c80*/  @!PT LDS RZ, [RZ] ;  /* 0x00000000fffff984 */ /* 0x000fe20000000800 */
[----:B------:R-:W-:Y:S01]  /*3c90*/  @!PT LDS RZ, [RZ] ;  /* 0x00000000fffff984 */ /* 0x000fe20000000800 */
[----:B------:R-:W-:Y:S01]  /*3ca0*/  @!PT LDS RZ, [RZ] ;  /* 0x00000000fffff984 */ /* 0x000fe20000000800 */
[----:B------:R-:W-:Y:S01]  /*3cb0*/  @!PT LDS RZ, [RZ] ;  /* 0x00000000fffff984 */ /* 0x000fe20000000800 */
[----:B------:R2:W-:Y:S06]  /*3cc0*/  MEMBAR.ALL.CTA ;  /* 0x0000000000007992 */ /* 0x0005ec0000008000 */
[----:B--2---:R-:W2:Y:S01]  /*3cd0*/  FENCE.VIEW.ASYNC.S ;  /* 0x00000000000073c6 */ /* 0x004ea20000000000 */
[----:B------:R-:W-:Y:S01]  /*3ce0*/  UMOV UR6, 0x1 ;  /* 0x0000000100067882 */ /* 0x000fe20000000000 */
[----:B------:R-:W-:Y:S01]  /*3cf0*/  PRMT R0, RZ, 0x654, R0 ;  /* 0x00000654ff007816 */ /* 0x000fe20000000000 */
[----:B------:R-:W-:Y:S01]  /*3d00*/  UIMAD UR34, UR59, 0xc0, UR32 ;  /* 0x000000c03b2278a4 */ /* 0x000fe2000f8e0220 */
[----:B------:R-:W-:Y:S01]  /*3d10*/  UMOV UR4, UR68 ;  /* 0x0000004400047c82 */ /* 0x000fe20008000000 */
[----:B------:R-:W-:Y:S01]  /*3d20*/  UMOV UR9, URZ ;  /* 0x000000ff00097c82 */ /* 0x000fe20008000000 */
[----:B--2---:R2:W-:Y:S01]  /*3d30*/  SYNCS.ARRIVE.TRANS64.RED.A1T0 RZ, [R0+URZ], RZ ;  /* 0x000000ff00ff79a7 */ /* 0x0045e200081004ff */
[----:B-1----:R-:W-:Y:S01]  /*3d40*/  LOP3.LUT P2, RZ, R6, 0x1, RZ, 0xc0, !PT ;  /* 0x0000000106ff7812 */ /* 0x002fe2000784c0ff */
[----:B--2---:R-:W-:-:S12]  /*3d50*/  BRA.U !UP3, `(.L_x_64) ;  /* 0x000000050b107547 */ /* 0x004fd8000b800000 */
[----:B------:R-:W-:Y:S01]  /*3d60*/  ULEA UR7, UR35, UR38, 0x3 ;  /* 0x0000002623077291 */ /* 0x000fe2000f8e18ff */
[----:B------:R-:W-:-:S08]  /*3d70*/  SHF.L.U32 R5, R3, 0x1f, RZ ;  /* 0x0000001f03057819 */ /* 0x000fd000000006ff */
[----:B------:R-:W1:Y:S02]  /*3d80*/  SYNCS.PHASECHK.TRANS64.TRYWAIT P0, [UR7], R5 ;  /* 0x00000005ff0075a7 */ /* 0x000e640008001107 */
[----:B-1----:R-:W-:Y:S05]  /*3d90*/  @P0 BRA `(.L_x_65) ;  /* 0x0000000000080947 */ /* 0x002fea0003800000 */
[----:B------:R-:W1:Y:S02]  /*3da0*/  SYNCS.PHASECHK.TRANS64.TRYWAIT P0, [UR7], R5 ;  /* 0x00000005ff0075a7 */ /* 0x000e640008001107 */
[----:B-1----:R-:W-:Y:S05]  /*3db0*/  @!P0 BRA `(.L_x_66) ;  /* 0x000000f000c48947 */ /* 0x002fea0003800000 */
.L_x_65:
[----:B------:R-:W-:Y:S01]  /*3dc0*/  UIADD3 UR4, UPT, UPT, UR35, 0x1, URZ ;  /* 0x0000000123047890 */ /* 0x000fe2000fffe0ff */
[----:B------:R-:W-:Y:S01]  /*3dd0*/  PLOP3.LUT P1, PT, PT, PT, UP2, 0x80, 0x8 ;  /* 0x000000000008781c */ /* 0x000fe20003f2f028 */
[----:B------:R-:W-:Y:S01]  /*3de0*/  ULEA UR8, UR35, UR57, 0x6 ;  /* 0x0000003923087291 */ /* 0x000fe2000f8e30ff */
[----:B-1----:R-:W-:Y:S01]  /*3df0*/  IMAD.U32 R0, RZ, RZ, UR5 ;  /* 0x00000005ff007e24 */ /* 0x002fe2000f8e00ff */
[----:B------:R-:W-:Y:S02]  /*3e00*/  UISETP.NE.AND UP0, UPT, UR4, 0x3, UPT ;  /* 0x000000030400788c */ /* 0x000fe4000bf05270 */
[----:B------:R-:W-:Y:S02]  /*3e10*/  UIADD3 UR16, UPT, UPT, UR8, 0x20, URZ ;  /* 0x0000002008107890 */ /* 0x000fe4000fffe0ff */
[----:B------:R-:W-:Y:S01]  /*3e20*/  USEL UR6, URZ, 0x1, UP0 ;  /* 0x00000001ff067887 */ /* 0x000fe20008000000 */
[----:B------:R-:W-:Y:S01]  /*3e30*/  SHF.L.U32 R5, R0, 0x1f, RZ ;  /* 0x0000001f00057819 */ /* 0x000fe200000006ff */
[----:B------:R-:W-:-:S02]  /*3e40*/  USEL UR22, UR4, URZ, UP0 ;  /* 0x000000ff04167287 */ /* 0x000fc40008000000 */
[----:B------:R-:W-:Y:S02]  /*3e50*/  ULEA UR4, UR35, UR58, 0x7 ;  /* 0x0000003a23047291 */ /* 0x000fe4000f8e38ff */
[----:B------:R-:W-:Y:S01]  /*3e60*/  @UP2 ULEA UR9, UR22, UR38, 0x3 ;  /* 0x0000002616092291 */ /* 0x000fe2000f8e18ff */
[----:B------:R-:W-:Y:S01]  /*3e70*/  LOP3.LUT R3, R3, UR6, RZ, 0x3c, !PT ;  /* 0x0000000603037c12 */ /* 0x000fe2000f8e3cff */
[----:B------:R-:W-:Y:S02]  /*3e80*/  UIADD3 UR10, UPT, UPT, UR4, 0x20, URZ ;  /* 0x00000020040a7890 */ /* 0x000fe4000fffe0ff */
[----:B------:R-:W-:Y:S01]  /*3e90*/  UIADD3 UR12, UPT, UPT, UR4, 0x40, URZ ;  /* 0x00000040040c7890 */ /* 0x000fe2000fffe0ff */
[----:B------:R-:W-:Y:S01]  /*3ea0*/  @P1 SHF.L.U32 R4, R3, 0x1f, RZ ;  /* 0x0000001f03041819 */ /* 0x000fe200000006ff */
[----:B------:R-:W-:Y:S01]  /*3eb0*/  UIADD3 UR14, UPT, UPT, UR4, 0x60, URZ ;  /* 0x00000060040e7890 */ /* 0x000fe2000fffe0ff */
[----:B------:R-:W-:Y:S02]  /*3ec0*/  UMOV UR17, 0x4008 ;  /* 0x0000400800117882 */ /* 0x000fe40000000000 */
[----:B------:R-:W1:Y:S01]  /*3ed0*/  @P1 SYNCS.PHASECHK.TRANS64.TRYWAIT P0, [UR9], R4 ;  /* 0x00000004ff0015a7 */ /* 0x000e620008001109 */
[----:B------:R-:W-:Y:S01]  /*3ee0*/  UMOV UR9, 0x4008 ;  /* 0x0000400800097882 */ /* 0x000fe20000000000 */
[----:B------:R-:W-:Y:S01]  /*3ef0*/  UMOV UR5, 0x4008 ;  /* 0x0000400800057882 */ /* 0x000fe20000000000 */
[----:B------:R2:W-:Y:S01]  /*3f00*/  UTCCP.T.S.4x32dp128bit tmem[UR32+0x1c0], gdesc[UR8] ;  /* 0x0001c008200079e7 */ /* 0x0005e20009100000 */
[----:B------:R-:W-:Y:S01]  /*3f10*/  UMOV UR11, 0x4008 ;  /* 0x00004008000b7882 */ /* 0x000fe20000000000 */
[----:B------:R2:W-:Y:S01]  /*3f20*/  UTCCP.T.S.4x32dp128bit tmem[UR32+0x1c4], gdesc[UR16] ;  /* 0x0001c410200079e7 */ /* 0x0005e20009100000 */
[----:B------:R-:W-:Y:S01]  /*3f30*/  UMOV UR13, 0x4008 ;  /* 0x00004008000d7882 */ /* 0x000fe20000000000 */
[----:B------:R2:W-:Y:S01]  /*3f40*/  UTCCP.T.S.4x32dp128bit tmem[UR32+0x1c8], gdesc[UR4] ;  /* 0x0001c804200079e7 */ /* 0x0005e20009100000 */
[----:B------:R-:W-:Y:S01]  /*3f50*/  UMOV UR15, 0x4008 ;  /* 0x00004008000f7882 */ /* 0x000fe20000000000 */
[----:B------:R2:W-:Y:S01]  /*3f60*/  UTCCP.T.S.4x32dp128bit tmem[UR32+0x1cc], gdesc[UR10] ;  /* 0x0001cc0a200079e7 */ /* 0x0005e20009100000 */
[----:B------:R2:W-:Y:S01]  /*3f70*/  UTCCP.T.S.4x32dp128bit tmem[UR32+0x1d0], gdesc[UR12] ;  /* 0x0001d00c200079e7 */ /* 0x0005e20009100000 */
[----:B------:R2:W-:Y:S01]  /*3f80*/  UTCCP.T.S.4x32dp128bit tmem[UR32+0x1d4], gdesc[UR14] ;  /* 0x0001d40e200079e7 */ /* 0x0005e20009100000 */
[----:B------:R-:W-:Y:S01]  /*3f90*/  UMOV UR6, 0x1 ;  /* 0x0000000100067882 */ /* 0x000fe20000000000 */
[----:B------:R-:W3:Y:S01]  /*3fa0*/  SYNCS.PHASECHK.TRANS64.TRYWAIT P3, [UR38+0xa8], R5 ;  /* 0x0000a805ff0075a7 */ /* 0x000ee20008061126 */
[----:B-1----:R-:W-:Y:S01]  /*3fb0*/  @P1 VOTEU.ANY UP0, P0 ;  /* 0x0000000000ff1886 */ /* 0x002fe20000000100 */
[----:B------:R-:W-:Y:S01]  /*3fc0*/  @UP2 USEL UR6, URZ, 0x1, !UP0 ;  /* 0x00000001ff062887 */ /* 0x000fe2000c000000 */
[----:B--23--:R-:W-:Y:S11]  /*3fd0*/  @!P3 BRA `(.L_x_67) ;  /* 0x000000f00054b947 */ /* 0x00cff60003800000 */
.L_x_209:
[----:B------:R-:W-:Y:S01]  /*3fe0*/  ELECT P0, URZ, PT ;  /* 0x0000000000ff782f */ /* 0x000fe20003800000 */
[----:B------:R-:W-:Y:S02]  /*3ff0*/  ULEA UR8, UR35, UR56, 0xb ;  /* 0x0000003823087291 */ /* 0x000fe4000f8e58ff */
[----:B------:R-:W-:Y:S02]  /*4000*/  ULEA UR4, UR35, UR39, 0xa ;  /* 0x0000002723047291 */ /* 0x000fe4000f8e50ff */
[----:B------:R-:W-:Y:S02]  /*4010*/  UIADD3 UR23, UPT, UPT, UR7, 0x18, URZ ;  /* 0x0000001807177890 */ /* 0x000fe4000fffe0ff */
[----:B------:R-:W-:Y:S02]  /*4020*/  UIADD3 UR20, UPT, UPT, UR8, 0x2, URZ ;  /* 0x0000000208147890 */ /* 0x000fe4000fffe0ff */
[----:B------:R-:W-:Y:S02]  /*4030*/  UIADD3 UR18, UPT, UPT, UR4, 0x2, URZ ;  /* 0x0000000204127890 */ /* 0x000fe4000fffe0ff */
[----:B------:R-:W-:-:S02]  /*4040*/  UIADD3 UR16, UPT, UPT, UR8, 0x4, URZ ;  /* 0x0000000408107890 */ /* 0x000fc4000fffe0ff */
[----:B-1----:R-:W-:Y:S01]  /*4050*/  @P0 LOP3.LUT R0, R2, 0xffff, RZ, 0xc0, !PT ;  /* 0x0000ffff02000812 */ /* 0x002fe200078ec0ff */
[----:B------:R-:W-:Y:S02]  /*4060*/  UIADD3 UR14, UPT, UPT, UR4, 0x4, URZ ;  /* 0x00000004040e7890 */ /* 0x000fe4000fffe0ff */
[----:B------:R-:W-:Y:S01]  /*4070*/  UIADD3 UR10, UPT, UPT, UR4, 0x6, URZ ;  /* 0x00000006040a7890 */ /* 0x000fe2000fffe0ff */
[----:B------:R-:W-:Y:S01]  /*4080*/  @P0 R2UR UR7, R0 ;  /* 0x00000000000702ca */ /* 0x000fe200000e0000 */
[----:B------:R-:W-:Y:S01]  /*4090*/  UIADD3 UR12, UPT, UPT, UR8, 0x6, URZ ;  /* 0x00000006080c7890 */ /* 0x000fe2000fffe0ff */
[----:B------:R-:W-:Y:S01]  /*40a0*/  UMOV UR9, 0x40004040 ;  /* 0x4000404000097882 */ /* 0x000fe20000000000 */
[----:B------:R-:W-:Y:S01]  /*40b0*/  UMOV UR5, 0x40004040 ;  /* 0x4000404000057882 */ /* 0x000fe20000000000 */
[----:B------:R-:W-:Y:S01]  /*40c0*/  UMOV UR21, 0x40004040 ;  /* 0x4000404000157882 */ /* 0x000fe20000000000 */
[----:B------:R-:W-:Y:S01]  /*40d0*/  UMOV UR19, 0x40004040 ;  /* 0x4000404000137882 */ /* 0x000fe20000000000 */
[----:B------:R1:W-:Y:S01]  /*40e0*/  UTCOMMA gdesc[UR4], gdesc[UR8], tmem[UR34], tmem[UR66], idesc[UR67], tmem[UR54], !UPT ;  /* 0xc0364208040075ea */ /* 0x0003e2000f800022 */
[----:B------:R-:W-:Y:S01]  /*40f0*/  UMOV UR17, 0x40004040 ;  /* 0x4000404000117882 */ /* 0x000fe20000000000 */
[----:B------:R-:W-:Y:S01]  /*4100*/  UMOV UR15, 0x40004040 ;  /* 0x40004040000f7882 */ /* 0x000fe20000000000 */
[----:B------:R-:W-:Y:S01]  /*4110*/  UMOV UR13, 0x40004040 ;  /* 0x40004040000d7882 */ /* 0x000fe20000000000 */
[----:B------:R-:W-:Y:S01]  /*4120*/  UMOV UR11, 0x40004040 ;  /* 0x40004040000b7882 */ /* 0x000fe20000000000 */
[----:B------:R2:W-:Y:S01]  /*4130*/  UTCOMMA gdesc[UR18], gdesc[UR20], tmem[UR34], tmem[UR64], idesc[UR65], tmem[UR50], UPT ;  /* 0xc0324014120075ea */ /* 0x0005e2000b800022 */
[----:B------:R2:W-:Y:S01]  /*4140*/  UTCOMMA gdesc[UR14], gdesc[UR16], tmem[UR34], tmem[UR62], idesc[UR63], tmem[UR52], UPT ;  /* 0xc0343e100e0075ea */ /* 0x0005e2000b800022 */
[----:B------:R2:W-:Y:S01]  /*4150*/  UTCOMMA gdesc[UR10], gdesc[UR12], tmem[UR34], tmem[UR60], idesc[UR61], tmem[UR48], UPT ;  /* 0xc0303c0c0a0075ea */ /* 0x0005e2000b800022 */
[----:B------:R2:W-:Y:S01]  /*4160*/  UTCBAR.MULTICAST [UR23], URZ, UR7 ;  /* 0x000000ff170073e9 */ /* 0x0005e20008000807 */
[----:B------:R-:W-:Y:S01]  /*4170*/  UMOV UR35, UR22 ;  /* 0x0000001600237c82 */ /* 0x000fe20008000000 */
[----:B-1----:R-:W-:Y:S01]  /*4180*/  UMOV UR9, 0x1 ;  /* 0x0000000100097882 */ /* 0x002fe20000000000 */
[----:B------:R-:W-:-:S05]  /*4190*/  UMOV UR4, UR69 ;  /* 0x0000004500047c82 */ /* 0x000fca0008000000 */
.L_x_64:
[----:B------:R-:W-:-:S09]  /*41a0*/  UISETP.GE.AND UP0, UPT, UR4, 0x1, UPT ;  /* 0x000000010400788c */ /* 0x000fd2000bf06270 */
[----:B------:R-:W-:Y:S05]  /*41b0*/  BRA.U !UP0, `(.L_x_68) ;  /* 0x0000000508207547 */ /* 0x000fea000b800000 */
[----:B------:R-:W-:Y:S01]  /*41c0*/  UIADD3 UR33, UPT, UPT, UR4, -0x1, URZ ;  /* 0xffffffff04217890 */ /* 0x000fe2000fffe0ff */
[----:B------:R-:W-:-:S11]  /*41d0*/  UMOV UR5, UR35 ;  /* 0x0000002300057c82 */ /* 0x000fd60008000000 */
.L_x_71:
[----:B------:R-:W-:Y:S02]  /*41e0*/  UISETP.NE.AND UP0, UPT, UR6, URZ, UPT ;  /* 0x000000ff0600728c */ /* 0x000fe4000bf05270 */
[----:B--2---:R-:W-:Y:S07]  /*41f0*/  ULEA UR7, UR5, UR38, 0x3 ;  /* 0x0000002605077291 */ /* 0x004fee000f8e18ff */
[----:B------:R-:W-:Y:S05]  /*4200*/  BRA.U UP0, `(.L_x_69) ;  /* 0x00000001000c7547 */ /* 0x000fea000b800000 */
[----:B------:R-:W-:Y:S04]  /*4210*/  SHF.L.U32 R5, R3, 0x1f, RZ ;  /* 0x0000001f03057819 */ /* 0x000fe800000006ff */
[----:B------:R-:W1:Y:S02]  /*4220*/  SYNCS.PHASECHK.TRANS64.TRYWAIT P0, [UR7], R5 ;  /* 0x00000005ff0075a7 */ /* 0x000e640008001107 */
[----:B-1----:R-:W-:Y:S05]  /*4230*/  @!P0 BRA `(.L_x_70) ;  /* 0x000000ec00d48947 */ /* 0x002fea0003800000 */
.L_x_69:
[----:B------:R-:W-:Y:S02]  /*4240*/  UISETP.NE.AND UP1, UPT, UR33, URZ, UPT ;  /* 0x000000ff2100728c */ /* 0x000fe4000bf25270 */
[----:B------:R-:W-:Y:S01]  /*4250*/  UIADD3 UR4, UPT, UPT, UR5, 0x1, URZ ;  /* 0x0000000105047890 */ /* 0x000fe2000fffe0ff */
[----:B------:R-:W-:Y:S03]  /*4260*/  ELECT P3, URZ, PT ;  /* 0x0000000000ff782f */ /* 0x000fe60003860000 */
[----:B------:R-:W-:Y:S01]  /*4270*/  UISETP.NE.AND UP0, UPT, UR4, 0x3, UPT ;  /* 0x000000030400788c */ /* 0x000fe2000bf05270 */
[----:B------:R-:W-:Y:S01]  /*4280*/  PLOP3.LUT P1, PT, PT, PT, UP1, 0x80, 0x8 ;  /* 0x000000000008781c */ /* 0x000fe20003f2f018 */
[----:B------:R-:W-:Y:S02]  /*4290*/  UIADD3 UR37, UPT, UPT, UR7, 0x18, URZ ;  /* 0x0000001807257890 */ /* 0x000fe4000fffe0ff */
[----:B------:R-:W-:Y:S02]  /*42a0*/  USEL UR6, URZ, 0x1, UP0 ;  /* 0x00000001ff067887 */ /* 0x000fe40008000000 */
[----:B------:R-:W-:Y:S02]  /*42b0*/  USEL UR35, UR4, URZ, UP0 ;  /* 0x000000ff04237287 */ /* 0x000fe40008000000 */
[----:B------:R-:W-:Y:S02]  /*42c0*/  ULEA UR10, UR5, UR58, 0x7 ;  /* 0x0000003a050a7291 */ /* 0x000fe4000f8e38ff */
[----:B------:R-:W-:Y:S01]  /*42d0*/  @UP1 ULEA UR4, UR35, UR38, 0x3 ;  /* 0x0000002623041291 */ /* 0x000fe2000f8e18ff */
[----:B------:R-:W-:Y:S01]  /*42e0*/  LOP3.LUT R3, R3, UR6, RZ, 0x3c, !PT ;  /* 0x0000000603037c12 */ /* 0x000fe2000f8e3cff */
[----:B------:R-:W-:Y:S01]  /*42f0*/  ULEA UR6, UR5, UR57, 0x6 ;  /* 0x0000003905067291 */ /* 0x000fe2000f8e30ff */
[----:B-1----:R-:W-:Y:S01]  /*4300*/  @P3 LOP3.LUT R0, R2, 0xffff, RZ, 0xc0, !PT ;  /* 0x0000ffff02003812 */ /* 0x002fe200078ec0ff */
[----:B------:R-:W-:Y:S01]  /*4310*/  ULEA UR8, UR5, UR56, 0xb ;  /* 0x0000003805087291 */ /* 0x000fe2000f8e58ff */
[----:B------:R-:W-:Y:S01]  /*4320*/  @P1 SHF.L.U32 R4, R3, 0x1f, RZ ;  /* 0x0000001f03041819 */ /* 0x000fe200000006ff */
[----:B------:R-:W-:Y:S01]  /*4330*/  UIADD3 UR30, UPT, UPT, UR6, 0x20, URZ ;  /* 0x00000020061e7890 */ /* 0x000fe2000fffe0ff */
[----:B------:R-:W-:Y:S01]  /*4340*/  @P3 R2UR UR36, R0 ;  /* 0x00000000002432ca */ /* 0x000fe200000e0000 */
[----:B------:R-:W-:Y:S01]  /*4350*/  UIADD3 UR24, UPT, UPT, UR10, 0x20, URZ ;  /* 0x000000200a187890 */ /* 0x000fe2000fffe0ff */
[----:B------:R-:W1:Y:S01]  /*4360*/  @P1 SYNCS.PHASECHK.TRANS64.TRYWAIT P0, [UR4], R4 ;  /* 0x00000004ff0015a7 */ /* 0x000e620008001104 */
[----:B------:R-:W-:Y:S02]  /*4370*/  ULEA UR4, UR5, UR39, 0xa ;  /* 0x0000002705047291 */ /* 0x000fe4000f8e50ff */
[----:B------:R-:W-:Y:S02]  /*4380*/  UISETP.NE.U32.AND UP0, UPT, UR9, URZ, UPT ;  /* 0x000000ff0900728c */ /* 0x000fe4000bf05070 */
[----:B------:R-:W-:Y:S02]  /*4390*/  UIADD3 UR26, UPT, UPT, UR10, 0x40, URZ ;  /* 0x000000400a1a7890 */ /* 0x000fe4000fffe0ff */
[----:B------:R-:W-:Y:S02]  /*43a0*/  UIADD3 UR28, UPT, UPT, UR10, 0x60, URZ ;  /* 0x000000600a1c7890 */ /* 0x000fe4000fffe0ff */
[----:B------:R-:W-:Y:S02]  /*43b0*/  UIADD3 UR22, UPT, UPT, UR8, 0x2, URZ ;  /* 0x0000000208167890 */ /* 0x000fe4000fffe0ff */
[----:B------:R-:W-:Y:S02]  /*43c0*/  UIADD3 UR20, UPT, UPT, UR4, 0x2, URZ ;  /* 0x0000000204147890 */ /* 0x000fe4000fffe0ff */
[----:B------:R-:W-:Y:S02]  /*43d0*/  UIADD3 UR18, UPT, UPT, UR8, 0x4, URZ ;  /* 0x0000000408127890 */ /* 0x000fe4000fffe0ff */
[----:B------:R-:W-:Y:S02]  /*43e0*/  UIADD3 UR16, UPT, UPT, UR4, 0x4, URZ ;  /* 0x0000000404107890 */ /* 0x000fe4000fffe0ff */
[----:B------:R-:W-:Y:S02]  /*43f0*/  UIADD3 UR14, UPT, UPT, UR8, 0x6, URZ ;  /* 0x00000006080e7890 */ /* 0x000fe4000fffe0ff */
[----:B------:R-:W-:Y:S01]  /*4400*/  UIADD3 UR12, UPT, UPT, UR4, 0x6, URZ ;  /* 0x00000006040c7890 */ /* 0x000fe2000fffe0ff */
[----:B------:R-:W-:Y:S01]  /*4410*/  UMOV UR7, 0x4008 ;  /* 0x0000400800077882 */ /* 0x000fe20000000000 */
[----:B------:R-:W-:Y:S01]  /*4420*/  UMOV UR31, 0x4008 ;  /* 0x00004008001f7882 */ /* 0x000fe20000000000 */
[----:B------:R2:W-:Y:S01]  /*4430*/  UTCCP.T.S.4x32dp128bit tmem[UR32+0x1c0], gdesc[UR6] ;  /* 0x0001c006200079e7 */ /* 0x0005e20009100000 */
[----:B------:R-:W-:Y:S01]  /*4440*/  UTCCP.T.S.4x32dp128bit tmem[UR32+0x1c4], gdesc[UR30] ;  /* 0x0001c41e200079e7 */ /* 0x000fe20009100000 */
[----:B------:R-:W-:Y:S01]  /*4450*/  UMOV UR11, 0x4008 ;  /* 0x00004008000b7882 */ /* 0x000fe20000000000 */
[----:B------:R-:W-:Y:S01]  /*4460*/  UMOV UR25, 0x4008 ;  /* 0x0000400800197882 */ /* 0x000fe20000000000 */
[----:B------:R3:W-:Y:S01]  /*4470*/  UTCCP.T.S.4x32dp128bit tmem[UR32+0x1c8], gdesc[UR10] ;  /* 0x0001c80a200079e7 */ /* 0x0007e20009100000 */
[----:B------:R-:W-:Y:S01]  /*4480*/  UTCCP.T.S.4x32dp128bit tmem[UR32+0x1cc], gdesc[UR24] ;  /* 0x0001cc18200079e7 */ /* 0x000fe20009100000 */
[----:B------:R-:W-:Y:S01]  /*4490*/  UMOV UR27, 0x4008 ;  /* 0x00004008001b7882 */ /* 0x000fe20000000000 */
[----:B------:R-:W-:Y:S01]  /*44a0*/  UMOV UR29, 0x4008 ;  /* 0x00004008001d7882 */ /* 0x000fe20000000000 */
[----:B------:R-:W-:Y:S01]  /*44b0*/  UTCCP.T.S.4x32dp128bit tmem[UR32+0x1d0], gdesc[UR26] ;  /* 0x0001d01a200079e7 */ /* 0x000fe20009100000 */
[----:B------:R-:W-:Y:S01]  /*44c0*/  UTCCP.T.S.4x32dp128bit tmem[UR32+0x1d4], gdesc[UR28] ;  /* 0x0001d41c200079e7 */ /* 0x000fe20009100000 */
[----:B------:R-:W-:Y:S01]  /*44d0*/  UMOV UR9, 0x40004040 ;  /* 0x4000404000097882 */ /* 0x000fe20000000000 */
[----:B------:R-:W-:Y:S01]  /*44e0*/  UMOV UR5, 0x40004040 ;  /* 0x4000404000057882 */ /* 0x000fe20000000000 */
[----:B------:R-:W-:Y:S01]  /*44f0*/  UMOV UR23, 0x40004040 ;  /* 0x4000404000177882 */ /* 0x000fe20000000000 */
[----:B------:R4:W-:Y:S01]  /*4500*/  UTCOMMA gdesc[UR4], gdesc[UR8], tmem[UR34], tmem[UR46], idesc[UR47], tmem[UR54], UP0 ;  /* 0xc0362e08040075ea */ /* 0x0009e20008000022 */
[----:B------:R-:W-:Y:S01]  /*4510*/  UMOV UR21, 0x40004040 ;  /* 0x4000404000157882 */ /* 0x000fe20000000000 */
[----:B------:R-:W-:Y:S01]  /*4520*/  UMOV UR19, 0x40004040 ;  /* 0x4000404000137882 */ /* 0x000fe20000000000 */
[----:B------:R1:W-:Y:S01]  /*4530*/  UTCOMMA gdesc[UR20], gdesc[UR22], tmem[UR34], tmem[UR44], idesc[UR45], tmem[UR50], UPT ;  /* 0xc0322c16140075ea */ /* 0x0003e2000b800022 */
[----:B------:R-:W-:Y:S01]  /*4540*/  UMOV UR17, 0x40004040 ;  /* 0x4000404000117882 */ /* 0x000fe20000000000 */
[----:B------:R-:W-:Y:S01]  /*4550*/  UMOV UR15, 0x40004040 ;  /* 0x40004040000f7882 */ /* 0x000fe20000000000 */
[----:B------:R1:W-:Y:S01]  /*4560*/  UTCOMMA gdesc[UR16], gdesc[UR18], tmem[UR34], tmem[UR42], idesc[UR43], tmem[UR52], UPT ;  /* 0xc0342a12100075ea */ /* 0x0003e2000b800022 */
[----:B------:R-:W-:Y:S02]  /*4570*/  UMOV UR13, 0x40004040 ;  /* 0x40004040000d7882 */ /* 0x000fe40000000000 */
[----:B------:R1:W-:Y:S01]  /*4580*/  UTCOMMA gdesc[UR12], gdesc[UR14], tmem[UR34], tmem[UR40], idesc[UR41], tmem[UR48], UPT ;  /* 0xc030280e0c0075ea */ /* 0x0003e2000b800022 */
[----:B------:R1:W-:Y:S01]  /*4590*/  UTCBAR.MULTICAST [UR37], URZ, UR36 ;  /* 0x000000ff250073e9 */ /* 0x0003e20008000824 */
[----:B--2---:R-:W-:Y:S01]  /*45a0*/  UIADD3 UR7, UPT, UPT, UR33, 0x1, URZ ;  /* 0x0000000121077890 */ /* 0x004fe2000fffe0ff */
[----:B------:R-:W-:Y:S01]  /*45b0*/  UMOV UR6, 0x1 ;  /* 0x0000000100067882 */ /* 0x000fe20000000000 */
[----:B---3--:R-:W-:Y:S07]  /*45c0*/  UIADD3 UR10, UPT, UPT, UR33, -0x1, URZ ;  /* 0xffffffff210a7890 */ /* 0x008fee000fffe0ff */
[----:B------:R-:W-:Y:S01]  /*45d0*/  UMOV UR33, UR10 ;  /* 0x0000000a00217c82 */ /* 0x000fe20008000000 */
[----:B----4-:R-:W-:Y:S01]  /*45e0*/  UMOV UR9, 0x1 ;  /* 0x0000000100097882 */ /* 0x010fe20000000000 */
[----:B------:R-:W-:Y:S01]  /*45f0*/  UMOV UR5, UR35 ;  /* 0x0000002300057c82 */ /* 0x000fe20008000000 */
[----:B-1----:R-:W-:Y:S01]  /*4600*/  @P1 VOTEU.ANY UP0, P0 ;  /* 0x0000000000ff1886 */ /* 0x002fe20000000100 */
[----:B------:R-:W-:Y:S02]  /*4610*/  @UP1 USEL UR6, URZ, 0x1, !UP0 ;  /* 0x00000001ff061887 */ /* 0x000fe4000c000000 */
[----:B------:R-:W-:Y:S09]  /*4620*/  UISETP.GT.U32.AND UP0, UPT, UR7, 0x1, UPT ;  /* 0x000000010700788c */ /* 0x000ff2000bf04070 */
[----:B------:R-:W-:Y:S05]  /*4630*/  BRA.U UP0, `(.L_x_71) ;  /* 0xfffffff900e87547 */ /* 0x000fea000b83ffff */
.L_x_68:
[C---:B------:R-:W-:Y:S01]  /*4640*/  ISETP.NE.AND P0, PT, R9.reuse, 0x2, PT ;  /* 0x000000020900780c */ /* 0x040fe20003f05270 */
[----:B------:R1:W-:Y:S01]  /*4650*/  UTCBAR [UR70], URZ ;  /* 0x000000ff460073e9 */ /* 0x0003e200080000ff */
[----:B------:R-:W-:Y:S02]  /*4660*/  UMOV UR5, UR59 ;  /* 0x0000003b00057c82 */ /* 0x000fe40008000000 */
[----:B------:R-:W-:Y:S02]  /*4670*/  SEL R5, RZ, 0x1, P0 ;  /* 0x00000001ff057807 */ /* 0x000fe40000000000 */
[----:B------:R-:W-:Y:S02]  /*4680*/  SEL R9, R9, RZ, P0 ;  /* 0x000000ff09097207 */ /* 0x000fe40000000000 */
[----:B------:R-:W-:Y:S01]  /*4690*/  LOP3.LUT R8, R8, R5, RZ, 0x3c, !PT ;  /* 0x0000000508087212 */ /* 0x000fe200078e3cff */
[----:B------:R-:W-:Y:S06]  /*46a0*/  @P2 BRA `(.L_x_72) ;  /* 0xfffffff400502947 */ /* 0x000fec000383ffff */
[----:B------:R-:W3:Y:S01]  /*46b0*/  S2UR UR6, SR_CgaCtaId ;  /* 0x00000000000679c3 */ /* 0x000ee20000008800 */
[----:B------:R-:W-:Y:S01]  /*46c0*/  ELECT P0, URZ, PT ;  /* 0x0000000000ff782f */ /* 0x000fe20003800000 */
[----:B------:R-:W-:Y:S01]  /*46d0*/  IMAD.MOV.U32 R0, RZ, RZ, 0x1 ;  /* 0x00000001ff007424 */ /* 0x000fe200078e00ff */
[----:B------:R-:W-:Y:S01]  /*46e0*/  UMOV UR4, 0x40 ;  /* 0x0000004000047882 */ /* 0x000fe20000000000 */
[----:B------:R-:W-:-:S04]  /*46f0*/  SHF.L.U32 R3, RZ, 0x1f, RZ ;  /* 0x0000001fff037819 */ /* 0x000fc800000006ff */
[----:B------:R-:W-:Y:S01]  /*4700*/  UVIRTCOUNT.DEALLOC.SMPOOL 0x80 ;  /* 0x000000800000784c */ /* 0x000fe20000000000 */
[----:B---3--:R-:W-:-:S09]  /*4710*/  ULEA UR6, UR6, UR4, 0x18 ;  /* 0x0000000406067291 */ /* 0x008fd2000f8ec0ff */
[----:B------:R3:W-:Y:S01]  /*4720*/  @P0 STS.U8 [UR6+0x1c], R0 ;  /* 0x00001c00ff000988 */ /* 0x0007e20008000006 */
[----:B------:R-:W4:Y:S02]  /*4730*/  SYNCS.PHASECHK.TRANS64.TRYWAIT P0, [UR38+0xd0], R3 ;  /* 0x0000d003ff0075a7 */ /* 0x000f240008001126 */
[----:B---34-:R-:W-:Y:S05]  /*4740*/  @!P0 BRA `(.L_x_73) ;  /* 0x000000e800a88947 */ /* 0x018fea0003800000 */
.L_x_212:
[----:B------:R-:W-:Y:S01]  /*4750*/  NOP ;  /* 0x0000000000007918 */ /* 0x000fe20000000000 */
[----:B---3--:R-:W3:Y:S01]  /*4760*/  LDS R0, [UR6+0x14] ;  /* 0x00001406ff007984 */ /* 0x008ee20008000800 */
[----:B------:R-:W-:Y:S01]  /*4770*/  ULOP3.LUT UR4, UR32, 0xffff, URZ, 0xc0, !UPT ;  /* 0x0000ffff20047892 */ /* 0x000fe2000f8ec0ff */
[----:B------:R-:W-:Y:S01]  /*4780*/  UMOV UR5, 0xffff ;  /* 0x0000ffff00057882 */ /* 0x000fe20000000000 */
[----:B--2---:R-:W-:Y:S02]  /*4790*/  UMOV UR7, 0x1 ;  /* 0x0000000100077882 */ /* 0x004fe40000000000 */
[----:B------:R-:W-:-:S04]  /*47a0*/  USHF.R.U32.HI UR4, URZ, 0x5, UR4 ;  /* 0x00000005ff047899 */ /* 0x000fc80008011604 */
[----:B------:R-:W-:Y:S02]  /*47b0*/  USHF.L.U32 UR5, UR5, UR4, URZ ;  /* 0x0000000405057299 */ /* 0x000fe400080006ff */
[----:B------:R-:W-:-:S04]  /*47c0*/  USHF.L.U32 UR4, UR7, UR4, URZ ;  /* 0x0000000407047299 */ /* 0x000fc800080006ff */
[----:B---3--:R-:W-:-:S04]  /*47d0*/  LOP3.LUT R0, R0, UR5, RZ, 0xc0, !PT ;  /* 0x0000000500007c12 */ /* 0x008fc8000f8ec0ff */
[----:B------:R-:W-:-:S13]  /*47e0*/  ISETP.NE.AND P0, PT, R0, UR5, PT ;  /* 0x0000000500007c0c */ /* 0x000fda000bf05270 */
[----:B------:R-:W-:Y:S05]  /*47f0*/  @P0 BRA `(.L_x_74) ;  /* 0x0000000000580947 */ /* 0x000fea0003800000 */
[----:B------:R-:W2:Y:S02]  /*4800*/  LDS R0, [UR6+0x18] ;  /* 0x00001806ff007984 */ /* 0x000ea40008000800 */
[----:B--2---:R-:W-:-:S04]  /*4810*/  LOP3.LUT R0, R0, UR4, RZ, 0xc0, !PT ;  /* 0x0000000400007c12 */ /* 0x004fc8000f8ec0ff */
[----:B------:R-:W-:-:S13]  /*4820*/  ISETP.NE.AND P0, PT, R0, UR4, PT ;  /* 0x0000000400007c0c */ /* 0x000fda000bf05270 */
[----:B------:R-:W-:Y:S05]  /*4830*/  @P0 BRA `(.L_x_75) ;  /* 0x00000000003c0947 */ /* 0x000fea0003800000 */
[----:B------:R-:W2:Y:S01]  /*4840*/  S2R R2, SR_LANEID ;  /* 0x0000000000027919 */ /* 0x000ea20000000000 */
[----:B------:R-:W-:Y:S01]  /*4850*/  ULOP3.LUT UR5, URZ, UR5, URZ, 0x33, !UPT ;  /* 0x00000005ff057292 */ /* 0x000fe2000f8e33ff */
[----:B------:R-:W-:Y:S01]  /*4860*/  LOP3.LUT R4, RZ, UR4, RZ, 0x33, !PT ;  /* 0x00000004ff047c12 */ /* 0x000fe2000f8e33ff */
[----:B------:R-:W-:Y:S02]  /*4870*/  VOTEU.ANY UR4, UPT, PT ;  /* 0x0000000000047886 */ /* 0x000fe400038e0100 */
[----:B------:R-:W-:Y:S01]  /*4880*/  UFLO.U32 UR4, UR4 ;  /* 0x00000004000472bd */ /* 0x000fe200080e0000 */
[----:B------:R-:W3:Y:S01]  /*4890*/  REDUX UR7, R4 ;  /* 0x00000000040773c4 */ /* 0x000ee20000000000 */
[----:B------:R-:W-:-:S06]  /*48a0*/  IMAD.U32 R0, RZ, RZ, UR5 ;  /* 0x00000005ff007e24 */ /* 0x000fcc000f8e00ff */
[----:B------:R4:W-:Y:S01]  /*48b0*/  UTCATOMSWS.AND URZ, UR5 ;  /* 0x0000000500ff79e3 */ /* 0x0009e20008000000 */
[----:B------:R-:W1:Y:S01]  /*48c0*/  REDUX UR8, R0 ;  /* 0x00000000000873c4 */ /* 0x000e620000000000 */
[----:B--2---:R-:W-:Y:S01]  /*48d0*/  ISETP.EQ.U32.AND P0, PT, R2, UR4, PT ;  /* 0x0000000402007c0c */ /* 0x004fe2000bf02070 */
[----:B---3--:R-:W-:Y:S01]  /*48e0*/  IMAD.U32 R2, RZ, RZ, UR7 ;  /* 0x00000007ff027e24 */ /* 0x008fe2000f8e00ff */
[----:B-1----:R-:W-:-:S11]  /*48f0*/  MOV R3, UR8 ;  /* 0x0000000800037c02 */ /* 0x002fd60008000f00 */
[----:B------:R4:W-:Y:S04]  /*4900*/  @P0 ATOMS.AND RZ, [UR6+0x14], R3 ;  /* 0x00001403ffff098c */ /* 0x0009e8000a800006 */
[----:B------:R4:W-:Y:S01]  /*4910*/  @P0 ATOMS.AND RZ, [UR6+0x18], R2 ;  /* 0x00001802ffff098c */ /* 0x0009e2000a800006 */
[----:B------:R-:W-:Y:S05]  /*4920*/  BRA `(.L_x_76) ;  /* 0x0000000000147947 */ /* 0x000fea0003800000 */
.L_x_75:
[----:B------:R-:W-:Y:S02]  /*4930*/  MOV R2, 0x4950 ;  /* 0x0000495000027802 */ /* 0x000fe40000000f00 */
[----:B-1---5:R-:W-:Y:S05]  /*4940*/  CALL.REL.NOINC `($__internal_0_$__cuda_sm10x_tcgen05_guardrail_trap_col_being_dealloced_not_returned_by_alloc) ;  /* 0x000000f000447944 */ /* 0x022fea0003c00000 */
[----:B------:R-:W-:Y:S05]  /*4950*/  BRA `(.L_x_76) ;  /* 0x0000000000087947 */ /* 0x000fea0003800000 */
.L_x_74:
[----:B------:R-:W-:Y:S02]  /*4960*/  MOV R2, 0x4980 ;  /* 0x0000498000027802 */ /* 0x000fe40000000f00 */
[----:B-1---5:R-:W-:Y:S05]  /*4970*/  CALL.REL.NOINC `($__internal_2_$__cuda_sm10x_tcgen05_guardrail_trap_unallocated_columns_being_dealloced) ;  /* 0x000000f000507944 */ /* 0x022fea0003c00000 */
.L_x_76:
[----:B------:R-:W-:Y:S01]  /*4980*/  NOP ;  /* 0x0000000000007918 */ /* 0x000fe20000000000 */
[----:B----4-:R-:W-:Y:S05]  /*4990*/  EXIT ;  /* 0x000000000000794d */ /* 0x010fea0003800000 */
.L_x_58:
[----:B------:R-:W-:-:S09]  /*49a0*/  UISETP.NE.OR UP0, UPT, UR19, 0x3, !UP5 ;  /* 0x000000031300788c */ /* 0x000fd2000ef05670 */
[----:B------:R-:W-:Y:S05]  /*49b0*/  BRA.U UP0, `(.L_x_77) ;  /* 0x0000001900bc7547 */ /* 0x000fea000b800000 */
[----:B------:R-:W1:Y:S01]  /*49c0*/  S2UR UR10, SR_CgaCtaId ;  /* 0x00000000000a79c3 */ /* 0x000e620000008800 */
[----:B------:R-:W2:Y:S01]  /*49d0*/  LDCU UR54, c[0x0][0x370] ;  /* 0x00006e00ff3677ac */ /* 0x000ea20008000800 */
[----:B------:R-:W-:Y:S01]  /*49e0*/  HFMA2 R14, -RZ, RZ, 0, 0 ;  /* 0x00000000ff0e7431 */ /* 0x000fe200000001ff */
[----:B------:R-:W-:Y:S01]  /*49f0*/  MOV R13, RZ ;  /* 0x000000ff000d7202 */ /* 0x000fe20000000f00 */
[----:B------:R-:W-:Y:S01]  /*4a00*/  HFMA2 R7, -RZ, RZ, 0, 0.0078125 ;  /* 0x00002000ff077431 */ /* 0x000fe200000001ff */
[----:B------:R-:W2:Y:S03]  /*4a10*/  LDCU.128 UR64, c[0x0][0xf10] ;  /* 0x0001e200ff4077ac */ /* 0x000ea60008000c00 */
[----:B------:R-:W3:Y:S01]  /*4a20*/  LDC.64 R16, c[0x0][0x348] ;  /* 0x0000d200ff107b82 */ /* 0x000ee20000000a00 */
[----:B------:R-:W4:Y:S01]  /*4a30*/  LDCU UR53, c[0x0][0x374] ;  /* 0x00006e80ff3577ac */ /* 0x000f220008000800 */
[----:B------:R-:W1:Y:S06]  /*4a40*/  LDCU UR15, c[0x0][0xf0c] ;  /* 0x0001e180ff0f77ac */ /* 0x000e6c0008000800 */
[----:B------:R-:W3:Y:S01]  /*4a50*/  LDC.64 R2, c[0x0][0xc88] ;  /* 0x00032200ff027b82 */ /* 0x000ee20000000a00 */
[----:B------:R-:W3:Y:S01]  /*4a60*/  LDCU UR62, c[0x0][0xf20] ;  /* 0x0001e400ff3e77ac */ /* 0x000ee20008000800 */
[----:B------:R-:W3:Y:S06]  /*4a70*/  LDCU UR4, c[0x0][0xf30] ;  /* 0x0001e600ff0477ac */ /* 0x000eec0008000800 */
[----:B------:R-:W3:Y:S01]  /*4a80*/  LDC.64 R4, c[0x0][0xc90] ;  /* 0x00032400ff047b82 */ /* 0x000ee20000000a00 */
[----:B------:R-:W-:Y:S01]  /*4a90*/  UMOV UR21, 0x400 ;  /* 0x0000040000157882 */ /* 0x000fe20000000000 */
[----:B--2---:R-:W-:-:S02]  /*4aa0*/  UIMAD.WIDE.U32 UR6, UR54, UR64, URZ ;  /* 0x00000040360672a5 */ /* 0x004fc4000f8e00ff */
[----:B----4-:R-:W-:Y:S02]  /*4ab0*/  UIMAD.WIDE.U32 UR8, UR53, UR67, URZ ;  /* 0x00000043350872a5 */ /* 0x010fe4000f8e00ff */
[----:B-1----:R-:W-:Y:S02]  /*4ac0*/  ULEA UR21, UR10, UR21, 0x18 ;  /* 0x000000150a157291 */ /* 0x002fe4000f8ec0ff */
[----:B------:R-:W-:Y:S02]  /*4ad0*/  UPLOP3.LUT UP1, UPT, UPT, UPT, UPT, 0x40, 0x4 ;  /* 0x000000000004789c */ /* 0x000fe40003f2e870 */
[----:B------:R-:W-:Y:S02]  /*4ae0*/  UIADD3 UR57, UPT, UPT, UR21, 0x30, URZ ;  /* 0x0000003015397890 */ /* 0x000fe4000fffe0ff */
[----:B------:R-:W-:Y:S02]  /*4af0*/  UIADD3 UR49, UPT, UPT, UR21, 0x38, URZ ;  /* 0x0000003815317890 */ /* 0x000fe4000fffe0ff */
[----:B------:R-:W-:-:S02]  /*4b00*/  UIADD3 UR41, UPT, UPT, UR21, 0x40, URZ ;  /* 0x0000004015297890 */ /* 0x000fc4000fffe0ff */
[----:B------:R-:W-:Y:S01]  /*4b10*/  UIADD3 UR33, UPT, UPT, UR21, 0x48, URZ ;  /* 0x0000004815217890 */ /* 0x000fe2000fffe0ff */
[----:B------:R-:W-:Y:S01]  /*4b20*/  UMOV UR6, UR7 ;  /* 0x0000000700067c82 */ /* 0x000fe20008000000 */
[----:B------:R-:W-:Y:S01]  /*4b30*/  UMOV UR5, UR9 ;  /* 0x0000000900057c82 */ /* 0x000fe20008000000 */
[----:B------:R-:W-:Y:S02]  /*4b40*/  UISETP.GE.AND UP0, UPT, UR45, 0x1, UPT ;  /* 0x000000012d00788c */ /* 0x000fe4000bf06270 */
[----:B------:R-:W-:Y:S01]  /*4b50*/  UISETP.NE.AND UP4, UPT, UR45, 0x1, UPT ;  /* 0x000000012d00788c */ /* 0x000fe2000bf85270 */
[----:B------:R-:W1:Y:S01]  /*4b60*/  LDCU.64 UR22, c[0x0][0xf28] ;  /* 0x0001e500ff1677ac */ /* 0x000e620008000a00 */
[----:B------:R-:W-:Y:S02]  /*4b70*/  UISETP.NE.AND UP6, UPT, UR15, 0x1, UPT ;  /* 0x000000010f00788c */ /* 0x000fe4000bfc5270 */
[----:B------:R-:W-:Y:S02]  /*4b80*/  UISETP.NE.AND UP5, UPT, UR66, 0x1, UPT ;  /* 0x000000014200788c */ /* 0x000fe4000bfa5270 */
[----:B------:R-:W-:-:S02]  /*4b90*/  USHF.R.U32.HI UR61, URZ, UR65, UR6 ;  /* 0x00000041ff3d7299 */ /* 0x000fc40008011606 */
[----:B------:R-:W-:Y:S02]  /*4ba0*/  UPRMT UR46, UR10, 0x654, UR57 ;  /* 0x000006540a2e7896 */ /* 0x000fe40008000039 */
[----:B------:R-:W-:Y:S02]  /*4bb0*/  UPRMT UR39, UR10, 0x654, UR49 ;  /* 0x000006540a277896 */ /* 0x000fe40008000031 */
[----:B------:R-:W-:Y:S02]  /*4bc0*/  UPRMT UR38, UR10, 0x654, UR41 ;  /* 0x000006540a267896 */ /* 0x000fe40008000029 */
[----:B------:R-:W-:Y:S02]  /*4bd0*/  UPRMT UR37, UR10, 0x654, UR33 ;  /* 0x000006540a257896 */ /* 0x000fe40008000021 */
[----:B---3--:R-:W-:Y:S02]  /*4be0*/  USHF.R.U32.HI UR55, URZ, UR62, UR5 ;  /* 0x0000003eff377299 */ /* 0x008fe40008011605 */
[----:B------:R-:W-:Y:S01]  /*4bf0*/  UISETP.NE.AND UP3, UPT, UR4, 0x1, UPT ;  /* 0x000000010400788c */ /* 0x000fe2000bf65270 */
[----:B-1----:R-:W-:-:S10]  /*4c00*/  UMOV UR29, URZ ;  /* 0x000000ff001d7c82 */ /* 0x002fd40008000000 */
.L_x_92:
[C---:B------:R-:W-:Y:S02]  /*4c10*/  LEA R12, R14.reuse, UR21, 0x3 ;  /* 0x000000150e0c7c11 */ /* 0x040fe4000f8e18ff */
[----:B------:R-:W-:Y:S02]  /*4c20*/  SHF.L.U32 R9, R13, 0x1f, RZ ;  /* 0x0000001f0d097819 */ /* 0x000fe400000006ff */
[----:B------:R-:W-:Y:S02]  /*4c30*/  LEA R10, R14, UR21, 0x4 ;  /* 0x000000150e0a7c11 */ /* 0x000fe4000f8e20ff */
[----:B------:R-:W1:Y:S02]  /*4c40*/  SYNCS.PHASECHK.TRANS64.TRYWAIT P0, [R12+URZ+0x80], R9 ;  /* 0x000080090c0075a7 */ /* 0x000e6400080011ff */
[----:B-12---:R-:W-:Y:S05]  /*4c50*/  @!P0 BRA `(.L_x_78) ;  /* 0x000000e4007c8947 */ /* 0x006fea0003800000 */
.L_x_213:
[----:B-1----:R-:W1:Y:S01]  /*4c60*/  LDS.128 R8, [R10+0xe0] ;  /* 0x0000e0000a087984 */ /* 0x002e620000000c00 */
[----:B------:R-:W-:Y:S01]  /*4c70*/  UISETP.GE.AND UP0, UPT, UR45, 0x1, UPT ;  /* 0x000000012d00788c */ /* 0x000fe2000bf06270 */
[----:B------:R-:W-:Y:S01]  /*4c80*/  @!PT LDS RZ, [RZ] ;  /* 0x00000000fffff984 */ /* 0x000fe20000000800 */
[----:B------:R-:W-:Y:S01]  /*4c90*/  @!PT LDS RZ, [RZ] ;  /* 0x00000000fffff984 */ /* 0x000fe20000000800 */
[----:B------:R-:W-:Y:S01]  /*4ca0*/  @!PT LDS RZ, [RZ] ;  /* 0x00000000fffff984 */ /* 0x000fe20000000800 */
[----:B------:R-:W-:Y:S01]  /*4cb0*/  @!PT LDS RZ, [RZ] ;  /* 0x00000000fffff984 */ /* 0x000fe20000000800 */
[----:B------:R2:W-:Y:S06]  /*4cc0*/  MEMBAR.ALL.CTA ;  /* 0x0000000000007992 */ /* 0x0005ec0000008000 */
[----:B--2---:R-:W2:Y:S01]  /*4cd0*/  FENCE.VIEW.ASYNC.S ;  /* 0x00000000000073c6 */ /* 0x004ea20000000000 */
[----:B-1----:R-:W-:Y:S11]  /*4ce0*/  LOP3.LUT P0, RZ, R10, 0x1, RZ, 0xc0, !PT ;  /* 0x000000010aff7812 */ /* 0x002ff6000780c0ff */
[----:B------:R-:W-:Y:S02]  /*4cf0*/  @!UPT UIADD3 URZ, UPT, UPT, URZ, URZ, URZ ;  /* 0x000000fffffff290 */ /* 0x000fe4000fffe0ff */
[----:B--2---:R-:W-:Y:S01]  /*4d00*/  VOTEU.ANY UP2, P0 ;  /* 0x0000000000ff7886 */ /* 0x004fe20000040100 */
[----:B------:R-:W-:Y:S11]  /*4d10*/  PLOP3.LUT P0, PT, PT, PT, UP2, 0x80, 0x8 ;  /* 0x000000000008781c */ /* 0x000ff60003f0f028 */
[----:B------:R-:W-:Y:S02]  /*4d20*/  @!UPT UIADD3 URZ, UPT, UPT, URZ, URZ, URZ ;  /* 0x000000fffffff290 */ /* 0x000fe4000fffe0ff */
[----:B------:R-:W-:Y:S02]  /*4d30*/  @P0 SHF.R.U32.HI R0, RZ, 0x10, R9 ;  /* 0x00000010ff000819 */ /* 0x000fe40000011609 */
[----:B------:R-:W-:Y:S02]  /*4d40*/  @P0 MOV R6, R8 ;  /* 0x0000000800060202 */ /* 0x000fe40000000f00 */
[----:B------:R-:W-:Y:S01]  /*4d50*/  @P0 R2UR UR4, R0 ;  /* 0x00000000000402ca */ /* 0x000fe200000e0000 */
[----:B------:R-:W-:Y:S01]  /*4d60*/  VIADD R0, R12, 0x90 ;  /* 0x000000900c007836 */ /* 0x000fe20000000000 */
[----:B------:R-:W-:Y:S02]  /*4d70*/  @P0 LOP3.LUT R8, R9, 0xffff, RZ, 0xc0, !PT ;  /* 0x0000ffff09080812 */ /* 0x000fe400078ec0ff */
[----:B------:R-:W-:Y:S02]  /*4d80*/  @P0 R2UR UR6, R6 ;  /* 0x00000000060602ca */ /* 0x000fe400000e0000 */
[----:B------:R-:W-:Y:S02]  /*4d90*/  PRMT R0, RZ, 0x654, R0 ;  /* 0x00000654ff007816 */ /* 0x000fe40000000000 */
[----:B------:R-:W-:Y:S02]  /*4da0*/  @P0 R2UR UR5, R8 ;  /* 0x00000000080502ca */ /* 0x000fe400000e0000 */
[----:B------:R1:W-:Y:S03]  /*4db0*/  SYNCS.ARRIVE.TRANS64.RED.A1T0 RZ, [R0+URZ], RZ ;  /* 0x000000ff00ff79a7 */ /* 0x0003e600081004ff */
[----:B------:R-:W-:Y:S04]  /*4dc0*/  @UP2 UMOV UR47, UR4 ;  /* 0x00000004002f2c82 */ /* 0x000fe80008000000 */
[----:B------:R-:W-:Y:S04]  /*4dd0*/  @UP2 UMOV UR14, UR6 ;  /* 0x00000006000e2c82 */ /* 0x000fe80008000000 */
[----:B------:R-:W-:Y:S01]  /*4de0*/  @UP2 UMOV UR13, UR5 ;  /* 0x00000005000d2c82 */ /* 0x000fe20008000000 */
[----:B------:R-:W-:Y:S05]  /*4df0*/  BRA.U !UP0, `(.L_x_79) ;  /* 0x0000000108a47547 */ /* 0x000fea000b800000 */
[----:B------:R-:W-:Y:S02]  /*4e00*/  UIMAD.WIDE.U32 UR16, UR13, UR67, URZ ;  /* 0x000000430d1072a5 */ /* 0x000fe4000f8e00ff */
[----:B------:R-:W-:Y:S02]  /*4e10*/  UIMAD.WIDE.U32 UR18, UR14, UR64, URZ ;  /* 0x000000400e1272a5 */ /* 0x000fe4000f8e00ff */
[----:B------:R-:W-:Y:S02]  /*4e20*/  USEL UR4, UR53, UR55, !UP5 ;  /* 0x0000003735047287 */ /* 0x000fe4000e800000 */
[----:B------:R-:W-:Y:S02]  /*4e30*/  USEL UR7, UR54, UR61, !UP6 ;  /* 0x0000003d36077287 */ /* 0x000fe4000f000000 */
[----:B------:R-:W-:Y:S02]  /*4e40*/  UIMAD.WIDE.U32 UR8, UR4, UR22, URZ ;  /* 0x00000016040872a5 */ /* 0x000fe4000f8e00ff */
[----:B------:R-:W-:Y:S01]  /*4e50*/  UIMAD.WIDE.U32 UR10, UR7, UR22, URZ ;  /* 0x00000016070a72a5 */ /* 0x000fe2000f8e00ff */
[----:B------:R-:W-:Y:S02]  /*4e60*/  UMOV UR5, UR17 ;  /* 0x0000001100057c82 */ /* 0x000fe40008000000 */
[----:B------:R-:W-:Y:S03]  /*4e70*/  USHF.R.U32.HI UR6, URZ, UR62, UR5 ;  /* 0x0000003eff067299 */ /* 0x000fe60008011605 */
[----:B------:R-:W-:Y:S01]  /*4e80*/  UMOV UR5, UR19 ;  /* 0x0000001300057c82 */ /* 0x000fe20008000000 */
[----:B------:R-:W-:Y:S02]  /*4e90*/  USEL UR6, UR13, UR6, !UP5 ;  /* 0x000000060d067287 */ /* 0x000fe4000e800000 */
[----:B------:R-:W-:Y:S03]  /*4ea0*/  USHF.R.U32.HI UR12, URZ, UR65, UR5 ;  /* 0x00000041ff0c7299 */ /* 0x000fe60008011605 */
[----:B------:R-:W-:Y:S02]  /*4eb0*/  UMOV UR5, UR9 ;  /* 0x0000000900057c82 */ /* 0x000fe40008000000 */
[----:B------:R-:W-:Y:S03]  /*4ec0*/  @UP4 USHF.R.U32.HI UR4, URZ, UR23, UR5 ;  /* 0x00000017ff044299 */ /* 0x000fe60008011605 */
[----:B------:R-:W-:Y:S01]  /*4ed0*/  UMOV UR5, UR11 ;  /* 0x0000000b00057c82 */ /* 0x000fe20008000000 */
[----:B------:R-:W-:Y:S02]  /*4ee0*/  UIMAD UR4, UR45, UR4, URZ ;  /* 0x000000042d0472a4 */ /* 0x000fe4000f8e02ff */
[----:B------:R-:W-:Y:S02]  /*4ef0*/  @UP4 USHF.R.U32.HI UR7, URZ, UR23, UR5 ;  /* 0x00000017ff074299 */ /* 0x000fe40008011605 */
[----:B------:R-:W-:Y:S02]  /*4f00*/  UIMAD.WIDE.U32 UR10, UR6, UR22, URZ ;  /* 0x00000016060a72a5 */ /* 0x000fe4000f8e00ff */
[----:B------:R-:W-:Y:S02]  /*4f10*/  USEL UR5, UR14, UR12, !UP6 ;  /* 0x0000000c0e057287 */ /* 0x000fe4000f000000 */
[----:B------:R-:W-:Y:S02]  /*4f20*/  UIMAD UR8, UR45, UR7, URZ ;  /* 0x000000072d0872a4 */ /* 0x000fe4000f8e02ff */
[----:B------:R-:W-:Y:S03]  /*4f30*/  UISETP.GE.AND UP0, UPT, UR6, UR4, UPT ;  /* 0x000000040600728c */ /* 0x000fe6000bf06270 */
[----:B------:R-:W-:Y:S01]  /*4f40*/  UMOV UR4, UR11 ;  /* 0x0000000b00047c82 */ /* 0x000fe20008000000 */
[----:B------:R-:W-:Y:S02]  /*4f50*/  UISETP.GE.OR UP0, UPT, UR5, UR8, UP0 ;  /* 0x000000080500728c */ /* 0x000fe40008706670 */
[----:B------:R-:W-:Y:S02]  /*4f60*/  USHF.R.U32.HI UR4, URZ, UR23, UR4 ;  /* 0x00000017ff047299 */ /* 0x000fe40008011604 */
[----:B------:R-:W-:Y:S02]  /*4f70*/  UIMAD.WIDE.U32 UR8, UR5, UR22, URZ ;  /* 0x00000016050872a5 */ /* 0x000fe4000f8e00ff */
[----:B------:R-:W-:Y:S04]  /*4f80*/  USEL UR10, UR6, UR4, !UP4 ;  /* 0x00000004060a7287 */ /* 0x000fe8000e000000 */
[----:B------:R-:W-:Y:S01]  /*4f90*/  UIADD3 UR11, UPT, UPT, -UR10, URZ, URZ ;  /* 0x000000ff0a0b7290 */ /* 0x000fe2000fffe1ff */
[----:B------:R-:W-:Y:S02]  /*4fa0*/  @!UP0 UMOV UR4, UR9 ;  /* 0x0000000900048c82 */ /* 0x000fe40008000000 */
[----:B------:R-:W-:Y:S02]  /*4fb0*/  @!UP0 USHF.R.U32.HI UR4, URZ, UR23, UR4 ;  /* 0x00000017ff048299 */ /* 0x000fe40008011604 */
[----:B------:R-:W-:Y:S02]  /*4fc0*/  UIMAD UR8, UR45, UR11, UR6 ;  /* 0x0000000b2d0872a4 */ /* 0x000fe4000f8e0206 */
[----:B------:R-:W-:Y:S04]  /*4fd0*/  @!UP0 USEL UR4, UR5, UR4, !UP4 ;  /* 0x0000000405048287 */ /* 0x000fe8000e000000 */
[----:B------:R-:W-:Y:S02]  /*4fe0*/  @!UP0 UIMAD UR7, UR7, UR8, UR4 ;  /* 0x00000008070782a4 */ /* 0x000fe4000f8e0204 */
[----:B------:R-:W-:Y:S02]  /*4ff0*/  @!UP0 UIADD3 UR9, UPT, UPT, UR10, -UR4, URZ ;  /* 0x800000040a098290 */ /* 0x000fe4000fffe0ff */
[----:B------:R-:W-:Y:S02]  /*5000*/  UIADD3 UR8, UPT, UPT, -UR6, URZ, URZ ;  /* 0x000000ff06087290 */ /* 0x000fe4000fffe1ff */
[----:B------:R-:W-:Y:S02]  /*5010*/  UIADD3 UR4, UPT, UPT, -UR5, URZ, URZ ;  /* 0x000000ff05047290 */ /* 0x000fe4000fffe1ff */
[----:B------:R-:W-:Y:S03]  /*5020*/  @!UP0 UIMAD UR6, UR9, UR45, UR5 ;  /* 0x0000002d090682a4 */ /* 0x000fe6000f8e0205 */
[----:B------:R-:W-:Y:S01]  /*5030*/  @!UP0 UMOV UR5, UR7 ;  /* 0x0000000700058c82 */ /* 0x000fe20008000000 */
[----:B------:R-:W-:Y:S02]  /*5040*/  UIMAD UR7, UR15, UR4, UR14 ;  /* 0x000000040f0772a4 */ /* 0x000fe4000f8e020e */
[----:B------:R-:W-:Y:S02]  /*5050*/  UIMAD UR4, UR66, UR8, UR13 ;  /* 0x00000008420472a4 */ /* 0x000fe4000f8e020d */
[----:B------:R-:W-:Y:S02]  /*5060*/  UIMAD UR14, UR5, UR15, UR7 ;  /* 0x0000000f050e72a4 */ /* 0x000fe4000f8e0207 */
[----:B------:R-:W-:Y:S11]  /*5070*/  UIMAD UR13, UR6, UR66, UR4 ;  /* 0x00000042060d72a4 */ /* 0x000ff6000f8e0204 */
[----:B------:R-:W-:Y:S01]  /*5080*/  @!UPT UIADD3 URZ, UPT, UPT, URZ, URZ, URZ ;  /* 0x000000fffffff290 */ /* 0x000fe2000fffe0ff */
.L_x_79:
[----:B------:R-:W2:Y:S01]  /*5090*/  @!UP3 LDCU.128 UR8, c[0x0][0xf10] ;  /* 0x0001e200ff08b7ac */ /* 0x000ea20008000c00 */
[----:B------:R-:W-:Y:S01]  /*50a0*/  IMAD.MOV.U32 R10, RZ, RZ, 0x1 ;  /* 0x00000001ff0a7424 */ /* 0x000fe200078e00ff */
[C---:B------:R-:W-:Y:S02]  /*50b0*/  ISETP.NE.U32.AND P1, PT, R4.reuse, RZ, PT ;  /* 0x000000ff0400720c */ /* 0x040fe40003f25070 */
[----:B------:R-:W-:Y:S02]  /*50c0*/  ISETP.NE.U32.AND P0, PT, R4, RZ, PT ;  /* 0x000000ff0400720c */ /* 0x000fe40003f05070 */
[C---:B------:R-:W-:Y:S01]  /*50d0*/  ISETP.NE.AND.EX P1, PT, R5.reuse, RZ, PT, P1 ;  /* 0x000000ff0500720c */ /* 0x040fe20003f25310 */
[----:B------:R-:W3:Y:S01]  /*50e0*/  @!UP3 LDCU UR5, c[0x0][0xf0c] ;  /* 0x0001e180ff05b7ac */ /* 0x000ee20008000800 */
[----:B------:R-:W-:Y:S02]  /*50f0*/  ISETP.NE.AND.EX P0, PT, R5, RZ, PT, P0 ;  /* 0x000000ff0500720c */ /* 0x000fe40003f05300 */
[----:B------:R-:W-:Y:S01]  /*5100*/  SHF.L.U32 R10, R10, 0x1f, RZ ;  /* 0x0000001f0a0a7819 */ /* 0x000fe200000006ff */
[----:B------:R-:W4:Y:S01]  /*5110*/  @!UP3 LDCU UR4, c[0x0][0xf20] ;  /* 0x0001e400ff04b7ac */ /* 0x000f220008000800 */
[----:B------:R-:W-:Y:S02]  /*5120*/  USHF.L.U32 UR17, UR24, 0x8, URZ ;  /* 0x0000000818117899 */ /* 0x000fe400080006ff */
[----:B--2---:R-:W-:Y:S02]  /*5130*/  UIMAD.WIDE.U32 UR6, UR14, UR8, URZ ;  /* 0x000000080e0672a5 */ /* 0x004fe4000f8e00ff */
[----:B------:R-:W-:Y:S02]  /*5140*/  USHF.L.U32 UR59, UR20, 0x7, URZ ;  /* 0x00000007143b7899 */ /* 0x000fe400080006ff */
[----:B------:R-:W-:Y:S02]  /*5150*/  @!UP3 USHF.R.U32.HI UR7, URZ, UR9, UR7 ;  /* 0x00000009ff07b299 */ /* 0x000fe40008011607 */
[----:B------:R-:W-:Y:S02]  /*5160*/  UIMAD.WIDE.U32 UR8, UR13, UR11, URZ ;  /* 0x0000000b0d0872a5 */ /* 0x000fe4000f8e00ff */
[----:B---3--:R-:W-:Y:S04]  /*5170*/  @!UP3 UISETP.NE.AND UP0, UPT, UR5, 0x1, UPT ;  /* 0x000000010500b88c */ /* 0x008fe8000bf05270 */
[----:B------:R-:W-:Y:S02]  /*5180*/  @!UP3 USEL UR7, UR14, UR7, !UP0 ;  /* 0x000000070e07b287 */ /* 0x000fe4000c000000 */
[----:B------:R-:W-:Y:S01]  /*5190*/  @!UP3 UISETP.NE.AND UP0, UPT, UR10, 0x1, UPT ;  /* 0x000000010a00b88c */ /* 0x000fe2000bf05270 */
[----:B------:R-:W-:Y:S02]  /*51a0*/  @!UP3 UMOV UR6, UR9 ;  /* 0x000000090006bc82 */ /* 0x000fe40008000000 */
[----:B----4-:R-:W-:Y:S04]  /*51b0*/  @!UP3 USHF.R.U32.HI UR6, URZ, UR4, UR6 ;  /* 0x00000004ff06b299 */ /* 0x010fe80008011606 */
[----:B------:R-:W-:Y:S04]  /*51c0*/  @!UP3 USEL UR6, UR13, UR6, !UP0 ;  /* 0x000000060d06b287 */ /* 0x000fe8000c000000 */
[----:B------:R-:W-:Y:S02]  /*51d0*/  @!UP3 UIADD3 UR4, UPT, UPT, -UR7, UR6, URZ ;  /* 0x000000060704b290 */ /* 0x000fe4000fffe1ff */
[----:B------:R-:W-:Y:S02]  /*51e0*/  @!UP3 UIADD3 UR6, UPT, UPT, UR7, -UR6, URZ ;  /* 0x800000060706b290 */ /* 0x000fe4000fffe0ff */
[----:B------:R-:W-:Y:S02]  /*51f0*/  @!UP3 UIMAD UR14, UR4, UR5, UR14 ;  /* 0x00000005040eb2a4 */ /* 0x000fe4000f8e020e */
[----:B------:R-:W-:Y:S01]  /*5200*/  @!UP3 UIMAD UR13, UR6, UR10, UR13 ;  /* 0x0000000a060db2a4 */ /* 0x000fe2000f8e020d */
[----:B------:R-:W-:Y:S11]  /*5210*/  BRA.U UP1, `(.L_x_80) ;  /* 0x0000000101107547 */ /* 0x000ff6000b800000 */
[----:B-1----:R-:W-:Y:S04]  /*5220*/  MOV R0, UR68 ;  /* 0x0000004400007c02 */ /* 0x002fe80008000f00 */
[----:B------:R-:W-:Y:S04]  /*5230*/  SHF.L.U32 R9, R0, 0x1f, RZ ;  /* 0x0000001f00097819 */ /* 0x000fe800000006ff */
[----:B------:R-:W1:Y:S02]  /*5240*/  SYNCS.PHASECHK.TRANS64.TRYWAIT P2, [UR21+0x78], R9 ;  /* 0x00007809ff0075a7 */ /* 0x000e640008041115 */
[----:B-1----:R-:W-:Y:S05]  /*5250*/  @!P2 BRA `(.L_x_81) ;  /* 0x000000e00010a947 */ /* 0x002fea0003800000 */
.L_x_80:
[----:B------:R-:W-:Y:S05]  /*5260*/  @!P1 BRA `(.L_x_82) ;  /* 0x0000000000309947 */ /* 0x000fea0003800000 */
[----:B------:R-:W-:Y:S01]  /*5270*/  ISETP.NE.U32.AND P1, PT, R2, RZ, PT ;  /* 0x000000ff0200720c */ /* 0x000fe20003f25070 */
[----:B------:R-:W2:Y:S01]  /*5280*/  LDCU.64 UR4, c[0x0][0x358] ;  /* 0x00006b00ff0477ac */ /* 0x000ea20008000a00 */
[----:B------:R-:W-:Y:S02]  /*5290*/  IMAD.MOV.U32 R180, RZ, RZ, 0x1 ;  /* 0x00000001ffb47424 */ /* 0x000fe400078e00ff */
[----:B------:R-:W-:Y:S11]  /*52a0*/  ISETP.NE.AND.EX P1, PT, R3, RZ, PT, P1 ;  /* 0x000000ff0300720c */ /* 0x000ff60003f25310 */
[----:B------:R-:W-:Y:S02]  /*52b0*/  @!UPT UIADD3 URZ, UPT, UPT, URZ, URZ, URZ ;  /* 0x000000fffffff290 */ /* 0x000fe4000fffe0ff */
[----:B-1----:R-:W1:Y:S01]  /*52c0*/  @P1 LDC.64 R8, c[0x0][0xc88] ;  /* 0x00032200ff081b82 */ /* 0x002e620000000a00 */
[----:B------:R-:W-:Y:S04]  /*52d0*/  @P1 IMAD R0, R4, UR36, RZ ;  /* 0x0000002404001c24 */ /* 0x000fe8000f8e02ff */
[----:B-1----:R-:W-:Y:S04]  /*52e0*/  @P1 IMAD.WIDE R8, R0, 0x4, R8 ;  /* 0x0000000400081825 */ /* 0x002fe800078e0208 */
[----:B------:R-:W-:Y:S01]  /*52f0*/  HFMA2 R0, -RZ, RZ, 0, 5.9604644775390625e-08 ;  /* 0x00000001ff007431 */ /* 0x000fe200000001ff */
[----:B--2--5:R2:W5:Y:S04]  /*5300*/  @P1 LDG.E R133, desc[UR4][R8.64] ;  /* 0x0000000408851981 */ /* 0x024568000c1e1900 */
[----:B------:R-:W-:Y:S01]  /*5310*/  @!P1 PRMT R180, R0, 0x7610, R180 ;  /* 0x0000761000b49816 */ /* 0x000fe200000000b4 */
[----:B--2---:R-:W3:Y:S06]  /*5320*/  @!P1 LDC R133, c[0x0][0xc80] ;  /* 0x00032000ff859b82 */ /* 0x004eec0000000800 */
.L_x_82:
[----:B---3-5:R-:W-:Y:S01]  /*5330*/  @!P0 FSETP.EQ.AND P1, PT, R133, RZ, PT ;  /* 0x000000ff8500820b */ /* 0x028fe20003f22000 */
[----:B------:R-:W-:Y:S01]  /*5340*/  @!UPT UIADD3 URZ, UPT, UPT, URZ, URZ, URZ ;  /* 0x000000fffffff290 */ /* 0x000fe2000fffe0ff */
[----:B------:R-:W-:Y:S11]  /*5350*/  @!P0 BRA `(.L_x_83) ;  /* 0x0000000000188947 */ /* 0x000ff60003800000 */
[----:B------:R-:W-:Y:S02]  /*5360*/  LOP3.LUT P0, RZ, R180, 0xff, RZ, 0xc0, !PT ;  /* 0x000000ffb4ff7812 */ /* 0x000fe4000780c0ff */
[----:B------:R-:W-:Y:S04]  /*5370*/  ISETP.NE.U32.AND P1, PT, R2, RZ, PT ;  /* 0x000000ff0200720c */ /* 0x000fe80003f25070 */
[----:B------:R-:W-:Y:S04]  /*5380*/  ISETP.NE.AND.EX P1, PT, R3, RZ, PT, P1 ;  /* 0x000000ff0300720c */ /* 0x000fe80003f25310 */
[----:B------:R-:W-:Y:S03]  /*5390*/  PLOP3.LUT P1, PT, P1, PT, PT, 0x8, 0x80 ;  /* 0x000000000080781c */ /* 0x000fe60000f2e170 */
[----:B------:R-:W-:Y:S11]  /*53a0*/  @P0 FSETP.EQ.AND P1, PT, R133, RZ, PT ;  /* 0x000000ff8500020b */ /* 0x000ff60003f22000 */
[----:B------:R-:W-:Y:S02]  /*53b0*/  @!UPT UIADD3 URZ, UPT, UPT, URZ, URZ, URZ ;  /* 0x000000fffffff290 */ /* 0x000fe4000fffe0ff */
.L_x_83:
[----:B------:R-:W2:Y:S01]  /*53c0*/  SYNCS.PHASECHK.TRANS64.TRYWAIT P2, [UR21+0x50], R10 ;  /* 0x0000500aff0075a7 */ /* 0x000ea20008041115 */
[----:B------:R-:W-:Y:S01]  /*53d0*/  ELECT P0, URZ, PT ;  /* 0x0000000000ff782f */ /* 0x000fe20003800000 */
[----:B------:R-:W-:Y:S02]  /*53e0*/  ULOP3.LUT UP0, UR19, UR29, 0x1, URZ, 0xc0, !UPT ;  /* 0x000000011d137892 */ /* 0x000fe4000f80c0ff */
[----:B------:R-:W-:Y:S01]  /*53f0*/  UIADD3 UR18, UPT, UPT, UR17, 0x60, URZ ;  /* 0x0000006011127890 */ /* 0x000fe2000fffe0ff */
[----:B------:R-:W-:Y:S06]  /*5400*/  PLOP3.LUT P1, PT, P1, P0, PT, 0xf2, 0x2f ;  /* 0x00000000002f781c */ /* 0x000fec0000f21e72 */
[----:B------:R-:W-:Y:S02]  /*5410*/  UMOV UR58, UR18 ;  /* 0x00000012003a7c82 */ /* 0x000fe40008000000 */
[----:B------:R-:W-:Y:S05]  /*5420*/  @UP0 UIADD3 UR58, UPT, UPT, UR17, URZ, URZ ;  /* 0x000000ff113a0290 */ /* 0x000fea000fffe0ff */
[----:B------:R-:W-:Y:S05]  /*5430*/  @!P1 IADD3 R6, P0, PT, R16, 0x980, RZ ;  /* 0x0000098010069810 */ /* 0x000fea0007f1e0ff */
[----:B-1----:R-:W-:Y:S01]  /*5440*/  @!P1 IMAD.X R0, RZ, RZ, R17, P0 ;  /* 0x000000ffff009224 */ /* 0x002fe200000e0611 */
[----:B--2---:R-:W-:Y:S07]  /*5450*/  @!P2 BRA `(.L_x_84) ;  /* 0x000000dc00a8a947 */ /* 0x004fee0003800000 */
.L_x_216:
[----:B------:R-:W-:Y:S01]  /*5460*/  @!P1 R2UR UR5, R6 ;  /* 0x00000000060592ca */ /* 0x000fe200000e0000 */
[----:B------:R-:W-:Y:S01]  /*5470*/  VOTEU.ALL UP0, P1 ;  /* 0x0000000000ff7886 */ /* 0x000fe20000800000 */
[----:B------:R-:W-:Y:S01]  /*5480*/  @!P1 R2UR UR4, R0 ;  /* 0x00000000000492ca */ /* 0x000fe200000e0000 */
[----:B------:R-:W-:Y:S01]  /*5490*/  UMOV UR6, 0x0 ;  /* 0x0000000000067882 */ /* 0x000fe20000000000 */
[----:B------:R-:W-:Y:S01]  /*54a0*/  UMOV UR7, 0x10000000 ;  /* 0x1000000000077882 */ /* 0x000fe20000000000 */
[----:B------:R-:W-:Y:S01]  /*54b0*/  UMOV UR60, UR36 ;  /* 0x00000024003c7c82 */ /* 0x000fe20008000000 */
[----:B------:R-:W-:Y:S01]  /*54c0*/  @!UP0 UIADD3 UR56, UPT, UPT, UR21, 0x200, URZ ;  /* 0x0000020015388890 */ /* 0x000fe2000fffe0ff */
[----:B------:R-:W-:Y:S01]  /*54d0*/  @!P1 IMAD.MOV.U32 R0, RZ, RZ, 0x2000 ;  /* 0x00002000ff009424 */ /* 0x000fe200078e00ff */
[----:B------:R-:W-:Y:S01]  /*54e0*/  @!UP0 UIADD3 UR10, UPT, UPT, UR58, 0x80, URZ ;  /* 0x000000803a0a8890 */ /* 0x000fe2000fffe0ff */
[----:B------:R-:W-:Y:S01]  /*54f0*/  @!P1 IADD3 R6, P0, PT, R16, 0x980, RZ ;  /* 0x0000098010069810 */ /* 0x000fe20007f1e0ff */
[----:B------:R-:W-:Y:S01]  /*5500*/  @!UP0 UIADD3 UR8, UPT, UPT, UR21, 0x1200, URZ ;  /* 0x0000120015088890 */ /* 0x000fe2000fffe0ff */
[----:B------:R-:W-:Y:S02]  /*5510*/  VOTEU.ALL UP0, P1 ;  /* 0x0000000000ff7886 */ /* 0x000fe40000800000 */
[----:B------:R-:W-:Y:S01]  /*5520*/  IMAD.U32 R8, RZ, RZ, UR5 ;  /* 0x00000005ff087e24 */ /* 0x000fe2000f8e00ff */
[----:B------:R-:W-:Y:S01]  /*5530*/  UMOV UR9, UR57 ;  /* 0x0000003900097c82 */ /* 0x000fe20008000000 */
[----:B-1----:R-:W-:Y:S01]  /*5540*/  IMAD.U32 R9, RZ, RZ, UR4 ;  /* 0x00000004ff097e24 */ /* 0x002fe2000f8e00ff */
[----:B------:R-:W-:Y:S01]  /*5550*/  UMOV UR11, UR59 ;  /* 0x0000003b000b7c82 */ /* 0x000fe20008000000 */
[----:B------:R-:W-:Y:S01]  /*5560*/  UMOV UR12, UR36 ;  /* 0x00000024000c7c82 */ /* 0x000fe20008000000 */
[----:B------:R-:W-:Y:S02]  /*5570*/  @!P1 R2UR UR4, R8 ;  /* 0x00000000080492ca */ /* 0x000fe400000e0000 */
[----:B------:R-:W-:Y:S11]  /*5580*/  @!P1 R2UR UR5, R9 ;  /* 0x00000000090592ca */ /* 0x000ff600000e0000 */
[----:B------:R-:W-:Y:S02]  /*5590*/  @!UPT UIADD3 URZ, UPT, UPT, URZ, URZ, URZ ;  /* 0x000000fffffff290 */ /* 0x000fe4000fffe0ff */
[----:B------:R1:W-:Y:S01]  /*55a0*/  @!UP0 UTMALDG.3D [UR56], [UR4], desc[UR6] ;  /* 0x00000638040085b4 */ /* 0x0003e20008011000 */
[----:B------:R-:W-:Y:S05]  /*55b0*/  VOTEU.ALL UP0, P1 ;  /* 0x0000000000ff7886 */ /* 0x000fea0000800000 */
[----:B------:R1:W-:Y:S01]  /*55c0*/  @!UP0 UTMALDG.3D [UR8], [UR4], desc[UR6] ;  /* 0x00000608040085b4 */ /* 0x0003e20008011000 */
[----:B------:R2:W-:Y:S01]  /*55d0*/  @!P1 SYNCS.ARRIVE.TRANS64.RED.A0TR RZ, [UR21+0x30], R0 ;  /* 0x00003000ffff99a7 */ /* 0x0005e20008300415 */
[----:B------:R-:W-:Y:S01]  /*55e0*/  SYNCS.ARRIVE.TRANS64.RED.A1T0 RZ, [UR46], RZ ;  /* 0x000000ffffff79a7 */ /* 0x000fe2000810042e */
[----:B--2---:R-:W-:Y:S01]  /*55f0*/  @!P1 IMAD.X R0, RZ, RZ, R17, P0 ;  /* 0x000000ffff009224 */ /* 0x004fe200000e0611 */
[----:B------:R-:W2:Y:S02]  /*5600*/  SYNCS.PHASECHK.TRANS64.TRYWAIT P2, [UR21+0x58], R10 ;  /* 0x0000580aff0075a7 */ /* 0x000ea40008041115 */
[----:B-12---:R-:W-:Y:S05]  /*5610*/  @!P2 BRA `(.L_x_85) ;  /* 0x000000dc0050a947 */ /* 0x006fea0003800000 */
.L_x_218:
        /* <DEDUP_REMOVED lines=10> */
[----:B------:R-:W-:Y:S02]  /*56c0*/  @!UP0 UIADD3 UR10, UPT, UPT, UR58, 0x80, URZ ;  /* 0x000000803a0a8890 */ /* 0x000fe4000fffe0ff */
[----:B------:R-:W-:Y:S01]  /*56d0*/  @!UP0 UIADD3 UR8, UPT, UPT, UR21, 0x3200, URZ ;  /* 0x0000320015088890 */ /* 0x000fe2000fffe0ff */
[----:B------:R-:W-:Y:S01]  /*56e0*/  IMAD.U32 R8, RZ, RZ, UR5 ;  /* 0x00000005ff087e24 */ /* 0x000fe2000f8e00ff */
[----:B------:R-:W-:Y:S01]  /*56f0*/  VOTEU.ALL UP0, P1 ;  /* 0x0000000000ff7886 */ /* 0x000fe20000800000 */
[----:B-1----:R-:W-:Y:S01]  /*5700*/  IMAD.U32 R9, RZ, RZ, UR4 ;  /* 0x00000004ff097e24 */ /* 0x002fe2000f8e00ff */
[----:B------:R-:W-:Y:S01]  /*5710*/  UMOV UR52, UR36 ;  /* 0x0000002400347c82 */ /* 0x000fe20008000000 */
[----:B------:R-:W-:Y:S01]  /*5720*/  UMOV UR9, UR49 ;  /* 0x0000003100097c82 */ /* 0x000fe20008000000 */
[----:B------:R-:W-:Y:S01]  /*5730*/  @!P1 R2UR UR4, R8 ;  /* 0x00000000080492ca */ /* 0x000fe200000e0000 */
[----:B------:R-:W-:Y:S01]  /*5740*/  UMOV UR12, UR36 ;  /* 0x00000024000c7c82 */ /* 0x000fe20008000000 */
[----:B------:R-:W-:Y:S01]  /*5750*/  @!P1 R2UR UR5, R9 ;  /* 0x00000000090592ca */ /* 0x000fe200000e0000 */
[----:B------:R-:W-:Y:S11]  /*5760*/  UMOV UR11, UR51 ;  /* 0x00000033000b7c82 */ /* 0x000ff60008000000 */
[----:B------:R-:W-:Y:S01]  /*5770*/  @!UPT UIADD3 URZ, UPT, UPT, URZ, URZ, URZ ;  /* 0x000000fffffff290 */ /* 0x000fe2000fffe0ff */
        /* <DEDUP_REMOVED lines=8> */
.L_x_220:
[----:B------:R-:W-:Y:S01]  /*5800*/  @!P1 R2UR UR4, R0 ;  /* 0x00000000000492ca */ /* 0x000fe200000e0000 */
[----:B------:R-:W-:Y:S01]  /*5810*/  USHF.L.U32 UR16, UR19, 0x5, URZ ;  /* 0x0000000513107899 */ /* 0x000fe200080006ff */
[----:B------:R-:W-:Y:S01]  /*5820*/  @!P1 R2UR UR5, R6 ;  /* 0x00000000060592ca */ /* 0x000fe200000e0000 */
[----:B------:R-:W-:Y:S01]  /*5830*/  VOTEU.ALL UP0, P1 ;  /* 0x0000000000ff7886 */ /* 0x000fe20000800000 */
[----:B------:R-:W-:Y:S01]  /*5840*/  UMOV UR24, 0x0 ;  /* 0x0000000000187882 */ /* 0x000fe20000000000 */
[----:B------:R-:W-:Y:S01]  /*5850*/  UMOV UR25, 0x10000000 ;  /* 0x1000000000197882 */ /* 0x000fe20000000000 */
[----:B------:R-:W-:Y:S01]  /*5860*/  UMOV UR43, UR59 ;  /* 0x0000003b002b7c82 */ /* 0x000fe20008000000 */
[----:B------:R-:W-:Y:S01]  /*5870*/  UMOV UR44, UR36 ;  /* 0x00000024002c7c82 */ /* 0x000fe20008000000 */
[----:B------:R-:W-:Y:S01]  /*5880*/  @!UP0 UIADD3 UR40, UPT, UPT, UR21, 0x4200, URZ ;  /* 0x0000420015288890 */ /* 0x000fe2000fffe0ff */
[----:B------:R-:W-:Y:S01]  /*5890*/  @!P1 IMAD.MOV.U32 R0, RZ, RZ, 0x2000 ;  /* 0x00002000ff009424 */ /* 0x000fe200078e00ff */
[----:B------:R-:W-:Y:S01]  /*58a0*/  @!UP0 UIADD3 UR8, UPT, UPT, UR21, 0x5200, URZ ;  /* 0x0000520015088890 */ /* 0x000fe2000fffe0ff */
[----:B------:R-:W-:Y:S01]  /*58b0*/  @!P1 IADD3 R6, P0, PT, R16, 0x980, RZ ;  /* 0x0000098010069810 */ /* 0x000fe20007f1e0ff */
[----:B------:R-:W-:Y:S01]  /*58c0*/  UMOV UR9, UR41 ;  /* 0x0000002900097c82 */ /* 0x000fe20008000000 */
[----:B-1----:R-:W-:Y:S01]  /*58d0*/  IMAD.U32 R9, RZ, RZ, UR4 ;  /* 0x00000004ff097e24 */ /* 0x002fe2000f8e00ff */
[----:B------:R-:W-:Y:S01]  /*58e0*/  UIADD3 UR4, UPT, UPT, UR17, -UR16, URZ ;  /* 0x8000001011047290 */ /* 0x000fe2000fffe0ff */
[----:B------:R-:W-:Y:S01]  /*58f0*/  IMAD.U32 R8, RZ, RZ, UR5 ;  /* 0x00000005ff087e24 */ /* 0x000fe2000f8e00ff */
[----:B------:R-:W-:Y:S01]  /*5900*/  UMOV UR11, UR59 ;  /* 0x0000003b000b7c82 */ /* 0x000fe20008000000 */
[----:B------:R-:W-:Y:S01]  /*5910*/  UMOV UR12, UR36 ;  /* 0x00000024000c7c82 */ /* 0x000fe20008000000 */
[----:B------:R-:W-:Y:S01]  /*5920*/  @!P1 R2UR UR7, R9 ;  /* 0x00000000090792ca */ /* 0x000fe200000e0000 */
[----:B------:R-:W-:Y:S01]  /*5930*/  UIADD3 UR42, UPT, UPT, UR4, 0x40, URZ ;  /* 0x00000040042a7890 */ /* 0x000fe2000fffe0ff */
[----:B------:R-:W-:Y:S01]  /*5940*/  @!P1 R2UR UR6, R8 ;  /* 0x00000000080692ca */ /* 0x000fe200000e0000 */
[----:B------:R-:W-:Y:S01]  /*5950*/  @!UP0 UIADD3 UR10, UPT, UPT, UR4, 0xc0, URZ ;  /* 0x000000c0040a8890 */ /* 0x000fe2000fffe0ff */
[----:B------:R-:W-:Y:S11]  /*5960*/  VOTEU.ALL UP0, P1 ;  /* 0x0000000000ff7886 */ /* 0x000ff60000800000 */
        /* <DEDUP_REMOVED lines=8> */
.L_x_222:
[----:B------:R-:W-:Y:S01]  /*59f0*/  @!P1 R2UR UR6, R6 ;  /* 0x00000000060692ca */ /* 0x000fe200000e0000 */
[----:B------:R-:W-:Y:S01]  /*5a00*/  VOTEU.ALL UP0, P1 ;  /* 0x0000000000ff7886 */ /* 0x000fe20000800000 */
[----:B------:R-:W-:Y:S01]  /*5a10*/  @!P1 R2UR UR5, R0 ;  /* 0x00000000000592ca */ /* 0x000fe200000e0000 */
[----:B------:R-:W-:Y:S01]  /*5a20*/  UMOV UR34, UR42 ;  /* 0x0000002a00227c82 */ /* 0x000fe20008000000 */
[----:B------:R-:W-:Y:S01]  /*5a30*/  @!P1 IMAD.MOV.U32 R0, RZ, RZ, 0x2000 ;  /* 0x00002000ff009424 */ /* 0x000fe200078e00ff */
[----:B------:R-:W-:Y:S01]  /*5a40*/  UMOV UR9, UR33 ;  /* 0x0000002100097c82 */ /* 0x000fe20008000000 */
[----:B------:R-:W-:Y:S01]  /*5a50*/  @!UP0 UIADD3 UR35, UPT, UPT, UR59, 0x40, URZ ;  /* 0x000000403b238890 */ /* 0x000fe2000fffe0ff */
[----:B-1----:R-:W-:Y:S01]  /*5a60*/  SHF.L.U32 R9, RZ, 0x1f, RZ ;  /* 0x0000001fff097819 */ /* 0x002fe200000006ff */
[----:B------:R-:W-:Y:S01]  /*5a70*/  @!UP0 UIADD3 UR32, UPT, UPT, UR21, 0x6200, URZ ;  /* 0x0000620015208890 */ /* 0x000fe2000fffe0ff */
[----:B------:R-:W-:Y:S01]  /*5a80*/  @!P1 IADD3 R8, P0, PT, R16, 0x980, RZ ;  /* 0x0000098010089810 */ /* 0x000fe20007f1e0ff */
[----:B------:R-:W-:Y:S02]  /*5a90*/  @!UP0 UIADD3 UR10, UPT, UPT, UR4, 0xc0, URZ ;  /* 0x000000c0040a8890 */ /* 0x000fe4000fffe0ff */
[----:B------:R-:W-:Y:S01]  /*5aa0*/  @!UP0 UIADD3 UR8, UPT, UPT, UR21, 0x7200, URZ ;  /* 0x0000720015088890 */ /* 0x000fe2000fffe0ff */
[----:B------:R-:W-:Y:S01]  /*5ab0*/  IMAD.U32 R18, RZ, RZ, UR6 ;  /* 0x00000006ff127e24 */ /* 0x000fe2000f8e00ff */
[----:B------:R-:W-:Y:S01]  /*5ac0*/  VOTEU.ALL UP0, P1 ;  /* 0x0000000000ff7886 */ /* 0x000fe20000800000 */
[----:B------:R-:W-:Y:S01]  /*5ad0*/  IMAD.U32 R19, RZ, RZ, UR5 ;  /* 0x00000005ff137e24 */ /* 0x000fe2000f8e00ff */
[----:B------:R-:W-:Y:S01]  /*5ae0*/  UMOV UR4, 0x0 ;  /* 0x0000000000047882 */ /* 0x000fe20000000000 */
[----:B------:R-:W-:Y:S01]  /*5af0*/  UMOV UR5, 0x10000000 ;  /* 0x1000000000057882 */ /* 0x000fe20000000000 */
[----:B------:R-:W-:Y:S01]  /*5b00*/  @!P1 R2UR UR6, R18 ;  /* 0x00000000120692ca */ /* 0x000fe200000e0000 */
[----:B------:R-:W-:Y:S01]  /*5b10*/  UMOV UR12, UR36 ;  /* 0x00000024000c7c82 */ /* 0x000fe20008000000 */
[----:B------:R-:W-:Y:S01]  /*5b20*/  @!P1 R2UR UR7, R19 ;  /* 0x00000000130792ca */ /* 0x000fe200000e0000 */
[----:B------:R-:W-:Y:S01]  /*5b30*/  UMOV UR11, UR35 ;  /* 0x00000023000b7c82 */ /* 0x000fe20008000000 */
[----:B------:R-:W-:Y:S11]  /*5b40*/  @!P1 IMAD.X R6, RZ, RZ, R17, P0 ;  /* 0x000000ffff069224 */ /* 0x000ff600000e0611 */
[----:B------:R-:W-:Y:S01]  /*5b50*/  @!UP0 UTMALDG.3D [UR32], [UR6], desc[UR4] ;  /* 0x00000420060085b4 */ /* 0x000fe20008011000 */
[----:B------:R-:W-:Y:S05]  /*5b60*/  VOTEU.ALL UP0, P1 ;  /* 0x0000000000ff7886 */ /* 0x000fea0000800000 */
[----:B------:R1:W-:Y:S01]  /*5b70*/  @!UP0 UTMALDG.3D [UR8], [UR6], desc[UR4] ;  /* 0x00000408060085b4 */ /* 0x0003e20008011000 */
[----:B------:R2:W-:Y:S01]  /*5b80*/  @!P1 SYNCS.ARRIVE.TRANS64.RED.A0TR RZ, [UR21+0x48], R0 ;  /* 0x00004800ffff99a7 */ /* 0x0005e20008300415 */
[----:B------:R-:W-:Y:S01]  /*5b90*/  SYNCS.ARRIVE.TRANS64.RED.A1T0 RZ, [UR37], RZ ;  /* 0x000000ffffff79a7 */ /* 0x000fe20008100425 */
[----:B------:R-:W3:Y:S01]  /*5ba0*/  SYNCS.PHASECHK.TRANS64.TRYWAIT P2, [UR21+0x50], R9 ;  /* 0x00005009ff0075a7 */ /* 0x000ee20008041115 */
[----:B-1----:R-:W-:Y:S01]  /*5bb0*/  UIADD3 UR4, UPT, UPT, UR17, UR16, URZ ;  /* 0x0000001011047290 */ /* 0x002fe2000fffe0ff */
[----:B--23--:R-:W-:Y:S11]  /*5bc0*/  @!P2 BRA `(.L_x_88) ;  /* 0x000000d8002ca947 */ /* 0x00cff60003800000 */
.L_x_224:
[----:B------:R-:W-:Y:S01]  /*5bd0*/  @!P1 R2UR UR6, R8 ;  /* 0x00000000080692ca */ /* 0x000fe200000e0000 */
[----:B------:R-:W-:Y:S01]  /*5be0*/  VOTEU.ALL UP0, P1 ;  /* 0x0000000000ff7886 */ /* 0x000fe20000800000 */
[----:B------:R-:W-:Y:S01]  /*5bf0*/  @!P1 R2UR UR5, R6 ;  /* 0x00000000060592ca */ /* 0x000fe200000e0000 */
[----:B------:R-:W-:Y:S01]  /*5c00*/  UIADD3 UR26, UPT, UPT, UR4, 0x20, URZ ;  /* 0x00000020041a7890 */ /* 0x000fe2000fffe0ff */
[----:B-1----:R-:W-:Y:S01]  /*5c10*/  @!P1 IMAD.MOV.U32 R0, RZ, RZ, 0x2000 ;  /* 0x00002000ff009424 */ /* 0x002fe200078e00ff */
[----:B------:R-:W-:Y:S01]  /*5c20*/  UMOV UR30, 0x0 ;  /* 0x00000000001e7882 */ /* 0x000fe20000000000 */
[----:B------:R-:W-:Y:S01]  /*5c30*/  @!UP0 UIADD3 UR24, UPT, UPT, UR21, 0x200, URZ ;  /* 0x0000020015188890 */ /* 0x000fe2000fffe0ff */
[----:B------:R-:W-:Y:S01]  /*5c40*/  @!P1 IADD3 R8, P0, PT, R16, 0x980, RZ ;  /* 0x0000098010089810 */ /* 0x000fe20007f1e0ff */
[----:B------:R-:W-:Y:S02]  /*5c50*/  @!UP0 UIADD3 UR10, UPT, UPT, UR4, 0xa0, URZ ;  /* 0x000000a0040a8890 */ /* 0x000fe4000fffe0ff */
[----:B------:R-:W-:Y:S01]  /*5c60*/  @!UP0 UIADD3 UR8, UPT, UPT, UR21, 0x1200, URZ ;  /* 0x0000120015088890 */ /* 0x000fe2000fffe0ff */
[----:B------:R-:W-:Y:S02]  /*5c70*/  VOTEU.ALL UP0, P1 ;  /* 0x0000000000ff7886 */ /* 0x000fe40000800000 */
[----:B------:R-:W-:Y:S01]  /*5c80*/  IMAD.U32 R18, RZ, RZ, UR6 ;  /* 0x00000006ff127e24 */ /* 0x000fe2000f8e00ff */
[----:B------:R-:W-:Y:S01]  /*5c90*/  UMOV UR31, 0x10000000 ;  /* 0x10000000001f7882 */ /* 0x000fe20000000000 */
[----:B------:R-:W-:Y:S01]  /*5ca0*/  IMAD.U32 R19, RZ, RZ, UR5 ;  /* 0x00000005ff137e24 */ /* 0x000fe2000f8e00ff */
[----:B------:R-:W-:Y:S01]  /*5cb0*/  UMOV UR25, UR57 ;  /* 0x0000003900197c82 */ /* 0x000fe20008000000 */
[----:B------:R-:W-:Y:S01]  /*5cc0*/  UMOV UR27, UR59 ;  /* 0x0000003b001b7c82 */ /* 0x000fe20008000000 */
[----:B------:R-:W-:Y:S01]  /*5cd0*/  @!P1 R2UR UR6, R18 ;  /* 0x00000000120692ca */ /* 0x000fe200000e0000 */
[----:B------:R-:W-:Y:S01]  /*5ce0*/  UMOV UR28, UR36 ;  /* 0x00000024001c7c82 */ /* 0x000fe20008000000 */
[----:B------:R-:W-:Y:S01]  /*5cf0*/  @!P1 R2UR UR7, R19 ;  /* 0x00000000130792ca */ /* 0x000fe200000e0000 */
[----:B------:R-:W-:Y:S01]  /*5d00*/  UMOV UR9, UR57 ;  /* 0x0000003900097c82 */ /* 0x000fe20008000000 */
[----:B------:R-:W-:Y:S01]  /*5d10*/  UMOV UR11, UR59 ;  /* 0x0000003b000b7c82 */ /* 0x000fe20008000000 */
[----:B------:R-:W-:Y:S01]  /*5d20*/  UMOV UR12, UR36 ;  /* 0x00000024000c7c82 */ /* 0x000fe20008000000 */
[----:B------:R-:W-:Y:S09]  /*5d30*/  @!P1 IMAD.X R6, RZ, RZ, R17, P0 ;  /* 0x000000ffff069224 */ /* 0x000ff200000e0611 */
[----:B------:R1:W-:Y:S01]  /*5d40*/  @!UP0 UTMALDG.3D [UR24], [UR6], desc[UR30] ;  /* 0x00001e18060085b4 */ /* 0x0003e20008011000 */
[----:B------:R-:W-:Y:S05]  /*5d50*/  VOTEU.ALL UP0, P1 ;  /* 0x0000000000ff7886 */ /* 0x000fea0000800000 */
[----:B------:R1:W-:Y:S01]  /*5d60*/  @!UP0 UTMALDG.3D [UR8], [UR6], desc[UR30] ;  /* 0x00001e08060085b4 */ /* 0x0003e20008011000 */
[----:B------:R1:W-:Y:S01]  /*5d70*/  @!P1 SYNCS.ARRIVE.TRANS64.RED.A0TR RZ, [UR21+0x30], R0 ;  /* 0x00003000ffff99a7 */ /* 0x0003e20008300415 */
[----:B------:R-:W-:Y:S01]  /*5d80*/  SYNCS.ARRIVE.TRANS64.RED.A1T0 RZ, [UR46], RZ ;  /* 0x000000ffffff79a7 */ /* 0x000fe2000810042e */
[----:B------:R-:W2:Y:S02]  /*5d90*/  SYNCS.PHASECHK.TRANS64.TRYWAIT P2, [UR21+0x58], R9 ;  /* 0x00005809ff0075a7 */ /* 0x000ea40008041115 */
[----:B-12---:R-:W-:Y:S05]  /*5da0*/  @!P2 BRA `(.L_x_89) ;  /* 0x000000d400cca947 */ /* 0x006fea0003800000 */
.L_x_226:
[----:B------:R-:W-:Y:S01]  /*5db0*/  @!P1 R2UR UR6, R8 ;  /* 0x00000000080692ca */ /* 0x000fe200000e0000 */
[----:B------:R-:W-:Y:S01]  /*5dc0*/  VOTEU.ALL UP0, P1 ;  /* 0x0000000000ff7886 */ /* 0x000fe20000800000 */
[----:B------:R-:W-:Y:S01]  /*5dd0*/  @!P1 R2UR UR5, R6 ;  /* 0x00000000060592ca */ /* 0x000fe200000e0000 */
[----:B------:R-:W-:Y:S01]  /*5de0*/  UMOV UR30, 0x0 ;  /* 0x00000000001e7882 */ /* 0x000fe20000000000 */
[----:B------:R-:W-:Y:S01]  /*5df0*/  UMOV UR31, 0x10000000 ;  /* 0x10000000001f7882 */ /* 0x000fe20000000000 */
[----:B------:R-:W-:Y:S01]  /*5e00*/  UMOV UR25, UR49 ;  /* 0x0000003100197c82 */ /* 0x000fe20008000000 */
[----:B------:R-:W-:Y:S01]  /*5e10*/  @!UP0 UIADD3 UR27, UPT, UPT, UR59, 0x40, URZ ;  /* 0x000000403b1b8890 */ /* 0x000fe2000fffe0ff */
[----:B-1----:R-:W-:Y:S01]  /*5e20*/  @!P1 IMAD.MOV.U32 R0, RZ, RZ, 0x2000 ;  /* 0x00002000ff009424 */ /* 0x002fe200078e00ff */
[----:B------:R-:W-:Y:S01]  /*5e30*/  @!UP0 UIADD3 UR24, UPT, UPT, UR21, 0x2200, URZ ;  /* 0x0000220015188890 */ /* 0x000fe2000fffe0ff */
[----:B------:R-:W-:Y:S01]  /*5e40*/  @!P1 IADD3 R8, P0, PT, R16, 0x980, RZ ;  /* 0x0000098010089810 */ /* 0x000fe20007f1e0ff */
[----:B------:R-:W-:Y:S02]  /*5e50*/  @!UP0 UIADD3 UR10, UPT, UPT, UR4, 0xa0, URZ ;  /* 0x000000a0040a8890 */ /* 0x000fe4000fffe0ff */
[----:B------:R-:W-:Y:S01]  /*5e60*/  @!UP0 UIADD3 UR8, UPT, UPT, UR21, 0x3200, URZ ;  /* 0x0000320015088890 */ /* 0x000fe2000fffe0ff */
[----:B------:R-:W-:Y:S01]  /*5e70*/  IMAD.U32 R18, RZ, RZ, UR6 ;  /* 0x00000006ff127e24 */ /* 0x000fe2000f8e00ff */
[----:B------:R-:W-:Y:S01]  /*5e80*/  VOTEU.ALL UP0, P1 ;  /* 0x0000000000ff7886 */ /* 0x000fe20000800000 */
[----:B------:R-:W-:Y:S01]  /*5e90*/  IMAD.U32 R19, RZ, RZ, UR5 ;  /* 0x00000005ff137e24 */ /* 0x000fe2000f8e00ff */
[----:B------:R-:W-:Y:S01]  /*5ea0*/  UMOV UR28, UR36 ;  /* 0x00000024001c7c82 */ /* 0x000fe20008000000 */
[----:B------:R-:W-:Y:S01]  /*5eb0*/  UMOV UR9, UR49 ;  /* 0x0000003100097c82 */ /* 0x000fe20008000000 */
[----:B------:R-:W-:Y:S01]  /*5ec0*/  @!P1 R2UR UR6, R18 ;  /* 0x00000000120692ca */ /* 0x000fe200000e0000 */
[----:B------:R-:W-:Y:S01]  /*5ed0*/  UMOV UR12, UR36 ;  /* 0x00000024000c7c82 */ /* 0x000fe20008000000 */
[----:B------:R-:W-:Y:S01]  /*5ee0*/  @!P1 R2UR UR7, R19 ;  /* 0x00000000130792ca */ /* 0x000fe200000e0000 */
[----:B------:R-:W-:Y:S01]  /*5ef0*/  UMOV UR11, UR27 ;  /* 0x0000001b000b7c82 */ /* 0x000fe20008000000 */
[----:B------:R-:W-:Y:S11]  /*5f00*/  @!P1 IMAD.X R6, RZ, RZ, R17, P0 ;  /* 0x000000ffff069224 */ /* 0x000ff600000e0611 */
[----:B------:R1:W-:Y:S01]  /*5f10*/  @!UP0 UTMALDG.3D [UR24], [UR6], desc[UR30] ;  /* 0x00001e18060085b4 */ /* 0x0003e20008011000 */
[----:B------:R-:W-:Y:S05]  /*5f20*/  VOTEU.ALL UP0, P1 ;  /* 0x0000000000ff7886 */ /* 0x000fea0000800000 */
[----:B------:R1:W-:Y:S01]  /*5f30*/  @!UP0 UTMALDG.3D [UR8], [UR6], desc[UR30] ;  /* 0x00001e08060085b4 */ /* 0x0003e20008011000 */
[----:B------:R1:W-:Y:S01]  /*5f40*/  @!P1 SYNCS.ARRIVE.TRANS64.RED.A0TR RZ, [UR21+0x38], R0 ;  /* 0x00003800ffff99a7 */ /* 0x0003e20008300415 */
[----:B------:R-:W-:Y:S11]  /*5f50*/  UISETP.NE.AND UP0, UPT, UR19, URZ, UPT ;  /* 0x000000ff1300728c */ /* 0x000ff6000bf05270 */
[----:B------:R-:W-:Y:S01]  /*5f60*/  @!UP0 UIADD3 UR18, UPT, UPT, UR17, URZ, URZ ;  /* 0x000000ff11128290 */ /* 0x000fe2000fffe0ff */
[----:B------:R-:W-:Y:S01]  /*5f70*/  SYNCS.ARRIVE.TRANS64.RED.A1T0 RZ, [UR39], RZ ;  /* 0x000000ffffff79a7 */ /* 0x000fe20008100427 */
[----:B------:R-:W2:Y:S02]  /*5f80*/  SYNCS.PHASECHK.TRANS64.TRYWAIT P2, [UR21+0x60], R9 ;  /* 0x00006009ff0075a7 */ /* 0x000ea40008041115 */
[----:B-12---:R-:W-:Y:S08]  /*5f90*/  @!P2 BRA `(.L_x_90) ;  /* 0x000000d40068a947 */ /* 0x006ff00003800000 */
.L_x_228:
        /* <DEDUP_REMOVED lines=9> */
[----:B------:R-:W-:Y:S01]  /*6030*/  VIADD R14, R14, 0x1 ;  /* 0x000000010e0e7836 */ /* 0x000fe20000000000 */
[----:B------:R-:W-:Y:S01]  /*6040*/  @!UP0 UIADD3 UR8, UPT, UPT, UR21, 0x5200, URZ ;  /* 0x0000520015088890 */ /* 0x000fe2000fffe0ff */
[----:B------:R-:W-:Y:S02]  /*6050*/  VOTEU.ALL UP0, P1 ;  /* 0x0000000000ff7886 */ /* 0x000fe40000800000 */
[----:B------:R-:W-:Y:S01]  /*6060*/  IMAD.U32 R18, RZ, RZ, UR5 ;  /* 0x00000005ff127e24 */ /* 0x000fe2000f8e00ff */
[----:B------:R-:W-:Y:S01]  /*6070*/  UMOV UR19, UR59 ;  /* 0x0000003b00137c82 */ /* 0x000fe20008000000 */
[----:B------:R-:W-:Y:S01]  /*6080*/  IMAD.U32 R19, RZ, RZ, UR4 ;  /* 0x00000004ff137e24 */ /* 0x000fe2000f8e00ff */
        /* <DEDUP_REMOVED lines=12> */
[----:B------:R-:W2:Y:S02]  /*6150*/  SYNCS.PHASECHK.TRANS64.TRYWAIT P0, [UR21+0x68], R9 ;  /* 0x00006809ff0075a7 */ /* 0x000ea40008001115 */
[----:B-12---:R-:W-:Y:S05]  /*6160*/  @!P0 BRA `(.L_x_91) ;  /* 0x000000d4000c8947 */ /* 0x006fea0003800000 */
.L_x_230:
[----:B------:R-:W-:Y:S01]  /*6170*/  UIADD3 UR29, UPT, UPT, UR29, 0x1, URZ ;  /* 0x000000011d1d7890 */ /* 0x000fe2000fffe0ff */
[----:B------:R-:W-:Y:S01]  /*6180*/  @!P1 IADD3 R6, P0, PT, R16, 0x980, RZ ;  /* 0x0000098010069810 */ /* 0x000fe20007f1e0ff */
[----:B------:R-:W-:Y:S01]  /*6190*/  UPLOP3.LUT UP1, UPT, UPT, UPT, UPT, 0x80, 0x8 ;  /* 0x000000000008789c */ /* 0x000fe20003f2f070 */
[----:B------:R-:W-:Y:S01]  /*61a0*/  R2UR UR24, R182 ;  /* 0x00000000b61872ca */ /* 0x000fe200000e0000 */
[----:B------:R-:W-:Y:S01]  /*61b0*/  VOTEU.ALL UP0, P1 ;  /* 0x0000000000ff7886 */ /* 0x000fe20000800000 */
[----:B------:R-:W-:Y:S01]  /*61c0*/  @!P1 R2UR UR5, R6 ;  /* 0x00000000060592ca */ /* 0x000fe200000e0000 */
[----:B-1----:R-:W-:Y:S01]  /*61d0*/  @!P1 IMAD.X R0, RZ, RZ, R17, P0 ;  /* 0x000000ffff009224 */ /* 0x002fe200000e0611 */
[----:B------:R-:W-:Y:S01]  /*61e0*/  UMOV UR6, 0x0 ;  /* 0x0000000000067882 */ /* 0x000fe20000000000 */
[----:B------:R-:W-:Y:S01]  /*61f0*/  UMOV UR7, 0x10000000 ;  /* 0x1000000000077882 */ /* 0x000fe20000000000 */
[----:B------:R-:W-:Y:S01]  /*6200*/  @!UP0 UIADD3 UR19, UPT, UPT, UR59, 0x40, URZ ;  /* 0x000000403b138890 */ /* 0x000fe2000fffe0ff */
[----:B------:R-:W-:Y:S01]  /*6210*/  R2UR UR25, R183 ;  /* 0x00000000b71972ca */ /* 0x000fe200000e0000 */
[----:B------:R-:W-:Y:S01]  /*6220*/  @!UP0 UIADD3 UR16, UPT, UPT, UR21, 0x6200, URZ ;  /* 0x0000620015108890 */ /* 0x000fe2000fffe0ff */
[----:B------:R-:W-:Y:S01]  /*6230*/  @!P1 R2UR UR4, R0 ;  /* 0x00000000000492ca */ /* 0x000fe200000e0000 */
[----:B------:R-:W-:Y:S01]  /*6240*/  @!UP0 UIADD3 UR10, UPT, UPT, UR18, 0x80, URZ ;  /* 0x00000080120a8890 */ /* 0x000fe2000fffe0ff */
[----:B------:R-:W-:Y:S01]  /*6250*/  ISETP.NE.AND P0, PT, R14, 0x2, PT ;  /* 0x000000020e00780c */ /* 0x000fe20003f05270 */
[----:B------:R-:W-:Y:S01]  /*6260*/  @!UP0 UIADD3 UR8, UPT, UPT, UR21, 0x7200, URZ ;  /* 0x0000720015088890 */ /* 0x000fe2000fffe0ff */
[----:B------:R-:W-:Y:S02]  /*6270*/  VOTEU.ALL UP0, P1 ;  /* 0x0000000000ff7886 */ /* 0x000fe40000800000 */
[----:B------:R-:W-:Y:S01]  /*6280*/  IMAD.U32 R8, RZ, RZ, UR5 ;  /* 0x00000005ff087e24 */ /* 0x000fe2000f8e00ff */
[----:B------:R-:W-:Y:S01]  /*6290*/  UMOV UR17, UR33 ;  /* 0x0000002100117c82 */ /* 0x000fe20008000000 */
[----:B------:R-:W-:Y:S01]  /*62a0*/  UMOV UR20, UR36 ;  /* 0x0000002400147c82 */ /* 0x000fe20008000000 */
[----:B------:R-:W-:Y:S01]  /*62b0*/  UMOV UR9, UR33 ;  /* 0x0000002100097c82 */ /* 0x000fe20008000000 */
[----:B------:R-:W-:Y:S01]  /*62c0*/  UMOV UR12, UR36 ;  /* 0x00000024000c7c82 */ /* 0x000fe20008000000 */
[----:B------:R-:W-:Y:S01]  /*62d0*/  UMOV UR11, UR19 ;  /* 0x00000013000b7c82 */ /* 0x000fe20008000000 */
[----:B------:R-:W-:Y:S01]  /*62e0*/  SEL R0, RZ, 0x1, P0 ;  /* 0x00000001ff007807 */ /* 0x000fe20000000000 */
[----:B------:R-:W-:Y:S01]  /*62f0*/  IMAD.U32 R9, RZ, RZ, UR4 ;  /* 0x00000004ff097e24 */ /* 0x000fe2000f8e00ff */
[----:B------:R-:W-:Y:S01]  /*6300*/  @!P1 R2UR UR4, R8 ;  /* 0x00000000080492ca */ /* 0x000fe200000e0000 */
[----:B------:R-:W-:Y:S01]  /*6310*/  UIADD3 UR24, UPT, UPT, UR13, UR24, URZ ;  /* 0x000000180d187290 */ /* 0x000fe2000fffe0ff */
[----:B------:R-:W-:Y:S01]  /*6320*/  LOP3.LUT R13, R13, R0, RZ, 0x3c, !PT ;  /* 0x000000000d0d7212 */ /* 0x000fe200078e3cff */
[----:B------:R-:W-:Y:S01]  /*6330*/  UMOV UR36, UR47 ;  /* 0x0000002f00247c82 */ /* 0x000fe20008000000 */
[----:B------:R-:W-:Y:S02]  /*6340*/  @!P1 R2UR UR5, R9 ;  /* 0x00000000090592ca */ /* 0x000fe400000e0000 */
[----:B------:R-:W-:Y:S11]  /*6350*/  SEL R14, R14, RZ, P0 ;  /* 0x000000ff0e0e7207 */ /* 0x000ff60000000000 */
[----:B------:R1:W-:Y:S01]  /*6360*/  @!UP0 UTMALDG.3D [UR16], [UR4], desc[UR6] ;  /* 0x00000610040085b4 */ /* 0x0003e20008011000 */
[----:B------:R-:W-:Y:S05]  /*6370*/  VOTEU.ALL UP0, P1 ;  /* 0x0000000000ff7886 */ /* 0x000fea0000800000 */
[----:B------:R2:W-:Y:S01]  /*6380*/  @!UP0 UTMALDG.3D [UR8], [UR4], desc[UR6] ;  /* 0x00000608040085b4 */ /* 0x0005e20008011000 */
[----:B------:R2:W-:Y:S01]  /*6390*/  @!P1 SYNCS.ARRIVE.TRANS64.RED.A0TR RZ, [UR21+0x48], R7 ;  /* 0x00004807ffff99a7 */ /* 0x0005e20008300415 */
[----:B------:R-:W-:Y:S01]  /*63a0*/  SYNCS.ARRIVE.TRANS64.RED.A1T0 RZ, [UR37], RZ ;  /* 0x000000ffffff79a7 */ /* 0x000fe20008100425 */
[----:B-1----:R-:W-:Y:S01]  /*63b0*/  UIADD3 UR20, UPT, UPT, UR14, UR25, URZ ;  /* 0x000000190e147290 */ /* 0x002fe2000fffe0ff */
[----:B------:R-:W-:Y:S11]  /*63c0*/  BRA.U UP2, `(.L_x_92) ;  /* 0xffffffe902107547 */ /* 0x000ff6000b83ffff */
[----:B------:R-:W1:Y:S02]  /*63d0*/  SYNCS.PHASECHK.TRANS64.TRYWAIT P0, [UR21+0x50], R10 ;  /* 0x0000500aff0075a7 */ /* 0x000e640008001115 */
[----:B-1----:R-:W-:Y:S05]  /*63e0*/  @!P0 BRA `(.L_x_93) ;  /* 0x000000d000848947 */ /* 0x002fea0003800000 */
.L_x_232:
[----:B------:R-:W3:Y:S02]  /*63f0*/  SYNCS.PHASECHK.TRANS64.TRYWAIT P0, [UR21+0x58], R10 ;  /* 0x0000580aff0075a7 */ /* 0x000ee40008001115 */
[----:B---3--:R-:W-:Y:S05]  /*6400*/  @!P0 BRA `(.L_x_94) ;  /* 0x000000d000948947 */ /* 0x008fea0003800000 */
.L_x_234:
[----:B------:R-:W3:Y:S01]  /*6410*/  SYNCS.PHASECHK.TRANS64.TRYWAIT P0, [UR21+0x60], R10 ;  /* 0x0000600aff0075a7 */ /* 0x000ee20008001115 */
[----:B------:R-:W-:Y:S01]  /*6420*/  HFMA2 R0, -RZ, RZ, 0, 5.9604644775390625e-08 ;  /* 0x00000001ff007431 */ /* 0x000fe200000001ff */
[----:B---3--:R-:W-:Y:S06]  /*6430*/  @!P0 BRA `(.L_x_95) ;  /* 0x000000d000a08947 */ /* 0x008fec0003800000 */
.L_x_236:
[----:B------:R-:W-:Y:S02]  /*6440*/  MOV R2, UR21 ;  /* 0x0000001500027c02 */ /* 0x000fe40008000f00 */
[----:B-1----:R-:W-:-:S07]  /*6450*/  SHF.L.U32 R3, R0, 0x1f, RZ ;  /* 0x0000001f00037819 */ /* 0x002fce00000006ff */
.L_x_96:
[----:B-1----:R1:W3:Y:S02]  /*6460*/  SYNCS.PHASECHK.TRANS64.TRYWAIT P0, [R2+URZ+0x68], R3 ;  /* 0x00006803020075a7 */ /* 0x0022e400080011ff */
[----:B---3--:R-:W-:Y:S05]  /*6470*/  @!P0 NANOSLEEP.SYNCS 0x989680 ;  /* 0x009896800000895d */ /* 0x008fea0003900000 */
[----:B------:R-:W3:Y:S02]  /*6480*/  @!P0 SYNCS.PHASECHK.TRANS64 P0, [R2+URZ+0x68], R3 ;  /* 0x00006803020085a7 */ /* 0x000ee400080010ff */
[----:B--23--:R-:W-:Y:S05]  /*6490*/  @P0 EXIT ;  /* 0x000000000000094d */ /* 0x00cfea0003800000 */
[----:B------:R-:W-:Y:S05]  /*64a0*/  BRA `(.L_x_96) ;  /* 0xfffffffc00ec7947 */ /* 0x000fea000383ffff */
.L_x_77:
[----:B------:R-:W-:-:S06]  /*64b0*/  UISETP.GE.AND UP0, UPT, UR19, 0x4, UPT ;  /* 0x000000041300788c */ /* 0x000fcc000bf06270 */
[----:B------:R-:W-:-:S13]  /*64c0*/  PLOP3.LUT P0, PT, PT, PT, UP0, 0x80, 0x8 ;  /* 0x000000000008781c */ /* 0x000fda0003f0f008 */
[----:B------:R-:W-:Y:S05]  /*64d0*/  @!P0 EXIT ;  /* 0x000000000000894d */ /* 0x000fea0003800000 */
[----:B------:R-:W1:Y:S08]  /*64e0*/  S2UR UR4, SR_CgaCtaId ;  /* 0x00000000000479c3 */ /* 0x000e700000008800 */
[----:B------:R-:W-:Y:S01]  /*64f0*/  BAR.SYNC.DEFER_BLOCKING 0x6, 0xa0 ;  /* 0x0182800000007b1d */ /* 0x000fe20000010000 */
[C---:B------:R-:W-:Y:S01]  /*6500*/  IMAD.SHL.U32 R5, R187.reuse, 0x20, RZ ;  /* 0x00000020bb057824 */ /* 0x040fe200078e00ff */
[----:B------:R-:W-:Y:S01]  /*6510*/  LOP3.LUT R188, R187, 0x2, RZ, 0xc0, !PT ;  /* 0x00000002bbbc7812 */ /* 0x000fe200078ec0ff */
[----:B------:R-:W-:-:S02]  /*6520*/  IMAD.SHL.U32 R191, R181, 0x400, RZ ;  /* 0x00000400b5bf7824 */ /* 0x000fc400078e00ff */
[----:B------:R-:W-:Y:S02]  /*6530*/  HFMA2 R189, -RZ, RZ, 0, 0 ;  /* 0x00000000ffbd7431 */ /* 0x000fe400000001ff */
[----:B------:R-:W-:Y:S01]  /*6540*/  IMAD.SHL.U32 R2, R187, 0x4, RZ ;  /* 0x00000004bb027824 */ /* 0x000fe200078e00ff */
[----:B------:R-:W-:Y:S01]  /*6550*/  UMOV UR44, 0x400 ;  /* 0x00000400002c7882 */ /* 0x000fe20000000000 */
[----:B------:R-:W2:Y:S01]  /*6560*/  LDC.64 R176, c[0x0][0xc88] ;  /* 0x00032200ffb07b82 */ /* 0x000ea20000000a00 */
[----:B------:R-:W-:Y:S01]  /*6570*/  LOP3.LUT R6, R5, 0x320, RZ, 0xc0, !PT ;  /* 0x0000032005067812 */ /* 0x000fe200078ec0ff */
[----:B------:R-:W-:Y:S01]  /*6580*/  IMAD.U32 R4, R187, 0x10000, RZ ;  /* 0x00010000bb047824 */ /* 0x000fe200078e00ff */
[----:B------:R-:W-:Y:S01]  /*6590*/  LOP3.LUT R5, R5, 0xc0, RZ, 0xc0, !PT ;  /* 0x000000c005057812 */ /* 0x000fe200078ec0ff */
[----:B------:R-:W-:Y:S01]  /*65a0*/  IMAD.MOV.U32 R186, RZ, RZ, RZ ;  /* 0x000000ffffba7224 */ /* 0x000fe200078e00ff */
[----:B------:R-:W-:Y:S01]  /*65b0*/  LOP3.LUT R191, R6, 0x400, R191, 0xf8, !PT ;  /* 0x0000040006bf7812 */ /* 0x000fe200078ef8bf */
[----:B------:R-:W-:Y:S01]  /*65c0*/  IMAD.MOV R188, RZ, RZ, -R188 ;  /* 0x000000ffffbc7224 */ /* 0x000fe200078e0abc */
[----:B------:R-:W-:Y:S01]  /*65d0*/  LOP3.LUT R6, R5, 0x18, R2, 0xf8, !PT ;  /* 0x0000001805067812 */ /* 0x000fe200078ef802 */
[----:B------:R-:W3:Y:S01]  /*65e0*/  LDC.64 R178, c[0x0][0xc90] ;  /* 0x00032400ffb27b82 */ /* 0x000ee20000000a00 */
[----:B------:R-:W-:Y:S01]  /*65f0*/  LOP3.LUT R187, R187, 0x4, RZ, 0xc0, !PT ;  /* 0x00000004bbbb7812 */ /* 0x000fe200078ec0ff */
[----:B------:R-:W4:Y:S01]  /*6600*/  LDCU UR63, c[0x0][0x370] ;  /* 0x00006e00ff3f77ac */ /* 0x000f220008000800 */
[----:B------:R-:W-:-:S02]  /*6610*/  LOP3.LUT R2, R4, 0x200000, RZ, 0xc0, !PT ;  /* 0x0020000004027812 */ /* 0x000fc400078ec0ff */
[----:B------:R-:W-:Y:S01]  /*6620*/  LOP3.LUT R191, R191, R6, RZ, 0xfc, !PT ;  /* 0x00000006bfbf7212 */ /* 0x000fe200078efcff */
[----:B------:R-:W2:Y:S01]  /*6630*/  LDCU.64 UR54, c[0x0][0x348] ;  /* 0x00006900ff3677ac */ /* 0x000ea20008000a00 */
[----:B------:R-:W-:Y:S01]  /*6640*/  IADD3 R190, PT, PT, -R187, 0x2, RZ ;  /* 0x00000002bbbe7810 */ /* 0x000fe20007ffe1ff */
[----:B------:R-:W2:Y:S01]  /*6650*/  LDC.64 R174, c[0x0][0xcb0] ;  /* 0x00032c00ffae7b82 */ /* 0x000ea20000000a00 */
[----:B------:R-:W-:Y:S01]  /*6660*/  LOP3.LUT R192, R181, 0x3, RZ, 0xc0, !PT ;  /* 0x00000003b5c07812 */ /* 0x000fe200078ec0ff */
[----:B-1----:R-:W-:Y:S01]  /*6670*/  ULEA UR44, UR4, UR44, 0x18 ;  /* 0x0000002c042c7291 */ /* 0x002fe2000f8ec0ff */
[----:B------:R-:W-:Y:S01]  /*6680*/  IMAD.MOV R187, RZ, RZ, -R187 ;  /* 0x000000ffffbb7224 */ /* 0x000fe200078e0abb */
[----:B------:R-:W-:Y:S01]  /*6690*/  SHF.L.U32 R190, R190, 0x4, RZ ;  /* 0x00000004bebe7819 */ /* 0x000fe200000006ff */
[----:B------:R-:W1:Y:S03]  /*66a0*/  LDCU UR42, c[0x0][0xf0c] ;  /* 0x0001e180ff2a77ac */ /* 0x000e660008000800 */
[----:B------:R-:W1:Y:S01]  /*66b0*/  LDC.64 R172, c[0x0][0xca8] ;  /* 0x00032a00ffac7b82 */ /* 0x000e620000000a00 */
[----:B------:R-:W-:-:S02]  /*66c0*/  UIADD3 UR4, UPT, UPT, UR44, 0x200, URZ ;  /* 0x000002002c047890 */ /* 0x000fc4000fffe0ff */
[----:B------:R-:W4:Y:S01]  /*66d0*/  LDS R3, [UR44+0x100] ;  /* 0x0001002cff037984 */ /* 0x000f220008000800 */
[----:B------:R-:W1:Y:S03]  /*66e0*/  LDCU UR39, c[0x0][0xf30] ;  /* 0x0001e600ff2777ac */ /* 0x000e660008000800 */
[----:B------:R-:W-:Y:S01]  /*66f0*/  IMAD.U32 R184, RZ, RZ, UR4 ;  /* 0x00000004ffb87e24 */ /* 0x000fe2000f8e00ff */
[----:B------:R-:W1:Y:S03]  /*6700*/  LDCU.64 UR60, c[0x0][0xc88] ;  /* 0x00019100ff3c77ac */ /* 0x000e660008000a00 */
[----:B------:R-:W-:Y:S01]  /*6710*/  IMAD R191, R191, 0x2, R184 ;  /* 0x00000002bfbf7824 */ /* 0x000fe200078e02b8 */
[----:B------:R-:W1:Y:S01]  /*6720*/  LDCU.64 UR40, c[0x0][0xf28] ;  /* 0x0001e500ff2877ac */ /* 0x000e620008000a00 */
[----:B------:R-:W1:Y:S01]  /*6730*/  LDCU.128 UR56, c[0x0][0xf10] ;  /* 0x0001e200ff3877ac */ /* 0x000e620008000c00 */
[----:B------:R-:W1:Y:S01]  /*6740*/  LDCU UR62, c[0x0][0x374] ;  /* 0x00006e80ff3e77ac */ /* 0x000e620008000800 */
[----:B------:R-:W-:Y:S01]  /*6750*/  UMOV UR43, URZ ;  /* 0x000000ff002b7c82 */ /* 0x000fe20008000000 */
[----:B------:R-:W-:Y:S01]  /*6760*/  UMOV UR53, URZ ;  /* 0x000000ff00357c82 */ /* 0x000fe20008000000 */
[----:B------:R-:W-:Y:S01]  /*6770*/  UMOV UR47, URZ ;  /* 0x000000ff002f7c82 */ /* 0x000fe20008000000 */
[----:B--234-:R-:W-:-:S07]  /*6780*/  IMAD.IADD R2, R3, 0x1, R2 ;  /* 0x0000000103027824 */ /* 0x01cfce00078e0202 */
.L_x_188:
[C---:B------:R-:W-:Y:S02]  /*6790*/  LEA R0, R186.reuse, UR44, 0x3 ;  /* 0x0000002cba007c11 */ /* 0x040fe4000f8e18ff */
[----:B------:R-:W-:Y:S02]  /*67a0*/  SHF.L.U32 R3, R189, 0x1f, RZ ;  /* 0x0000001fbd037819 */ /* 0x000fe400000006ff */
[----:B--2---:R-:W-:Y:S02]  /*67b0*/  LEA R5, R186, UR44, 0x4 ;  /* 0x0000002cba057c11 */ /* 0x004fe4000f8e20ff */
[----:B------:R-:W2:Y:S02]  /*67c0*/  SYNCS.PHASECHK.TRANS64.TRYWAIT P0, [R0+URZ+0x80], R3 ;  /* 0x00008003000075a7 */ /* 0x000ea400080011ff */
[----:B--2---:R-:W-:Y:S05]  /*67d0*/  @!P0 BRA `(.L_x_97) ;  /* 0x000000cc00d08947 */ /* 0x004fea0003800000 */
.L_x_237:
[----:B------:R-:W-:Y:S01]  /*67e0*/  R2UR UR7, R193 ;  /* 0x00000000c10772ca */ /* 0x000fe200000e0000 */
[----:B------:R-:W3:Y:S01]  /*67f0*/  LDS.128 R4, [R5+0xe0] ;  /* 0x0000e00005047984 */ /* 0x000ee20000000c00 */
[----:B--2---:R-:W-:Y:S01]  /*6800*/  VIADD R0, R0, 0x90 ;  /* 0x0000009000007836 */ /* 0x004fe20000000000 */
[----:B------:R-:W-:Y:S04]  /*6810*/  UISETP.GE.AND UP0, UPT, UR45, 0x1, UPT ;  /* 0x000000012d00788c */ /* 0x000fe8000bf06270 */
[----:B------:R-:W-:Y:S01]  /*6820*/  PRMT R0, RZ, 0x654, R0 ;  /* 0x00000654ff007816 */ /* 0x000fe20000000000 */
[----:B------:R-:W-:Y:S01]  /*6830*/  @!PT LDS RZ, [RZ] ;  /* 0x00000000fffff984 */ /* 0x000fe20000000800 */
[----:B------:R-:W-:Y:S01]  /*6840*/  @!PT LDS RZ, [RZ] ;  /* 0x00000000fffff984 */ /* 0x000fe20000000800 */
[----:B------:R-:W-:Y:S01]  /*6850*/  @!PT LDS RZ, [RZ] ;  /* 0x00000000fffff984 */ /* 0x000fe20000000800 */
[----:B------:R-:W-:Y:S01]  /*6860*/  @!PT LDS RZ, [RZ] ;  /* 0x00000000fffff984 */ /* 0x000fe20000000800 */
[----:B------:R2:W-:Y:S06]  /*6870*/  MEMBAR.ALL.CTA ;  /* 0x0000000000007992 */ /* 0x0005ec0000008000 */
[----:B--2---:R-:W2:Y:S02]  /*6880*/  FENCE.VIEW.ASYNC.S ;  /* 0x00000000000073c6 */ /* 0x004ea40000000000 */
[----:B--2---:R2:W-:Y:S01]  /*6890*/  SYNCS.ARRIVE.TRANS64.RED.A1T0 RZ, [R0+URZ], RZ ;  /* 0x000000ff00ff79a7 */ /* 0x0045e200081004ff */
[----:B---3--:R-:W-:Y:S11]  /*68a0*/  LOP3.LUT P0, RZ, R6, 0x1, RZ, 0xc0, !PT ;  /* 0x0000000106ff7812 */ /* 0x008ff6000780c0ff */
[----:B------:R-:W-:Y:S02]  /*68b0*/  @!UPT UIADD3 URZ, UPT, UPT, URZ, URZ, URZ ;  /* 0x000000fffffff290 */ /* 0x000fe4000fffe0ff */
[----:B------:R-:W-:Y:S01]  /*68c0*/  VOTEU.ANY UP1, P0 ;  /* 0x0000000000ff7886 */ /* 0x000fe20000020100 */
[----:B------:R-:W-:Y:S01]  /*68d0*/  PLOP3.LUT P0, PT, PT, PT, UP1, 0x80, 0x8 ;  /* 0x000000000008781c */ /* 0x000fe20003f0f018 */
[----:B------:R-:W-:Y:S06]  /*68e0*/  UP2UR UR4, UPR, URZ, 0x2 ;  /* 0x00000002ff047883 */ /* 0x000fec0008000000 */
[----:B------:R-:W-:Y:S06]  /*68f0*/  IMAD.U32 R194, RZ, RZ, UR4 ;  /* 0x00000004ffc27e24 */ /* 0x000fec000f8e00ff */
[----:B------:R-:W-:Y:S02]  /*6900*/  @P0 SHF.R.U32.HI R3, RZ, 0x10, R5 ;  /* 0x00000010ff030819 */ /* 0x000fe40000011605 */
[----:B------:R-:W-:Y:S02]  /*6910*/  @P0 MOV R8, R4 ;  /* 0x0000000400080202 */ /* 0x000fe40000000f00 */
[----:B------:R-:W-:Y:S02]  /*6920*/  @P0 R2UR UR4, R3 ;  /* 0x00000000030402ca */ /* 0x000fe400000e0000 */
[----:B------:R-:W-:Y:S02]  /*6930*/  @P0 LOP3.LUT R4, R5, 0xffff, RZ, 0xc0, !PT ;  /* 0x0000ffff05040812 */ /* 0x000fe400078ec0ff */
[----:B------:R-:W-:Y:S02]  /*6940*/  @P0 R2UR UR6, R8 ;  /* 0x00000000080602ca */ /* 0x000fe400000e0000 */
[----:B------:R-:W-:Y:S07]  /*6950*/  @P0 R2UR UR5, R4 ;  /* 0x00000000040502ca */ /* 0x000fee00000e0000 */
[----:B------:R-:W-:Y:S02]  /*6960*/  @UP1 UMOV UR7, UR4 ;  /* 0x0000000400071c82 */ /* 0x000fe40008000000 */
[----:B------:R-:W-:Y:S02]  /*6970*/  IMAD.U32 R193, RZ, RZ, UR7 ;  /* 0x00000007ffc17e24 */ /* 0x000fe4000f8e00ff */
[----:B------:R-:W-:Y:S02]  /*6980*/  @UP1 UMOV UR38, UR6 ;  /* 0x0000000600261c82 */ /* 0x000fe40008000000 */
[----:B------:R-:W-:Y:S01]  /*6990*/  @UP1 UMOV UR37, UR5 ;  /* 0x0000000500251c82 */ /* 0x000fe20008000000 */
[----:B--2---:R-:W-:Y:S05]  /*69a0*/  BRA.U !UP0, `(.L_x_98) ;  /* 0x0000000108cc7547 */ /* 0x004fea000b800000 */
[----:B------:R-:W2:Y:S01]  /*69b0*/  LDCU UR12, c[0x0][0xf20] ;  /* 0x0001e400ff0c77ac */ /* 0x000ea20008000800 */
[----:B-1----:R-:W-:Y:S02]  /*69c0*/  UIMAD.WIDE.U32 UR4, UR62, UR59, URZ ;  /* 0x0000003b3e0472a5 */ /* 0x002fe4000f8e00ff */
[----:B------:R-:W-:Y:S02]  /*69d0*/  UIMAD.WIDE.U32 UR6, UR63, UR56, URZ ;  /* 0x000000383f0672a5 */ /* 0x000fe4000f8e00ff */
[----:B------:R-:W-:Y:S02]  /*69e0*/  UISETP.NE.AND UP0, UPT, UR58, 0x1, UPT ;  /* 0x000000013a00788c */ /* 0x000fe4000bf05270 */
[----:B------:R-:W-:Y:S02]  /*69f0*/  UIMAD.WIDE.U32 UR8, UR37, UR59, URZ ;  /* 0x0000003b250872a5 */ /* 0x000fe4000f8e00ff */
[----:B------:R-:W-:Y:S02]  /*6a00*/  UISETP.NE.AND UP1, UPT, UR42, 0x1, UPT ;  /* 0x000000012a00788c */ /* 0x000fe4000bf25270 */
[----:B------:R-:W-:Y:S02]  /*6a10*/  UIMAD.WIDE.U32 UR10, UR38, UR56, URZ ;  /* 0x00000038260a72a5 */ /* 0x000fe4000f8e00ff */
[----:B------:R-:W-:Y:S01]  /*6a20*/  UISETP.NE.AND UP2, UPT, UR45, 0x1, UPT ;  /* 0x000000012d00788c */ /* 0x000fe2000bf45270 */
[----:B------:R-:W-:Y:S02]  /*6a30*/  UMOV UR4, UR5 ;  /* 0x0000000500047c82 */ /* 0x000fe40008000000 */
[----:B--2---:R-:W-:Y:S03]  /*6a40*/  USHF.R.U32.HI UR5, URZ, UR12, UR4 ;  /* 0x0000000cff057299 */ /* 0x004fe60008011604 */
[----:B------:R-:W-:Y:S02]  /*6a50*/  UMOV UR4, UR7 ;  /* 0x0000000700047c82 */ /* 0x000fe40008000000 */
[----:B------:R-:W-:Y:S02]  /*6a60*/  USHF.R.U32.HI UR7, URZ, UR57, UR4 ;  /* 0x00000039ff077299 */ /* 0x000fe40008011604 */
[----:B------:R-:W-:Y:S02]  /*6a70*/  USEL UR4, UR62, UR5, !UP0 ;  /* 0x000000053e047287 */ /* 0x000fe4000c000000 */
[----:B------:R-:W-:Y:S01]  /*6a80*/  USEL UR7, UR63, UR7, !UP1 ;  /* 0x000000073f077287 */ /* 0x000fe2000c800000 */
[----:B------:R-:W-:Y:S01]  /*6a90*/  UMOV UR5, UR9 ;  /* 0x0000000900057c82 */ /* 0x000fe20008000000 */
[----:B------:R-:W-:Y:S02]  /*6aa0*/  UIMAD.WIDE.U32 UR8, UR4, UR40, URZ ;  /* 0x00000028040872a5 */ /* 0x000fe4000f8e00ff */
[----:B------:R-:W-:Y:S03]  /*6ab0*/  USHF.R.U32.HI UR6, URZ, UR12, UR5 ;  /* 0x0000000cff067299 */ /* 0x000fe60008011605 */
[----:B------:R-:W-:Y:S01]  /*6ac0*/  UMOV UR5, UR11 ;  /* 0x0000000b00057c82 */ /* 0x000fe20008000000 */
[----:B------:R-:W-:Y:S02]  /*6ad0*/  UIMAD.WIDE.U32 UR10, UR7, UR40, URZ ;  /* 0x00000028070a72a5 */ /* 0x000fe4000f8e00ff */
[----:B------:R-:W-:Y:S02]  /*6ae0*/  USEL UR6, UR37, UR6, !UP0 ;  /* 0x0000000625067287 */ /* 0x000fe4000c000000 */
[----:B------:R-:W-:Y:S01]  /*6af0*/  USHF.R.U32.HI UR5, URZ, UR57, UR5 ;  /* 0x00000039ff057299 */ /* 0x000fe20008011605 */
[----:B------:R-:W-:Y:S02]  /*6b00*/  UMOV UR8, UR9 ;  /* 0x0000000900087c82 */ /* 0x000fe40008000000 */
[----:B------:R-:W-:Y:S01]  /*6b10*/  UMOV UR10, UR11 ;  /* 0x0000000b000a7c82 */ /* 0x000fe20008000000 */
[----:B------:R-:W-:Y:S02]  /*6b20*/  @UP2 USHF.R.U32.HI UR4, URZ, UR41, UR8 ;  /* 0x00000029ff042299 */ /* 0x000fe40008011608 */
[----:B------:R-:W-:Y:S02]  /*6b30*/  @UP2 USHF.R.U32.HI UR7, URZ, UR41, UR10 ;  /* 0x00000029ff072299 */ /* 0x000fe4000801160a */
[----:B------:R-:W-:Y:S02]  /*6b40*/  UIMAD UR4, UR45, UR4, URZ ;  /* 0x000000042d0472a4 */ /* 0x000fe4000f8e02ff */
        /* <DEDUP_REMOVED lines=8> */
[----:B------:R-:W-:Y:S02]  /*6bd0*/  USEL UR11, UR6, UR4, !UP2 ;  /* 0x00000004060b7287 */ /* 0x000fe4000d000000 */
[----:B------:R-:W-:Y:S02]  /*6be0*/  UIADD3 UR8, UPT, UPT, -UR5, URZ, URZ ;  /* 0x000000ff05087290 */ /* 0x000fe4000fffe1ff */
[----:B------:R-:W-:Y:S01]  /*6bf0*/  UIADD3 UR10, UPT, UPT, -UR11, URZ, URZ ;  /* 0x000000ff0b0a7290 */ /* 0x000fe2000fffe1ff */
[----:B------:R-:W-:Y:S01]  /*6c00*/  @!UP0 UMOV UR4, UR9 ;  /* 0x0000000900048c82 */ /* 0x000fe20008000000 */
[----:B------:R-:W-:Y:S02]  /*6c10*/  UIADD3 UR9, UPT, UPT, -UR6, URZ, URZ ;  /* 0x000000ff06097290 */ /* 0x000fe4000fffe1ff */
[----:B------:R-:W-:Y:S02]  /*6c20*/  @!UP0 USHF.R.U32.HI UR4, URZ, UR41, UR4 ;  /* 0x00000029ff048299 */ /* 0x000fe40008011604 */
[----:B------:R-:W-:Y:S02]  /*6c30*/  UIMAD UR10, UR45, UR10, UR6 ;  /* 0x0000000a2d0a72a4 */ /* 0x000fe4000f8e0206 */
[----:B------:R-:W-:Y:S04]  /*6c40*/  @!UP0 USEL UR4, UR5, UR4, !UP2 ;  /* 0x0000000405048287 */ /* 0x000fe8000d000000 */
[----:B------:R-:W-:Y:S02]  /*6c50*/  @!UP0 UIMAD UR10, UR7, UR10, UR4 ;  /* 0x0000000a070a82a4 */ /* 0x000fe4000f8e0204 */
[----:B------:R-:W-:Y:S02]  /*6c60*/  @!UP0 UIADD3 UR11, UPT, UPT, UR11, -UR4, URZ ;  /* 0x800000040b0b8290 */ /* 0x000fe4000fffe0ff */
[----:B------:R-:W-:Y:S02]  /*6c70*/  UIMAD UR7, UR42, UR8, UR38 ;  /* 0x000000082a0772a4 */ /* 0x000fe4000f8e0226 */
[----:B------:R-:W-:Y:S02]  /*6c80*/  @!UP0 UIMAD UR6, UR11, UR45, UR5 ;  /* 0x0000002d0b0682a4 */ /* 0x000fe4000f8e0205 */
[----:B------:R-:W-:Y:S01]  /*6c90*/  UIMAD UR4, UR58, UR9, UR37 ;  /* 0x000000093a0472a4 */ /* 0x000fe2000f8e0225 */
[----:B------:R-:W-:Y:S02]  /*6ca0*/  @!UP0 UMOV UR5, UR10 ;  /* 0x0000000a00058c82 */ /* 0x000fe40008000000 */
[----:B------:R-:W-:Y:S02]  /*6cb0*/  UIMAD UR38, UR5, UR42, UR7 ;  /* 0x0000002a052672a4 */ /* 0x000fe4000f8e0207 */
[----:B------:R-:W-:Y:S11]  /*6cc0*/  UIMAD UR37, UR6, UR58, UR4 ;  /* 0x0000003a062572a4 */ /* 0x000ff6000f8e0204 */
[----:B------:R-:W-:Y:S01]  /*6cd0*/  @!UPT UIADD3 URZ, UPT, UPT, URZ, URZ, URZ ;  /* 0x000000fffffff290 */ /* 0x000fe2000fffe0ff */
.L_x_98:
[----:B-1----:R-:W-:Y:S01]  /*6ce0*/  UISETP.NE.AND UP0, UPT, UR39, 0x1, UPT ;  /* 0x000000012700788c */ /* 0x002fe2000bf05270 */
[----:B------:R-:W-:Y:S01]  /*6cf0*/  LOP3.LUT P0, RZ, R184, 0x1b0, RZ, 0xc0, !PT ;  /* 0x000001b0b8ff7812 */ /* 0x000fe2000780c0ff */
[----:B------:R-:W-:Y:S01]  /*6d00*/  USHF.L.U32 UR50, UR20, 0x7, URZ ;  /* 0x0000000714327899 */ /* 0x000fe200080006ff */
[----:B------:R-:W-:Y:S01]  /*6d10*/  BSSY.RECONVERGENT B6, `(.L_x_99) ;  /* 0x0000034000067945 */ /* 0x000fe20003800200 */
[----:B------:R-:W-:Y:S01]  /*6d20*/  USHF.L.U32 UR52, UR24, 0x8, URZ ;  /* 0x0000000818347899 */ /* 0x000fe200080006ff */
[----:B------:R-:W-:Y:S06]  /*6d30*/  IADD3 R186, PT, PT, R186, 0x1, RZ ;  /* 0x00000001baba7810 */ /* 0x000fec0007ffe0ff */
[----:B------:R-:W1:Y:S01]  /*6d40*/  @!UP0 LDCU.128 UR12, c[0x0][0xf10] ;  /* 0x0001e200ff0c87ac */ /* 0x000e620008000c00 */
[----:B------:R-:W2:Y:S01]  /*6d50*/  @!UP0 LDCU UR5, c[0x0][0xf0c] ;  /* 0x0001e180ff0587ac */ /* 0x000ea20008000800 */
[----:B------:R-:W3:Y:S01]  /*6d60*/  @!UP0 LDCU UR10, c[0x0][0xf20] ;  /* 0x0001e400ff0a87ac */ /* 0x000ee20008000800 */
[----:B-1----:R-:W-:Y:S02]  /*6d70*/  UIMAD.WIDE.U32 UR8, UR38, UR12, URZ ;  /* 0x0000000c260872a5 */ /* 0x002fe4000f8e00ff */
[----:B------:R-:W-:Y:S02]  /*6d80*/  UIMAD.WIDE.U32 UR6, UR37, UR15, URZ ;  /* 0x0000000f250672a5 */ /* 0x000fe4000f8e00ff */
[----:B------:R-:W-:Y:S03]  /*6d90*/  @!UP0 UISETP.NE.AND UP1, UPT, UR14, 0x1, UPT ;  /* 0x000000010e00888c */ /* 0x000fe6000bf25270 */
[----:B------:R-:W-:Y:S01]  /*6da0*/  @!UP0 UMOV UR4, UR9 ;  /* 0x0000000900048c82 */ /* 0x000fe20008000000 */
[----:B--2---:R-:W-:Y:S02]  /*6db0*/  @!UP0 UISETP.NE.AND UP2, UPT, UR5, 0x1, UPT ;  /* 0x000000010500888c */ /* 0x004fe4000bf45270 */
[----:B------:R-:W-:Y:S01]  /*6dc0*/  @!UP0 USHF.R.U32.HI UR4, URZ, UR13, UR4 ;  /* 0x0000000dff048299 */ /* 0x000fe20008011604 */
[----:B------:R-:W-:Y:S02]  /*6dd0*/  @!UP0 UMOV UR6, UR7 ;  /* 0x0000000700068c82 */ /* 0x000fe40008000000 */
[----:B---3--:R-:W-:Y:S02]  /*6de0*/  @!UP0 USHF.R.U32.HI UR6, URZ, UR10, UR6 ;  /* 0x0000000aff068299 */ /* 0x008fe40008011606 */
[----:B------:R-:W-:Y:S02]  /*6df0*/  @!UP0 USEL UR7, UR38, UR4, !UP2 ;  /* 0x0000000426078287 */ /* 0x000fe4000d000000 */
[----:B------:R-:W-:Y:S04]  /*6e00*/  @!UP0 USEL UR6, UR37, UR6, !UP1 ;  /* 0x0000000625068287 */ /* 0x000fe8000c800000 */
[----:B------:R-:W-:Y:S02]  /*6e10*/  @!UP0 UIADD3 UR4, UPT, UPT, -UR7, UR6, URZ ;  /* 0x0000000607048290 */ /* 0x000fe4000fffe1ff */
[----:B------:R-:W-:Y:S02]  /*6e20*/  @!UP0 UIADD3 UR6, UPT, UPT, UR7, -UR6, URZ ;  /* 0x8000000607068290 */ /* 0x000fe4000fffe0ff */
[----:B------:R-:W-:Y:S02]  /*6e30*/  @!UP0 UIMAD UR38, UR4, UR5, UR38 ;  /* 0x00000005042682a4 */ /* 0x000fe4000f8e0226 */
[----:B------:R-:W-:Y:S01]  /*6e40*/  @!UP0 UIMAD UR37, UR6, UR14, UR37 ;  /* 0x0000000e062582a4 */ /* 0x000fe2000f8e0225 */
[----:B------:R-:W-:Y:S11]  /*6e50*/  @!P0 BRA `(.L_x_100) ;  /* 0x00000000007c8947 */ /* 0x000ff60003800000 */
[----:B------:R-:W1:Y:S01]  /*6e60*/  LDCU.64 UR8, c[0x4][0x80] ;  /* 0x01001000ff0877ac */ /* 0x000e620008000a00 */
[----:B------:R-:W-:Y:S01]  /*6e70*/  MOV R16, 0x0 ;  /* 0x0000000000107802 */ /* 0x000fe20000000f00 */
[----:B------:R-:W-:Y:S02]  /*6e80*/  HFMA2 R12, -RZ, RZ, 0, 5.9604644775390625e-08 ;  /* 0x00000001ff0c7431 */ /* 0x000fe400000001ff */
[----:B------:R-:W-:Y:S01]  /*6e90*/  IMAD.MOV.U32 R8, RZ, RZ, 0x70 ;  /* 0x00000070ff087424 */ /* 0x000fe200078e00ff */
[----:B------:R2:W3:Y:S01]  /*6ea0*/  LDC.64 R14, c[0x4][R16] ;  /* 0x01000000100e7b82 */ /* 0x0004e20000000a00 */
[----:B------:R-:W4:Y:S01]  /*6eb0*/  LDCU.64 UR6, c[0x4][0x88] ;  /* 0x01001100ff0677ac */ /* 0x000f220008000a00 */
[----:B------:R-:W-:Y:S01]  /*6ec0*/  IMAD.MOV.U32 R13, RZ, RZ, RZ ;  /* 0x000000ffff0d7224 */ /* 0x000fe200078e00ff */
[----:B------:R-:W2:Y:S01]  /*6ed0*/  LDCU.64 UR4, c[0x4][0x8] ;  /* 0x01000100ff0477ac */ /* 0x000ea20008000a00 */
[----:B-1----:R-:W-:Y:S01]  /*6ee0*/  MOV R5, UR9 ;  /* 0x0000000900057c02 */ /* 0x002fe20008000f00 */
[----:B------:R-:W-:Y:S01]  /*6ef0*/  IMAD.U32 R4, RZ, RZ, UR8 ;  /* 0x00000008ff047e24 */ /* 0x000fe2000f8e00ff */
[----:B----4-:R-:W-:Y:S01]  /*6f00*/  MOV R7, UR7 ;  /* 0x0000000700077c02 */ /* 0x010fe20008000f00 */
[----:B------:R-:W-:Y:S01]  /*6f10*/  IMAD.U32 R6, RZ, RZ, UR6 ;  /* 0x00000006ff067e24 */ /* 0x000fe2000f8e00ff */
[----:B--2---:R-:W-:Y:S01]  /*6f20*/  MOV R11, UR5 ;  /* 0x00000005000b7c02 */ /* 0x004fe20008000f00 */
[----:B------:R-:W-:Y:S02]  /*6f30*/  IMAD.U32 R10, RZ, RZ, UR4 ;  /* 0x00000004ff0a7e24 */ /* 0x000fe4000f8e00ff */
[----:B------:R-:W-:Y:S07]  /*6f40*/  LEPC R20, `(.L_x_101) ;  /* 0x000000001014794e */ /* 0x000fee0000000000 */
[----:B---3-5:R-:W-:Y:S05]  /*6f50*/  CALL.ABS.NOINC R14 ;  /* 0x000000000e007343 */ /* 0x028fea0003c00000 */
.L_x_101:
[----:B------:R-:W1:Y:S01]  /*6f60*/  LDCU.64 UR8, c[0x4][0x80] ;  /* 0x01001000ff0877ac */ /* 0x000e620008000a00 */
[----:B------:R-:W2:Y:S01]  /*6f70*/  LDC.64 R16, c[0x4][R16] ;  /* 0x0100000010107b82 */ /* 0x000ea20000000a00 */
[----:B------:R-:W-:Y:S02]  /*6f80*/  HFMA2 R12, -RZ, RZ, 0, 5.9604644775390625e-08 ;  /* 0x00000001ff0c7431 */ /* 0x000fe400000001ff */
[----:B------:R-:W-:Y:S02]  /*6f90*/  IMAD.MOV.U32 R8, RZ, RZ, 0x70 ;  /* 0x00000070ff087424 */ /* 0x000fe400078e00ff */
[----:B------:R-:W-:Y:S01]  /*6fa0*/  IMAD.MOV.U32 R13, RZ, RZ, RZ ;  /* 0x000000ffff0d7224 */ /* 0x000fe200078e00ff */
[----:B------:R-:W3:Y:S01]  /*6fb0*/  LDCU.64 UR6, c[0x4][0x88] ;  /* 0x01001100ff0677ac */ /* 0x000ee20008000a00 */
[----:B------:R-:W4:Y:S01]  /*6fc0*/  LDCU.64 UR4, c[0x4][0x8] ;  /* 0x01000100ff0477ac */ /* 0x000f220008000a00 */
[----:B-1----:R-:W-:Y:S02]  /*6fd0*/  MOV R4, UR8 ;  /* 0x0000000800047c02 */ /* 0x002fe40008000f00 */
[----:B------:R-:W-:Y:S02]  /*6fe0*/  MOV R5, UR9 ;  /* 0x0000000900057c02 */ /* 0x000fe40008000f00 */
[----:B---3--:R-:W-:Y:S01]  /*6ff0*/  MOV R7, UR7 ;  /* 0x0000000700077c02 */ /* 0x008fe20008000f00 */
[----:B------:R-:W-:Y:S01]  /*7000*/  IMAD.U32 R6, RZ, RZ, UR6 ;  /* 0x00000006ff067e24 */ /* 0x000fe2000f8e00ff */
[----:B----4-:R-:W-:Y:S01]  /*7010*/  MOV R11, UR5 ;  /* 0x00000005000b7c02 */ /* 0x010fe20008000f00 */
[----:B------:R-:W-:Y:S02]  /*7020*/  IMAD.U32 R10, RZ, RZ, UR4 ;  /* 0x00000004ff0a7e24 */ /* 0x000fe4000f8e00ff */
[----:B------:R-:W-:Y:S07]  /*7030*/  LEPC R20, `(.L_x_100) ;  /* 0x000000001014794e */ /* 0x000fee0000000000 */
[----:B--2---:R-:W-:Y:S05]  /*7040*/  CALL.ABS.NOINC R16 ;  /* 0x0000000010007343 */ /* 0x004fea0003c00000 */
.L_x_100:
[----:B------:R-:W-:Y:S05]  /*7050*/  BSYNC.RECONVERGENT B6 ;  /* 0x0000000000067941 */ /* 0x000fea0003800200 */
.L_x_99:
[----:B------:R-:W-:Y:S02]  /*7060*/  ISETP.NE.U32.AND P0, PT, RZ, UR60, PT ;  /* 0x0000003cff007c0c */ /* 0x000fe4000bf05070 */
[C---:B------:R-:W-:Y:S02]  /*7070*/  ISETP.NE.U32.AND P1, PT, R178.reuse, RZ, PT ;  /* 0x000000ffb200720c */ /* 0x040fe40003f25070 */
[----:B------:R-:W-:Y:S02]  /*7080*/  ISETP.NE.U32.AND P4, PT, R178, RZ, PT ;  /* 0x000000ffb200720c */ /* 0x000fe40003f85070 */
[----:B------:R-:W-:Y:S02]  /*7090*/  ISETP.NE.AND.EX P0, PT, RZ, UR61, PT, P0 ;  /* 0x0000003dff007c0c */ /* 0x000fe4000bf05300 */
[C---:B------:R-:W-:Y:S02]  /*70a0*/  ISETP.NE.AND.EX P1, PT, R179.reuse, RZ, PT, P1 ;  /* 0x000000ffb300720c */ /* 0x040fe40003f25310 */
[----:B------:R-:W-:Y:S02]  /*70b0*/  ISETP.NE.AND.EX P4, PT, R179, RZ, P0, P4 ;  /* 0x000000ffb300720c */ /* 0x000fe40000785340 */
[----:B------:R-:W-:Y:S02]  /*70c0*/  ISETP.NE.U32.AND P5, PT, R174, RZ, PT ;  /* 0x000000ffae00720c */ /* 0x000fe40003fa5070 */
[----:B------:R-:W-:Y:S02]  /*70d0*/  ISETP.NE.U32.AND P3, PT, RZ, UR60, PT ;  /* 0x0000003cff007c0c */ /* 0x000fe4000bf65070 */
[----:B------:R-:W-:Y:S02]  /*70e0*/  PLOP3.LUT P2, PT, PT, PT, PT, 0x8, 0x80 ;  /* 0x000000000080781c */ /* 0x000fe40003f4e170 */
[----:B------:R-:W-:Y:S02]  /*70f0*/  ISETP.NE.AND.EX P5, PT, R175, RZ, PT, P5 ;  /* 0x000000ffaf00720c */ /* 0x000fe40003fa5350 */
[----:B------:R-:W-:Y:S03]  /*7100*/  ISETP.NE.AND.EX P3, PT, RZ, UR61, PT, P3 ;  /* 0x0000003dff007c0c */ /* 0x000fe6000bf65330 */
[----:B------:R-:W-:Y:S01]  /*7110*/  @!P4 PLOP3.LUT P2, PT, P1, PT, PT, 0x80, 0x8 ;  /* 0x000000000008c81c */ /* 0x000fe20000f4f070 */
[----:B------:R-:W-:Y:S01]  /*7120*/  @!UPT UIADD3 URZ, UPT, UPT, URZ, URZ, URZ ;  /* 0x000000fffffff290 */ /* 0x000fe2000fffe0ff */
[----:B------:R-:W-:Y:S11]  /*7130*/  @!P1 BRA `(.L_x_102) ;  /* 0x0000000000309947 */ /* 0x000ff60003800000 */
[----:B------:R-:W-:Y:S01]  /*7140*/  ISETP.NE.U32.AND P0, PT, R176, RZ, PT ;  /* 0x000000ffb000720c */ /* 0x000fe20003f05070 */
[----:B------:R-:W1:Y:S01]  /*7150*/  LDCU.64 UR4, c[0x0][0x358] ;  /* 0x00006b00ff0477ac */ /* 0x000e620008000a00 */
[----:B------:R-:W-:Y:S02]  /*7160*/  IMAD.MOV.U32 R180, RZ, RZ, 0x1 ;  /* 0x00000001ffb47424 */ /* 0x000fe400078e00ff */
[----:B------:R-:W-:Y:S11]  /*7170*/  ISETP.NE.AND.EX P0, PT, R177, RZ, PT, P0 ;  /* 0x000000ffb100720c */ /* 0x000ff60003f05300 */
[----:B------:R-:W-:Y:S02]  /*7180*/  @!UPT UIADD3 URZ, UPT, UPT, URZ, URZ, URZ ;  /* 0x000000fffffff290 */ /* 0x000fe4000fffe0ff */
[----:B------:R-:W2:Y:S01]  /*7190*/  @P0 LDC.64 R4, c[0x0][0xc88] ;  /* 0x00032200ff040b82 */ /* 0x000ea20000000a00 */
[----:B------:R-:W-:Y:S04]  /*71a0*/  @P0 IMAD R0, R178, UR36, RZ ;  /* 0x00000024b2000c24 */ /* 0x000fe8000f8e02ff */
[----:B--2---:R-:W-:Y:S04]  /*71b0*/  @P0 IMAD.WIDE R4, R0, 0x4, R4 ;  /* 0x0000000400040825 */ /* 0x004fe800078e0204 */
[----:B------:R-:W-:Y:S01]  /*71c0*/  HFMA2 R0, -RZ, RZ, 0, 5.9604644775390625e-08 ;  /* 0x00000001ff007431 */ /* 0x000fe200000001ff */
[----:B-1---5:R1:W5:Y:S04]  /*71d0*/  @P0 LDG.E R133, desc[UR4][R4.64] ;  /* 0x0000000404850981 */ /* 0x022368000c1e1900 */
[----:B------:R-:W-:Y:S01]  /*71e0*/  @!P0 PRMT R180, R0, 0x7610, R180 ;  /* 0x0000761000b48816 */ /* 0x000fe200000000b4 */
[----:B-1----:R-:W2:Y:S06]  /*71f0*/  @!P0 LDC R133, c[0x0][0xc80] ;  /* 0x00032000ff858b82 */ /* 0x002eac0000000800 */
.L_x_102:
[----:B------:R-:W-:Y:S05]  /*7200*/  @!P5 BRA `(.L_x_103) ;  /* 0x000000000024d947 */ /* 0x000fea0003800000 */
[----:B------:R-:W-:Y:S01]  /*7210*/  ISETP.NE.U32.AND P0, PT, R172, RZ, PT ;  /* 0x000000ffac00720c */ /* 0x000fe20003f05070 */
[----:B------:R-:W1:Y:S03]  /*7220*/  LDCU.64 UR4, c[0x0][0x358] ;  /* 0x00006b00ff0477ac */ /* 0x000e660008000a00 */
[----:B------:R-:W-:Y:S11]  /*7230*/  ISETP.NE.AND.EX P0, PT, R173, RZ, PT, P0 ;  /* 0x000000ffad00720c */ /* 0x000ff60003f05300 */
[----:B------:R-:W-:Y:S02]  /*7240*/  @!UPT UIADD3 URZ, UPT, UPT, URZ, URZ, URZ ;  /* 0x000000fffffff290 */ /* 0x000fe4000fffe0ff */
[----:B------:R-:W3:Y:S01]  /*7250*/  @P0 LDC.64 R4, c[0x0][0xca8] ;  /* 0x00032a00ff040b82 */ /* 0x000ee20000000a00 */
[----:B------:R-:W-:Y:S04]  /*7260*/  @P0 IMAD R0, R174, UR36, RZ ;  /* 0x00000024ae000c24 */ /* 0x000fe8000f8e02ff */
[----:B---3--:R-:W-:Y:S05]  /*7270*/  @P0 IMAD.WIDE R4, R0, 0x4, R4 ;  /* 0x0000000400040825 */ /* 0x008fea00078e0204 */
[----:B-1---5:R1:W5:Y:S02]  /*7280*/  @P0 LDG.E R130, desc[UR4][R4.64] ;  /* 0x0000000404820981 */ /* 0x022364000c1e1900 */
[----:B-1----:R-:W3:Y:S02]  /*7290*/  @!P0 LDC R130, c[0x0][0xca0] ;  /* 0x00032800ff828b82 */ /* 0x002ee40000000800 */
.L_x_103:
[----:B--2--5:R-:W-:Y:S01]  /*72a0*/  FSETP.NEU.AND P0, PT, R133, RZ, PT ;  /* 0x000000ff8500720b */ /* 0x024fe20003f0d000 */
[----:B------:R-:W-:Y:S01]  /*72b0*/  IMAD.U32 R3, RZ, RZ, UR43 ;  /* 0x0000002bff037e24 */ /* 0x000fe2000f8e00ff */
[----:B------:R-:W-:Y:S01]  /*72c0*/  SEL R5, RZ, 0xffffffff, P3 ;  /* 0xffffffffff057807 */ /* 0x000fe20001800000 */
[----:B------:R-:W-:Y:S01]  /*72d0*/  IMAD.SHL.U32 R200, R188, 0x10, RZ ;  /* 0x00000010bcc87824 */ /* 0x000fe200078e00ff */
[----:B------:R-:W-:Y:S01]  /*72e0*/  @!P4 LOP3.LUT P3, RZ, R180, 0xff, RZ, 0xc0, !PT ;  /* 0x000000ffb4ffc812 */ /* 0x000fe2000786c0ff */
[----:B------:R-:W-:Y:S01]  /*72f0*/  IMAD R131, R3, 0xc0, R2 ;  /* 0x000000c003837824 */ /* 0x000fe200078e0202 */
[----:B------:R-:W-:Y:S01]  /*7300*/  @!P4 SEL R0, RZ, 0xffffffff, P0 ;  /* 0xffffffffff00c807 */ /* 0x000fe20000000000 */
[----:B------:R-:W-:Y:S01]  /*7310*/  IMAD.SHL.U32 R198, R187, 0x10, RZ ;  /* 0x00000010bbc67824 */ /* 0x000fe200078e00ff */
[----:B------:R-:W-:Y:S01]  /*7320*/  BSSY B1, `(.L_x_104) ;  /* 0x000004f000017945 */ /* 0x000fe20003800000 */
[----:B------:R-:W-:Y:S01]  /*7330*/  IMAD.IADD R199, R191, 0x1, R200 ;  /* 0x00000001bfc77824 */ /* 0x000fe200078e02c8 */
[C---:B------:R-:W-:Y:S01]  /*7340*/  @P2 SEL R0, R5.reuse, R0, !P3 ;  /* 0x0000000005002207 */ /* 0x040fe20005800000 */
[----:B------:R-:W-:Y:S01]  /*7350*/  IMAD.MOV.U32 R137, RZ, RZ, 0x1 ;  /* 0x00000001ff897424 */ /* 0x000fe200078e00ff */
[----:B------:R-:W-:Y:S01]  /*7360*/  CS2R R146, SRZ ;  /* 0x0000000000927805 */ /* 0x000fe2000001ff00 */
[----:B------:R-:W-:Y:S01]  /*7370*/  IMAD.MOV.U32 R138, RZ, RZ, RZ ;  /* 0x000000ffff8a7224 */ /* 0x000fe200078e00ff */
[----:B------:R-:W-:Y:S02]  /*7380*/  @!P4 LOP3.LUT R0, R0, 0x1, RZ, 0xc0, !PT ;  /* 0x000000010000c812 */ /* 0x000fe400078ec0ff */
[----:B------:R-:W-:Y:S02]  /*7390*/  CS2R R144, SRZ ;  /* 0x0000000000907805 */ /* 0x000fe4000001ff00 */
[----:B------:R-:W-:Y:S02]  /*73a0*/  CS2R R142, SRZ ;  /* 0x00000000008e7805 */ /* 0x000fe4000001ff00 */
[----:B------:R-:W-:Y:S02]  /*73b0*/  CS2R R140, SRZ ;  /* 0x00000000008c7805 */ /* 0x000fe4000001ff00 */
[----:B------:R-:W-:Y:S01]  /*73c0*/  ISETP.NE.U32.OR P5, PT, R0, 0x1, P4 ;  /* 0x000000010000780c */ /* 0x000fe200027a5470 */
[----:B------:R-:W-:Y:S01]  /*73d0*/  IMAD.U32 R0, RZ, RZ, UR43 ;  /* 0x0000002bff007e24 */ /* 0x000fe2000f8e00ff */
[----:B------:R-:W-:Y:S02]  /*73e0*/  LOP3.LUT P4, R185, R180, 0xff, RZ, 0xc0, !PT ;  /* 0x000000ffb4b97812 */ /* 0x000fe4000788c0ff */
[----:B------:R-:W-:Y:S02]  /*73f0*/  CS2R R150, SRZ ;  /* 0x0000000000967805 */ /* 0x000fe4000001ff00 */
[----:B------:R-:W-:Y:S02]  /*7400*/  P2R R195, PR, RZ, 0x20 ;  /* 0x00000020ffc37803 */ /* 0x000fe40000000000 */
[----:B------:R-:W-:Y:S02]  /*7410*/  CS2R R148, SRZ ;  /* 0x0000000000947805 */ /* 0x000fe4000001ff00 */
[----:B------:R-:W-:Y:S02]  /*7420*/  SHF.L.U32 R4, R0, 0x1f, RZ ;  /* 0x0000001f00047819 */ /* 0x000fe400000006ff */
[----:B------:R-:W-:Y:S02]  /*7430*/  CS2R R154, SRZ ;  /* 0x00000000009a7805 */ /* 0x000fe4000001ff00 */
[----:B------:R-:W-:Y:S02]  /*7440*/  SEL R0, RZ, 0xffffffff, P0 ;  /* 0xffffffffff007807 */ /* 0x000fe40000000000 */
[----:B------:R-:W-:Y:S02]  /*7450*/  CS2R R152, SRZ ;  /* 0x0000000000987805 */ /* 0x000fe4000001ff00 */
[----:B------:R-:W-:Y:S02]  /*7460*/  ISETP.NE.AND P0, PT, RZ, UR43, PT ;  /* 0x0000002bff007c0c */ /* 0x000fe4000bf05270 */
[----:B------:R-:W-:Y:S02]  /*7470*/  CS2R R158, SRZ ;  /* 0x00000000009e7805 */ /* 0x000fe4000001ff00 */
[----:B------:R-:W-:Y:S02]  /*7480*/  @P1 SEL R0, R5, R0, !P4 ;  /* 0x0000000005001207 */ /* 0x000fe40006000000 */
[----:B------:R-:W-:Y:S02]  /*7490*/  CS2R R156, SRZ ;  /* 0x00000000009c7805 */ /* 0x000fe4000001ff00 */
[----:B------:R-:W-:Y:S02]  /*74a0*/  @P5 SHF.L.U32 R6, RZ, 0x1f, RZ ;  /* 0x0000001fff065819 */ /* 0x000fe400000006ff */
[----:B------:R-:W-:Y:S02]  /*74b0*/  CS2R R162, SRZ ;  /* 0x0000000000a27805 */ /* 0x000fe4000001ff00 */
[----:B------:R-:W-:Y:S02]  /*74c0*/  SEL R202, RZ, 0x60, P0 ;  /* 0x00000060ffca7807 */ /* 0x000fe40000000000 */
[----:B------:R-:W-:Y:S01]  /*74d0*/  CS2R R160, SRZ ;  /* 0x0000000000a07805 */ /* 0x000fe2000001ff00 */
[----:B------:R-:W1:Y:S01]  /*74e0*/  @P5 SYNCS.PHASECHK.TRANS64.TRYWAIT P3, [UR44+0x30], R6 ;  /* 0x00003006ff0055a7 */ /* 0x000e62000806112c */
[----:B------:R-:W-:Y:S02]  /*74f0*/  LOP3.LUT R0, R0, 0x1, RZ, 0xc0, !PT ;  /* 0x0000000100007812 */ /* 0x000fe400078ec0ff */
[----:B------:R-:W-:Y:S01]  /*7500*/  CS2R R166, SRZ ;  /* 0x0000000000a67805 */ /* 0x000fe2000001ff00 */
[----:B------:R-:W-:Y:S01]  /*7510*/  IMAD.IADD R201, R131, 0x1, R202 ;  /* 0x0000000183c97824 */ /* 0x000fe200078e02ca */
[----:B------:R-:W-:Y:S02]  /*7520*/  CS2R R164, SRZ ;  /* 0x0000000000a47805 */ /* 0x000fe4000001ff00 */
[----:B------:R-:W-:Y:S02]  /*7530*/  ISETP.NE.U32.AND P1, PT, R0, 0x1, PT ;  /* 0x000000010000780c */ /* 0x000fe40003f25070 */
[----:B------:R-:W-:Y:S02]  /*7540*/  CS2R R170, SRZ ;  /* 0x0000000000aa7805 */ /* 0x000fe4000001ff00 */
[----:B------:R-:W-:Y:S02]  /*7550*/  CS2R R168, SRZ ;  /* 0x0000000000a87805 */ /* 0x000fe4000001ff00 */
[----:B------:R-:W-:Y:S01]  /*7560*/  SHF.R.U32.HI R0, RZ, 0x15, R201 ;  /* 0x00000015ff007819 */ /* 0x000fe200000116c9 */
[----:B------:R-:W-:Y:S01]  /*7570*/  IMAD.IADD R197, R191, 0x1, R198 ;  /* 0x00000001bfc57824 */ /* 0x000fe200078e02c6 */
[----:B------:R-:W-:Y:S01]  /*7580*/  P2R R139, PR, RZ, 0x2 ;  /* 0x00000002ff8b7803 */ /* 0x000fe20000000000 */
[----:B------:R-:W-:Y:S01]  /*7590*/  VIADD R202, R202, UR52 ;  /* 0x00000034caca7c36 */ /* 0x000fe20008000000 */
[----:B------:R-:W-:Y:S01]  /*75a0*/  LOP3.LUT R203, R0, 0x3, RZ, 0xc0, !PT ;  /* 0x0000000300cb7812 */ /* 0x000fe200078ec0ff */
[----:B------:R-:W-:Y:S01]  /*75b0*/  IMAD.IADD R196, R190, 0x1, R199 ;  /* 0x00000001bec47824 */ /* 0x000fe200078e02c7 */
[----:B------:R2:W4:Y:S01]  /*75c0*/  SYNCS.PHASECHK.TRANS64.TRYWAIT P2, [UR44+0xa0], R4 ;  /* 0x0000a004ff0075a7 */ /* 0x000522000804112c */
[----:B-1----:R-:W-:Y:S01]  /*75d0*/  @P5 SEL R137, RZ, 0x1, !P3 ;  /* 0x00000001ff895807 */ /* 0x002fe20005800000 */
[----:B--2---:R-:W-:Y:S06]  /*75e0*/  @!P5 BRA `(.L_x_105) ;  /* 0x000000000088d947 */ /* 0x004fec0003800000 */
[----:B------:R-:W-:Y:S01]  /*75f0*/  IMAD.MOV.U32 R147, RZ, RZ, RZ ;  /* 0x000000ffff937224 */ /* 0x000fe200078e00ff */
[----:B------:R-:W-:Y:S01]  /*7600*/  ISETP.NE.AND P0, PT, R137, RZ, PT ;  /* 0x000000ff8900720c */ /* 0x000fe20003f05270 */
[----:B------:R-:W-:Y:S01]  /*7610*/  BSSY B0, `(.L_x_106) ;  /* 0x0000014000007945 */ /* 0x000fe20003800000 */
[----:B------:R-:W-:Y:S02]  /*7620*/  CS2R R170, SRZ ;  /* 0x0000000000aa7805 */ /* 0x000fe4000001ff00 */
        /* <DEDUP_REMOVED lines=13> */
[----:B------:R-:W-:Y:S01]  /*7700*/  CS2R R144, SRZ ;  /* 0x0000000000907805 */ /* 0x000fe2000001ff00 */
[----:B------:R-:W-:Y:S06]  /*7710*/  @P0 BRA `(.L_x_107) ;  /* 0x00000000000c0947 */ /* 0x000fec0003800000 */
[----:B------:R-:W-:Y:S04]  /*7720*/  SHF.L.U32 R6, RZ, 0x1f, RZ ;  /* 0x0000001fff067819 */ /* 0x000fe800000006ff */
[----:B------:R-:W1:Y:S02]  /*7730*/  SYNCS.PHASECHK.TRANS64.TRYWAIT P0, [UR44+0x30], R6 ;  /* 0x00003006ff0075a7 */ /* 0x000e64000800112c */
[----:B-1----:R-:W-:Y:S05]  /*7740*/  @!P0 BRA `(.L_x_108) ;  /* 0x000000c000088947 */ /* 0x002fea0003800000 */
.L_x_107:
[----:B------:R-:W-:Y:S05]  /*7750*/  BSYNC B0 ;  /* 0x0000000000007941 */ /* 0x000fea0003800000 */
.L_x_106:
[----:B------:R-:W-:Y:S01]  /*7760*/  ISETP.NE.AND P0, PT, R139, RZ, PT ;  /* 0x000000ff8b00720c */ /* 0x000fe20003f05270 */
[----:B------:R-:W-:Y:S11]  /*7770*/  HFMA2 R138, -RZ, RZ, 0, 5.9604644775390625e-08 ;  /* 0x00000001ff8a7431 */ /* 0x000ff600000001ff */
[----:B------:R-:W-:Y:S01]  /*7780*/  @!UPT UIADD3 URZ, UPT, UPT, URZ, URZ, URZ ;  /* 0x000000fffffff290 */ /* 0x000fe2000fffe0ff */
[----:B------:R2:W1:Y:S04]  /*7790*/  @P0 LDS.128 R168, [R191] ;  /* 0x00000000bfa80984 */ /* 0x0004680000000c00 */
[----:B------:R2:W1:Y:S04]  /*77a0*/  @P0 LDS.128 R164, [R199+0x10] ;  /* 0x00001000c7a40984 */ /* 0x0004680000000c00 */
[----:B------:R2:W1:Y:S04]  /*77b0*/  @P0 LDS.128 R160, [R197+0x20] ;  /* 0x00002000c5a00984 */ /* 0x0004680000000c00 */
[----:B------:R2:W1:Y:S04]  /*77c0*/  @P0 LDS.128 R156, [R196+0x10] ;  /* 0x00001000c49c0984 */ /* 0x0004680000000c00 */
[----:B------:R2:W1:Y:S04]  /*77d0*/  @P0 LDS.128 R152, [R191+0x1000] ;  /* 0x00100000bf980984 */ /* 0x0004680000000c00 */
[----:B------:R2:W1:Y:S04]  /*77e0*/  @P0 LDS.128 R148, [R199+0x1010] ;  /* 0x00101000c7940984 */ /* 0x0004680000000c00 */
[----:B------:R2:W1:Y:S04]  /*77f0*/  @P0 LDS.128 R140, [R197+0x1020] ;  /* 0x00102000c58c0984 */ /* 0x0004680000000c00 */
[----:B------:R2:W1:Y:S02]  /*7800*/  @P0 LDS.128 R144, [R196+0x1010] ;  /* 0x00101000c4900984 */ /* 0x0004640000000c00 */
.L_x_105:
[----:B------:R-:W-:Y:S05]  /*7810*/  BSYNC B1 ;  /* 0x0000000000017941 */ /* 0x000fea0003800000 */
.L_x_104:
[----:B------:R-:W-:Y:S02]  /*7820*/  ISETP.NE.AND P0, PT, R192, R203, PT ;  /* 0x000000cbc000720c */ /* 0x000fe40003f05270 */
[----:B------:R-:W-:Y:S01]  /*7830*/  MOV R55, RZ ;  /* 0x000000ff00377202 */ /* 0x000fe20000000f00 */
[----:B----4-:R-:W-:Y:S10]  /*7840*/  @P2 BRA `(.L_x_109) ;  /* 0x0000000000082947 */ /* 0x010ff40003800000 */
[----:B------:R-:W4:Y:S02]  /*7850*/  SYNCS.PHASECHK.TRANS64.TRYWAIT P1, [UR44+0xa0], R4 ;  /* 0x0000a004ff0075a7 */ /* 0x000f24000802112c */
[----:B----4-:R-:W-:Y:S05]  /*7860*/  @!P1 BRA `(.L_x_110) ;  /* 0x000000bc00d89947 */ /* 0x010fea0003800000 */
.L_x_109:
[----:B------:R-:W-:Y:S01]  /*7870*/  IMAD.MOV.U32 R54, RZ, RZ, RZ ;  /* 0x000000ffff367224 */ /* 0x000fe200078e00ff */
        /* <DEDUP_REMOVED lines=32> */
[----:B------:R-:W-:Y:S11]  /*7a80*/  LOP3.LUT P0, RZ, R0, 0x3, R181, 0x48, !PT ;  /* 0x0000000300ff7812 */ /* 0x000ff600078048b5 */
[----:B------:R-:W-:Y:S02]  /*7a90*/  @!UPT UIADD3 URZ, UPT, UPT, URZ, URZ, URZ ;  /* 0x000000fffffff290 */ /* 0x000fe4000fffe0ff */
[----:B------:R-:W-:Y:S05]  /*7aa0*/  @!P0 BRA `(.L_x_112) ;  /* 0x0000000000408947 */ /* 0x000fea0003800000 */
[----:B------:R-:W4:Y:S01]  /*7ab0*/  LDCU.64 UR8, c[0x4][0x70] ;  /* 0x01000e00ff0877ac */ /* 0x000f220008000a00 */
[----:B------:R-:W-:Y:S01]  /*7ac0*/  MOV R15, 0x0 ;  /* 0x00000000000f7802 */ /* 0x000fe20000000f00 */
[----:B------:R-:W-:Y:S02]  /*7ad0*/  HFMA2 R12, -RZ, RZ, 0, 5.9604644775390625e-08 ;  /* 0x00000001ff0c7431 */ /* 0x000fe400000001ff */
[----:B------:R-:W-:Y:S02]  /*7ae0*/  IMAD.MOV.U32 R8, RZ, RZ, 0x192 ;  /* 0x00000192ff087424 */ /* 0x000fe400078e00ff */
[----:B------:R-:W-:Y:S01]  /*7af0*/  IMAD.MOV.U32 R13, RZ, RZ, RZ ;  /* 0x000000ffff0d7224 */ /* 0x000fe200078e00ff */
[----:B------:R-:W5:Y:S01]  /*7b00*/  LDCU.64 UR6, c[0x4][0x78] ;  /* 0x01000f00ff0677ac */ /* 0x000f620008000a00 */
[----:B------:R-:W2:Y:S01]  /*7b10*/  LDC.64 R14, c[0x4][R15] ;  /* 0x010000000f0e7b82 */ /* 0x000ea20000000a00 */
[----:B------:R-:W3:Y:S01]  /*7b20*/  LDCU.64 UR4, c[0x4][0x10] ;  /* 0x01000200ff0477ac */ /* 0x000ee20008000a00 */
[----:B----4-:R-:W-:Y:S01]  /*7b30*/  MOV R5, UR9 ;  /* 0x0000000900057c02 */ /* 0x010fe20008000f00 */
[----:B-1----:R-:W-:Y:S01]  /*7b40*/  IMAD.U32 R4, RZ, RZ, UR8 ;  /* 0x00000008ff047e24 */ /* 0x002fe2000f8e00ff */
[----:B-----5:R-:W-:Y:S01]  /*7b50*/  MOV R7, UR7 ;  /* 0x0000000700077c02 */ /* 0x020fe20008000f00 */
[----:B------:R-:W-:Y:S01]  /*7b60*/  IMAD.U32 R6, RZ, RZ, UR6 ;  /* 0x00000006ff067e24 */ /* 0x000fe2000f8e00ff */
[----:B---3--:R-:W-:Y:S01]  /*7b70*/  MOV R11, UR5 ;  /* 0x00000005000b7c02 */ /* 0x008fe20008000f00 */
[----:B------:R-:W-:Y:S02]  /*7b80*/  IMAD.U32 R10, RZ, RZ, UR4 ;  /* 0x00000004ff0a7e24 */ /* 0x000fe4000f8e00ff */
[----:B------:R-:W-:Y:S07]  /*7b90*/  LEPC R20, `(.L_x_112) ;  /* 0x000000001014794e */ /* 0x000fee0000000000 */
[----:B--2---:R-:W-:Y:S05]  /*7ba0*/  CALL.ABS.NOINC R14 ;  /* 0x000000000e007343 */ /* 0x004fea0003c00000 */
.L_x_112:
[----:B------:R-:W-:Y:S05]  /*7bb0*/  WARPSYNC.ALL ;  /* 0x0000000000007948 */ /* 0x000fea0003800000 */
[C---:B------:R-:W-:Y:S01]  /*7bc0*/  R2UR UR4, R201.reuse ;  /* 0x00000000c90472ca */ /* 0x040fe200000e0000 */
[----:B------:R-:W-:Y:S05]  /*7bd0*/  VIADD R0, R201, 0x80 ;  /* 0x00000080c9007836 */ /* 0x000fea0000000000 */
[----:B------:R-:W-:Y:S04]  /*7be0*/  SHF.R.U32.HI R0, RZ, 0x15, R0 ;  /* 0x00000015ff007819 */ /* 0x000fe80000011600 */
[----:B------:R-:W-:Y:S03]  /*7bf0*/  LOP3.LUT P0, RZ, R0, 0x3, R181, 0x48, !PT ;  /* 0x0000000300ff7812 */ /* 0x000fe600078048b5 */
[----:B------:R-:W4:Y:S10]  /*7c00*/  LDTM.x32 R24, tmem[UR4] ;  /* 0x00000004001879ee */ /* 0x000f3400082c0000 */
[----:B----4-:R-:W-:Y:S05]  /*7c10*/  @!P0 BRA `(.L_x_113) ;  /* 0x0000000000408947 */ /* 0x010fea0003800000 */
        /* <DEDUP_REMOVED lines=16> */
.L_x_113:
[----:B------:R-:W-:Y:S05]  /*7d20*/  WARPSYNC.ALL ;  /* 0x0000000000007948 */ /* 0x000fea0003800000 */
[----:B------:R-:W-:Y:S11]  /*7d30*/  R2UR UR4, R201 ;  /* 0x00000000c90472ca */ /* 0x000ff600000e0000 */
[----:B------:R-:W-:Y:S02]  /*7d40*/  @!UPT UIADD3 URZ, UPT, UPT, URZ, URZ, URZ ;  /* 0x000000fffffff290 */ /* 0x000fe4000fffe0ff */
[----:B------:R-:W4:Y:S02]  /*7d50*/  LDTM.x32 R56, tmem[UR4+0x80] ;  /* 0x00008004003879ee */ /* 0x000f2400082c0000 */
[----:B----4-:R-:W-:Y:S01]  /*7d60*/  NOP ;  /* 0x0000000000007918 */ /* 0x010fe20000000000 */
.L_x_111:
[----:B-1----:R-:W-:Y:S01]  /*7d70*/  SHF.L.U32 R132, R168, 0x10, RZ ;  /* 0x00000010a8847819 */ /* 0x002fe200000006ff */
[----:B---3--:R-:W-:Y:S01]  /*7d80*/  FMUL R0, R130, R24 ;  /* 0x0000001882007220 */ /* 0x008fe20000400000 */
[----:B------:R-:W-:Y:S01]  /*7d90*/  LOP3.LUT R134, R168, 0xffff0000, RZ, 0xc0, !PT ;  /* 0xffff0000a8867812 */ /* 0x000fe200078ec0ff */
[C---:B------:R-:W-:Y:S01]  /*7da0*/  FMUL R3, R130.reuse, R25 ;  /* 0x0000001982037220 */ /* 0x040fe20000400000 */
[----:B------:R-:W-:Y:S01]  /*7db0*/  SHF.L.U32 R135, R169, 0x10, RZ ;  /* 0x00000010a9877819 */ /* 0x000fe200000006ff */
[----:B------:R-:W-:Y:S01]  /*7dc0*/  FMUL R4, R130, R26 ;  /* 0x0000001a82047220 */ /* 0x000fe20000400000 */
[----:B------:R-:W-:Y:S01]  /*7dd0*/  LOP3.LUT R136, R165, 0xffff0000, RZ, 0xc0, !PT ;  /* 0xffff0000a5887812 */ /* 0x000fe200078ec0ff */
[----:B------:R-:W-:Y:S01]  /*7de0*/  FFMA R0, R133, R132, R0 ;  /* 0x0000008485007223 */ /* 0x000fe20000000000 */
[----:B------:R-:W-:Y:S01]  /*7df0*/  LOP3.LUT R132, R169, 0xffff0000, RZ, 0xc0, !PT ;  /* 0xffff0000a9847812 */ /* 0x000fe200078ec0ff */
[C---:B------:R-:W-:Y:S01]  /*7e00*/  FFMA R3, R133.reuse, R134, R3 ;  /* 0x0000008685037223 */ /* 0x040fe20000000003 */
[C---:B------:R-:W-:Y:S01]  /*7e10*/  LOP3.LUT R134, R170.reuse, 0xffff0000, RZ, 0xc0, !PT ;  /* 0xffff0000aa867812 */ /* 0x040fe200078ec0ff */
[----:B------:R-:W-:Y:S01]  /*7e20*/  FFMA R4, R133, R135, R4 ;  /* 0x0000008785047223 */ /* 0x000fe20000000004 */
[----:B------:R-:W-:Y:S01]  /*7e30*/  SHF.L.U32 R135, R170, 0x10, RZ ;  /* 0x00000010aa877819 */ /* 0x000fe200000006ff */
[----:B------:R-:W-:Y:S01]  /*7e40*/  FMUL R5, R130, R27 ;  /* 0x0000001b82057220 */ /* 0x000fe20000400000 */
[----:B------:R-:W-:Y:S01]  /*7e50*/  ISETP.NE.AND P0, PT, R192, R203, PT ;  /* 0x000000cbc000720c */ /* 0x000fe20003f05270 */
[C---:B------:R-:W-:Y:S01]  /*7e60*/  FMUL R6, R130.reuse, R28 ;  /* 0x0000001c82067220 */ /* 0x040fe20000400000 */
[----:B------:R-:W-:Y:S01]  /*7e70*/  F2FP.BF16.F32.PACK_AB R204, R3, R0 ;  /* 0x0000000003cc723e */ /* 0x000fe200000010ff */
[----:B------:R-:W-:Y:S01]  /*7e80*/  FMUL R7, R130, R29 ;  /* 0x0000001d82077220 */ /* 0x000fe20000400000 */
[----:B------:R-:W-:Y:S01]  /*7e90*/  ISETP.NE.AND P1, PT, R192, RZ, PT ;  /* 0x000000ffc000720c */ /* 0x000fe20003f25270 */
[----:B------:R-:W-:Y:S01]  /*7ea0*/  FFMA R5, R133, R132, R5 ;  /* 0x0000008485057223 */ /* 0x000fe20000000005 */
[----:B------:R-:W-:Y:S01]  /*7eb0*/  SHF.L.U32 R132, R171, 0x10, RZ ;  /* 0x00000010ab847819 */ /* 0x000fe200000006ff */
[----:B------:R-:W-:Y:S01]  /*7ec0*/  FFMA R6, R133, R135, R6 ;  /* 0x0000008785067223 */ /* 0x000fe20000000006 */
[----:B------:R-:W-:Y:S01]  /*7ed0*/  SHF.L.U32 R135, R165, 0x10, RZ ;  /* 0x00000010a5877819 */ /* 0x000fe200000006ff */
[----:B------:R-:W-:Y:S01]  /*7ee0*/  FFMA R7, R133, R134, R7 ;  /* 0x0000008685077223 */ /* 0x000fe20000000007 */
[----:B------:R-:W-:Y:S01]  /*7ef0*/  LOP3.LUT R134, R171, 0xffff0000, RZ, 0xc0, !PT ;  /* 0xffff0000ab867812 */ /* 0x000fe200078ec0ff */
[C---:B------:R-:W-:Y:S01]  /*7f00*/  FMUL R8, R130.reuse, R30 ;  /* 0x0000001e82087220 */ /* 0x040fe20000400000 */
[----:B------:R-:W-:Y:S01]  /*7f10*/  F2FP.BF16.F32.PACK_AB R205, R5, R4 ;  /* 0x0000000405cd723e */ /* 0x000fe200000010ff */
[----:B------:R-:W-:Y:S01]  /*7f20*/  FMUL R9, R130, R31 ;  /* 0x0000001f82097220 */ /* 0x000fe20000400000 */
[----:B------:R-:W-:Y:S01]  /*7f30*/  F2FP.BF16.F32.PACK_AB R206, R7, R6 ;  /* 0x0000000607ce723e */ /* 0x000fe200000010ff */
[C---:B------:R-:W-:Y:S01]  /*7f40*/  FFMA R8, R133.reuse, R132, R8 ;  /* 0x0000008485087223 */ /* 0x040fe20000000008 */
[C---:B------:R-:W-:Y:S01]  /*7f50*/  SHF.L.U32 R132, R164.reuse, 0x10, RZ ;  /* 0x00000010a4847819 */ /* 0x040fe200000006ff */
[----:B------:R-:W-:Y:S01]  /*7f60*/  FFMA R9, R133, R134, R9 ;  /* 0x0000008685097223 */ /* 0x000fe20000000009 */
[----:B------:R-:W-:Y:S01]  /*7f70*/  LOP3.LUT R134, R164, 0xffff0000, RZ, 0xc0, !PT ;  /* 0xffff0000a4867812 */ /* 0x000fe200078ec0ff */
[C---:B------:R-:W-:Y:S01]  /*7f80*/  FMUL R10, R130.reuse, R32 ;  /* 0x00000020820a7220 */ /* 0x040fe20000400000 */
[C---:B------:R-:W-:Y:S01]  /*7f90*/  FMUL R11, R130.reuse, R33 ;  /* 0x00000021820b7220 */ /* 0x040fe20000400000 */
        /* <DEDUP_REMOVED lines=10> */
[----:B------:R-:W-:Y:S01]  /*8040*/  FFMA R12, R133, R135, R12 ;  /* 0x00000087850c7223 */ /* 0x000fe2000000000c */
[----:B------:R-:W-:Y:S01]  /*8050*/  SHF.L.U32 R135, R167, 0x10, RZ ;  /* 0x00000010a7877819 */ /* 0x000fe200000006ff */
[----:B------:R-:W-:Y:S01]  /*8060*/  FFMA R13, R133, R136, R13 ;  /* 0x00000088850d7223 */ /* 0x000fe2000000000d */
[----:B------:R-:W-:Y:S01]  /*8070*/  LOP3.LUT R136, R167, 0xffff0000, RZ, 0xc0, !PT ;  /* 0xffff0000a7887812 */ /* 0x000fe200078ec0ff */
[----:B------:R-:W-:Y:S01]  /*8080*/  FFMA R14, R133, R132, R14 ;  /* 0x00000084850e7223 */ /* 0x000fe2000000000e */
[----:B------:R-:W-:Y:S01]  /*8090*/  SHF.L.U32 R132, R160, 0x10, RZ ;  /* 0x00000010a0847819 */ /* 0x000fe200000006ff */
[----:B------:R-:W-:Y:S01]  /*80a0*/  FMUL R16, R130, R38 ;  /* 0x0000002682107220 */ /* 0x000fe20000400000 */
[----:B------:R-:W-:Y:S01]  /*80b0*/  F2FP.BF16.F32.PACK_AB R209, R13, R12 ;  /* 0x0000000c0dd1723e */ /* 0x000fe200000010ff */
[----:B------:R-:W-:Y:S01]  /*80c0*/  FFMA R15, R133, R134, R15 ;  /* 0x00000086850f7223 */ /* 0x000fe2000000000f */
[----:B------:R-:W-:Y:S01]  /*80d0*/  LOP3.LUT R134, R160, 0xffff0000, RZ, 0xc0, !PT ;  /* 0xffff0000a0867812 */ /* 0x000fe200078ec0ff */
[C---:B------:R-:W-:Y:S01]  /*80e0*/  FMUL R17, R130.reuse, R39 ;  /* 0x0000002782117220 */ /* 0x040fe20000400000 */
[C---:B------:R-:W-:Y:S01]  /*80f0*/  FMUL R18, R130.reuse, R40 ;  /* 0x0000002882127220 */ /* 0x040fe20000400000 */
[----:B------:R-:W-:Y:S01]  /*8100*/  FMUL R19, R130, R41 ;  /* 0x0000002982137220 */ /* 0x000fe20000400000 */
[----:B------:R-:W-:Y:S01]  /*8110*/  F2FP.BF16.F32.PACK_AB R210, R15, R14 ;  /* 0x0000000e0fd2723e */ /* 0x000fe200000010ff */
[C---:B------:R-:W-:Y:S01]  /*8120*/  FFMA R16, R133.reuse, R135, R16 ;  /* 0x0000008785107223 */ /* 0x040fe20000000010 */
[----:B------:R-:W-:Y:S01]  /*8130*/  SHF.L.U32 R135, R162, 0x10, RZ ;  /* 0x00000010a2877819 */ /* 0x000fe200000006ff */
[----:B------:R-:W-:Y:S01]  /*8140*/  FFMA R17, R133, R136, R17 ;  /* 0x0000008885117223 */ /* 0x000fe20000000011 */
[----:B------:R-:W-:Y:S01]  /*8150*/  LOP3.LUT R136, R159, 0xffff0000, RZ, 0xc0, !PT ;  /* 0xffff00009f887812 */ /* 0x000fe200078ec0ff */
[----:B------:R-:W-:Y:S01]  /*8160*/  FFMA R18, R133, R132, R18 ;  /* 0x0000008485127223 */ /* 0x000fe20000000012 */
[----:B------:R-:W-:Y:S01]  /*8170*/  SHF.L.U32 R132, R161, 0x10, RZ ;  /* 0x00000010a1847819 */ /* 0x000fe200000006ff */
[----:B------:R-:W-:Y:S01]  /*8180*/  FFMA R19, R133, R134, R19 ;  /* 0x0000008685137223 */ /* 0x000fe20000000013 */
[----:B------:R-:W-:Y:S01]  /*8190*/  LOP3.LUT R134, R161, 0xffff0000, RZ, 0xc0, !PT ;  /* 0xffff0000a1867812 */ /* 0x000fe200078ec0ff */
[C---:B------:R-:W-:Y:S01]  /*81a0*/  FMUL R20, R130.reuse, R42 ;  /* 0x0000002a82147220 */ /* 0x040fe20000400000 */
[----:B------:R-:W-:Y:S01]  /*81b0*/  F2FP.BF16.F32.PACK_AB R211, R17, R16 ;  /* 0x0000001011d3723e */ /* 0x000fe200000010ff */
[C---:B------:R-:W-:Y:S01]  /*81c0*/  FMUL R21, R130.reuse, R43 ;  /* 0x0000002b82157220 */ /* 0x040fe20000400000 */
[----:B------:R-:W-:Y:S01]  /*81d0*/  FMUL R22, R130, R44 ;  /* 0x0000002c82167220 */ /* 0x000fe20000400000 */
[C---:B------:R-:W-:Y:S01]  /*81e0*/  FFMA R20, R133.reuse, R132, R20 ;  /* 0x0000008485147223 */ /* 0x040fe20000000014 */
[----:B------:R-:W-:Y:S01]  /*81f0*/  LOP3.LUT R132, R162, 0xffff0000, RZ, 0xc0, !PT ;  /* 0xffff0000a2847812 */ /* 0x000fe200078ec0ff */
[----:B------:R-:W-:Y:S01]  /*8200*/  FFMA R21, R133, R134, R21 ;  /* 0x0000008685157223 */ /* 0x000fe20000000015 */
[----:B------:R-:W-:Y:S01]  /*8210*/  LOP3.LUT R134, R163, 0xffff0000, RZ, 0xc0, !PT ;  /* 0xffff0000a3867812 */ /* 0x000fe200078ec0ff */
[----:B------:R-:W-:Y:S01]  /*8220*/  FFMA R22, R133, R135, R22 ;  /* 0x0000008785167223 */ /* 0x000fe20000000016 */
[----:B------:R-:W-:Y:S01]  /*8230*/  SHF.L.U32 R135, R163, 0x10, RZ ;  /* 0x00000010a3877819 */ /* 0x000fe200000006ff */
[C---:B------:R-:W-:Y:S01]  /*8240*/  FMUL R23, R130.reuse, R45 ;  /* 0x0000002d82177220 */ /* 0x040fe20000400000 */
[C---:B------:R-:W-:Y:S01]  /*8250*/  FMUL R88, R130.reuse, R46 ;  /* 0x0000002e82587220 */ /* 0x040fe20000400000 */
[C---:B------:R-:W-:Y:S01]  /*8260*/  FMUL R89, R130.reuse, R47 ;  /* 0x0000002f82597220 */ /* 0x040fe20000400000 */
[----:B------:R-:W-:Y:S01]  /*8270*/  FMUL R90, R130, R48 ;  /* 0x00000030825a7220 */ /* 0x000fe20000400000 */
[C---:B------:R-:W-:Y:S01]  /*8280*/  FFMA R23, R133.reuse, R132, R23 ;  /* 0x0000008485177223 */ /* 0x040fe20000000017 */
[C---:B------:R-:W-:Y:S01]  /*8290*/  SHF.L.U32 R132, R156.reuse, 0x10, RZ ;  /* 0x000000109c847819 */ /* 0x040fe200000006ff */
[----:B------:R-:W-:Y:S01]  /*82a0*/  FFMA R88, R133, R135, R88 ;  /* 0x0000008785587223 */ /* 0x000fe20000000058 */
[----:B------:R-:W-:Y:S01]  /*82b0*/  SHF.L.U32 R135, R159, 0x10, RZ ;  /* 0x000000109f877819 */ /* 0x000fe200000006ff */
[C---:B------:R-:W-:Y:S01]  /*82c0*/  FFMA R89, R133.reuse, R134, R89 ;  /* 0x0000008685597223 */ /* 0x040fe20000000059 */
[----:B------:R-:W-:Y:S01]  /*82d0*/  LOP3.LUT R134, R156, 0xffff0000, RZ, 0xc0, !PT ;  /* 0xffff00009c867812 */ /* 0x000fe200078ec0ff */
[C---:B------:R-:W-:Y:S01]  /*82e0*/  FMUL R91, R130.reuse, R49 ;  /* 0x00000031825b7220 */ /* 0x040fe20000400000 */
[----:B------:R-:W-:Y:S01]  /*82f0*/  FFMA R90, R133, R132, R90 ;  /* 0x00000084855a7223 */ /* 0x000fe2000000005a */
[----:B------:R-:W-:Y:S01]  /*8300*/  SHF.L.U32 R132, R157, 0x10, RZ ;  /* 0x000000109d847819 */ /* 0x000fe200000006ff */
[C---:B------:R-:W-:Y:S01]  /*8310*/  FMUL R92, R130.reuse, R50 ;  /* 0x00000032825c7220 */ /* 0x040fe20000400000 */
[----:B------:R-:W-:Y:S01]  /*8320*/  FFMA R91, R133, R134, R91 ;  /* 0x00000086855b7223 */ /* 0x000fe2000000005b */
[----:B------:R-:W-:Y:S01]  /*8330*/  LOP3.LUT R134, R157, 0xffff0000, RZ, 0xc0, !PT ;  /* 0xffff00009d867812 */ /* 0x000fe200078ec0ff */
[----:B------:R-:W-:Y:S01]  /*8340*/  FMUL R93, R130, R51 ;  /* 0x00000033825d7220 */ /* 0x000fe20000400000 */
[----:B------:R1:W-:Y:S01]  /*8350*/  @!P0 STS.128 [R191], R204 ;  /* 0x000000ccbf008388 */ /* 0x0003e20000000c00 */
[C---:B------:R-:W-:Y:S01]  /*8360*/  FFMA R92, R133.reuse, R132, R92 ;  /* 0x00000084855c7223 */ /* 0x040fe2000000005c */
[----:B------:R-:W-:Y:S01]  /*8370*/  SHF.L.U32 R132, R158, 0x10, RZ ;  /* 0x000000109e847819 */ /* 0x000fe200000006ff */
[----:B------:R-:W-:Y:S01]  /*8380*/  FMUL R94, R130, R52 ;  /* 0x00000034825e7220 */ /* 0x000fe20000400000 */
[C---:B------:R-:W-:Y:S01]  /*8390*/  FFMA R93, R133.reuse, R134, R93 ;  /* 0x00000086855d7223 */ /* 0x040fe2000000005d */
[----:B------:R-:W-:Y:S01]  /*83a0*/  LOP3.LUT R134, R158, 0xffff0000, RZ, 0xc0, !PT ;  /* 0xffff00009e867812 */ /* 0x000fe200078ec0ff */
[----:B------:R-:W-:Y:S01]  /*83b0*/  FMUL R95, R130, R53 ;  /* 0x00000035825f7220 */ /* 0x000fe20000400000 */
[C---:B------:R-:W-:Y:S01]  /*83c0*/  FFMA R94, R133.reuse, R132, R94 ;  /* 0x00000084855e7223 */ /* 0x040fe2000000005e */
[----:B------:R-:W-:Y:S01]  /*83d0*/  SHF.L.U32 R132, R152, 0x10, RZ ;  /* 0x0000001098847819 */ /* 0x000fe200000006ff */
[C---:B------:R-:W-:Y:S01]  /*83e0*/  FMUL R96, R130.reuse, R54 ;  /* 0x0000003682607220 */ /* 0x040fe20000400000 */
[C---:B------:R-:W-:Y:S01]  /*83f0*/  FMUL R97, R130.reuse, R55 ;  /* 0x0000003782617220 */ /* 0x040fe20000400000 */
[----:B------:R3:W-:Y:S01]  /*8400*/  @!P0 STS.128 [R199+0x10], R208 ;  /* 0x000010d0c7008388 */ /* 0x0007e20000000c00 */
[----:B------:R-:W-:Y:S01]  /*8410*/  FMUL R98, R130, R56 ;  /* 0x0000003882627220 */ /* 0x000fe20000400000 */
[C---:B------:R-:W-:Y:S01]  /*8420*/  FFMA R95, R133.reuse, R134, R95 ;  /* 0x00000086855f7223 */ /* 0x040fe2000000005f */
[----:B------:R-:W-:Y:S01]  /*8430*/  LOP3.LUT R134, R154, 0xffff0000, RZ, 0xc0, !PT ;  /* 0xffff00009a867812 */ /* 0x000fe200078ec0ff */
[----:B------:R-:W-:Y:S01]  /*8440*/  FFMA R96, R133, R135, R96 ;  /* 0x0000008785607223 */ /* 0x000fe20000000060 */
[----:B------:R-:W-:Y:S01]  /*8450*/  SHF.L.U32 R135, R153, 0x10, RZ ;  /* 0x0000001099877819 */ /* 0x000fe200000006ff */
[----:B------:R-:W-:Y:S01]  /*8460*/  FFMA R97, R133, R136, R97 ;  /* 0x0000008885617223 */ /* 0x000fe20000000061 */
[----:B------:R-:W-:Y:S01]  /*8470*/  LOP3.LUT R136, R145, 0xffff0000, RZ, 0xc0, !PT ;  /* 0xffff000091887812 */ /* 0x000fe200078ec0ff */
[C---:B------:R-:W-:Y:S01]  /*8480*/  FFMA R98, R133.reuse, R132, R98 ;  /* 0x0000008485627223 */ /* 0x040fe20000000062 */
[----:B------:R-:W-:Y:S01]  /*8490*/  LOP3.LUT R132, R152, 0xffff0000, RZ, 0xc0, !PT ;  /* 0xffff000098847812 */ /* 0x000fe200078ec0ff */
[C---:B------:R-:W-:Y:S01]  /*84a0*/  FMUL R99, R130.reuse, R57 ;  /* 0x0000003982637220 */ /* 0x040fe20000400000 */
[C---:B------:R-:W-:Y:S01]  /*84b0*/  FMUL R100, R130.reuse, R58 ;  /* 0x0000003a82647220 */ /* 0x040fe20000400000 */
[C---:B------:R-:W-:Y:S01]  /*84c0*/  FMUL R101, R130.reuse, R59 ;  /* 0x0000003b82657220 */ /* 0x040fe20000400000 */
[----:B------:R-:W-:Y:S01]  /*84d0*/  FMUL R102, R130, R60 ;  /* 0x0000003c82667220 */ /* 0x000fe20000400000 */
[----:B------:R-:W-:Y:S01]  /*84e0*/  FFMA R99, R133, R132, R99 ;  /* 0x0000008485637223 */ /* 0x000fe20000000063 */
[----:B------:R-:W-:Y:S01]  /*84f0*/  LOP3.LUT R132, R153, 0xffff0000, RZ, 0xc0, !PT ;  /* 0xffff000099847812 */ /* 0x000fe200078ec0ff */
[----:B------:R-:W-:Y:S01]  /*8500*/  FFMA R100, R133, R135, R100 ;  /* 0x0000008785647223 */ /* 0x000fe20000000064 */
[----:B------:R-:W-:Y:S01]  /*8510*/  SHF.L.U32 R135, R154, 0x10, RZ ;  /* 0x000000109a877819 */ /* 0x000fe200000006ff */
[C---:B------:R-:W-:Y:S01]  /*8520*/  FMUL R103, R130.reuse, R61 ;  /* 0x0000003d82677220 */ /* 0x040fe20000400000 */
[C---:B------:R-:W-:Y:S01]  /*8530*/  FMUL R104, R130.reuse, R62 ;  /* 0x0000003e82687220 */ /* 0x040fe20000400000 */
[----:B-1----:R-:W-:Y:S01]  /*8540*/  F2FP.BF16.F32.PACK_AB R204, R19, R18 ;  /* 0x0000001213cc723e */ /* 0x002fe200000010ff */
[----:B------:R-:W-:Y:S01]  /*8550*/  FFMA R101, R133, R132, R101 ;  /* 0x0000008485657223 */ /* 0x000fe20000000065 */
[----:B------:R-:W-:Y:S01]  /*8560*/  SHF.L.U32 R132, R155, 0x10, RZ ;  /* 0x000000109b847819 */ /* 0x000fe200000006ff */
[----:B------:R-:W-:Y:S01]  /*8570*/  FFMA R102, R133, R135, R102 ;  /* 0x0000008785667223 */ /* 0x000fe20000000066 */
[----:B------:R-:W-:Y:S01]  /*8580*/  F2FP.BF16.F32.PACK_AB R205, R21, R20 ;  /* 0x0000001415cd723e */ /* 0x000fe200000010ff */
[----:B------:R-:W-:Y:S01]  /*8590*/  FFMA R103, R133, R134, R103 ;  /* 0x0000008685677223 */ /* 0x000fe20000000067 */
[----:B------:R-:W-:Y:S01]  /*85a0*/  LOP3.LUT R134, R155, 0xffff0000, RZ, 0xc0, !PT ;  /* 0xffff00009b867812 */ /* 0x000fe200078ec0ff */
[----:B------:R-:W-:Y:S01]  /*85b0*/  FMUL R105, R130, R63 ;  /* 0x0000003f82697220 */ /* 0x000fe20000400000 */
[----:B------:R-:W-:Y:S01]  /*85c0*/  F2FP.BF16.F32.PACK_AB R206, R23, R22 ;  /* 0x0000001617ce723e */ /* 0x000fe200000010ff */
[----:B------:R-:W-:Y:S01]  /*85d0*/  FFMA R104, R133, R132, R104 ;  /* 0x0000008485687223 */ /* 0x000fe20000000068 */
[----:B------:R-:W-:Y:S01]  /*85e0*/  F2FP.BF16.F32.PACK_AB R207, R89, R88 ;  /* 0x0000005859cf723e */ /* 0x000fe200000010ff */
[----:B------:R-:W-:Y:S01]  /*85f0*/  FFMA R105, R133, R134, R105 ;  /* 0x0000008685697223 */ /* 0x000fe20000000069 */
[----:B------:R-:W-:Y:S01]  /*8600*/  SHF.L.U32 R132, R148, 0x10, RZ ;  /* 0x0000001094847819 */ /* 0x000fe200000006ff */
[----:B------:R-:W-:Y:S01]  /*8610*/  FMUL R106, R130, R64 ;  /* 0x00000040826a7220 */ /* 0x000fe20000400000 */
[----:B------:R-:W-:Y:S01]  /*8620*/  LOP3.LUT R134, R148, 0xffff0000, RZ, 0xc0, !PT ;  /* 0xffff000094867812 */ /* 0x000fe200078ec0ff */
[----:B------:R1:W-:Y:S01]  /*8630*/  @!P0 STS.128 [R197+0x20], R204 ;  /* 0x000020ccc5008388 */ /* 0x0003e20000000c00 */
[----:B------:R-:W-:Y:S01]  /*8640*/  SHF.L.U32 R135, R149, 0x10, RZ ;  /* 0x0000001095877819 */ /* 0x000fe200000006ff */
[C---:B------:R-:W-:Y:S01]  /*8650*/  FMUL R107, R130.reuse, R65 ;  /* 0x00000041826b7220 */ /* 0x040fe20000400000 */
[----:B---3--:R-:W-:Y:S01]  /*8660*/  F2FP.BF16.F32.PACK_AB R208, R91, R90 ;  /* 0x0000005a5bd0723e */ /* 0x008fe200000010ff */
[C---:B------:R-:W-:Y:S01]  /*8670*/  FMUL R108, R130.reuse, R66 ;  /* 0x00000042826c7220 */ /* 0x040fe20000400000 */
[----:B------:R-:W-:Y:S01]  /*8680*/  F2FP.BF16.F32.PACK_AB R209, R93, R92 ;  /* 0x0000005c5dd1723e */ /* 0x000fe200000010ff */
[----:B------:R-:W-:Y:S01]  /*8690*/  FFMA R106, R133, R132, R106 ;  /* 0x00000084856a7223 */ /* 0x000fe2000000006a */
[----:B------:R-:W-:Y:S01]  /*86a0*/  F2FP.BF16.F32.PACK_AB R210, R95, R94 ;  /* 0x0000005e5fd2723e */ /* 0x000fe200000010ff */
[----:B------:R-:W-:Y:S01]  /*86b0*/  FFMA R107, R133, R134, R107 ;  /* 0x00000086856b7223 */ /* 0x000fe2000000006b */
[----:B------:R-:W-:Y:S01]  /*86c0*/  F2FP.BF16.F32.PACK_AB R211, R97, R96 ;  /* 0x0000006061d3723e */ /* 0x000fe200000010ff */
[----:B------:R-:W-:Y:S01]  /*86d0*/  FFMA R108, R133, R135, R108 ;  /* 0x00000087856c7223 */ /* 0x000fe2000000006c */
[----:B------:R-:W-:Y:S01]  /*86e0*/  LOP3.LUT R132, R149, 0xffff0000, RZ, 0xc0, !PT ;  /* 0xffff000095847812 */ /* 0x000fe200078ec0ff */
[----:B------:R-:W-:Y:S01]  /*86f0*/  FMUL R109, R130, R67 ;  /* 0x00000043826d7220 */ /* 0x000fe20000400000 */
[C---:B------:R-:W-:Y:S01]  /*8700*/  SHF.L.U32 R135, R150.reuse, 0x10, RZ ;  /* 0x0000001096877819 */ /* 0x040fe200000006ff */
[----:B------:R3:W-:Y:S01]  /*8710*/  @!P0 STS.128 [R196+0x10], R208 ;  /* 0x000010d0c4008388 */ /* 0x0007e20000000c00 */
[----:B------:R-:W-:Y:S01]  /*8720*/  LOP3.LUT R134, R150, 0xffff0000, RZ, 0xc0, !PT ;  /* 0xffff000096867812 */ /* 0x000fe200078ec0ff */
[C---:B------:R-:W-:Y:S01]  /*8730*/  FMUL R110, R130.reuse, R68 ;  /* 0x00000044826e7220 */ /* 0x040fe20000400000 */
[C---:B------:R-:W-:Y:S01]  /*8740*/  FMUL R111, R130.reuse, R69 ;  /* 0x00000045826f7220 */ /* 0x040fe20000400000 */
[----:B------:R-:W-:Y:S01]  /*8750*/  FFMA R109, R133, R132, R109 ;  /* 0x00000084856d7223 */ /* 0x000fe2000000006d */
[----:B------:R-:W-:Y:S01]  /*8760*/  SHF.L.U32 R132, R151, 0x10, RZ ;  /* 0x0000001097847819 */ /* 0x000fe200000006ff */
[----:B------:R-:W-:Y:S01]  /*8770*/  FFMA R110, R133, R135, R110 ;  /* 0x00000087856e7223 */ /* 0x000fe2000000006e */
[----:B------:R-:W-:Y:S01]  /*8780*/  SHF.L.U32 R135, R141, 0x10, RZ ;  /* 0x000000108d877819 */ /* 0x000fe200000006ff */
[----:B------:R-:W-:Y:S01]  /*8790*/  FFMA R111, R133, R134, R111 ;  /* 0x00000086856f7223 */ /* 0x000fe2000000006f */
[----:B------:R-:W-:Y:S01]  /*87a0*/  LOP3.LUT R134, R151, 0xffff0000, RZ, 0xc0, !PT ;  /* 0xffff000097867812 */ /* 0x000fe200078ec0ff */
[C---:B------:R-:W-:Y:S01]  /*87b0*/  FMUL R112, R130.reuse, R70 ;  /* 0x0000004682707220 */ /* 0x040fe20000400000 */
[C---:B------:R-:W-:Y:S01]  /*87c0*/  FMUL R113, R130.reuse, R71 ;  /* 0x0000004782717220 */ /* 0x040fe20000400000 */
[C---:B------:R-:W-:Y:S01]  /*87d0*/  FMUL R114, R130.reuse, R72 ;  /* 0x0000004882727220 */ /* 0x040fe20000400000 */
[----:B------:R-:W-:Y:S01]  /*87e0*/  FMUL R115, R130, R73 ;  /* 0x0000004982737220 */ /* 0x000fe20000400000 */
[C---:B------:R-:W-:Y:S01]  /*87f0*/  FFMA R112, R133.reuse, R132, R112 ;  /* 0x0000008485707223 */ /* 0x040fe20000000070 */
[C---:B------:R-:W-:Y:S01]  /*8800*/  SHF.L.U32 R132, R140.reuse, 0x10, RZ ;  /* 0x000000108c847819 */ /* 0x040fe200000006ff */
[----:B------:R-:W-:Y:S01]  /*8810*/  FFMA R113, R133, R134, R113 ;  /* 0x0000008685717223 */ /* 0x000fe20000000071 */
[----:B------:R-:W-:Y:S01]  /*8820*/  LOP3.LUT R134, R140, 0xffff0000, RZ, 0xc0, !PT ;  /* 0xffff00008c867812 */ /* 0x000fe200078ec0ff */
[----:B------:R-:W-:Y:S01]  /*8830*/  FMUL R116, R130, R74 ;  /* 0x0000004a82747220 */ /* 0x000fe20000400000 */
[----:B-1----:R-:W-:Y:S01]  /*8840*/  F2FP.BF16.F32.PACK_AB R204, R99, R98 ;  /* 0x0000006263cc723e */ /* 0x002fe200000010ff */
[----:B------:R-:W-:Y:S01]  /*8850*/  FFMA R114, R133, R132, R114 ;  /* 0x0000008485727223 */ /* 0x000fe20000000072 */
[----:B------:R-:W-:Y:S01]  /*8860*/  LOP3.LUT R132, R141, 0xffff0000, RZ, 0xc0, !PT ;  /* 0xffff00008d847812 */ /* 0x000fe200078ec0ff */
[C---:B------:R-:W-:Y:S01]  /*8870*/  FFMA R115, R133.reuse, R134, R115 ;  /* 0x0000008685737223 */ /* 0x040fe20000000073 */
[C---:B------:R-:W-:Y:S01]  /*8880*/  LOP3.LUT R134, R142.reuse, 0xffff0000, RZ, 0xc0, !PT ;  /* 0xffff00008e867812 */ /* 0x040fe200078ec0ff */
[----:B------:R-:W-:Y:S01]  /*8890*/  FFMA R116, R133, R135, R116 ;  /* 0x0000008785747223 */ /* 0x000fe20000000074 */
[----:B------:R-:W-:Y:S01]  /*88a0*/  SHF.L.U32 R135, R142, 0x10, RZ ;  /* 0x000000108e877819 */ /* 0x000fe200000006ff */
[C---:B------:R-:W-:Y:S01]  /*88b0*/  FMUL R117, R130.reuse, R75 ;  /* 0x0000004b82757220 */ /* 0x040fe20000400000 */
[----:B------:R-:W-:Y:S01]  /*88c0*/  F2FP.BF16.F32.PACK_AB R205, R101, R100 ;  /* 0x0000006465cd723e */ /* 0x000fe200000010ff */
[C---:B------:R-:W-:Y:S01]  /*88d0*/  FMUL R118, R130.reuse, R76 ;  /* 0x0000004c82767220 */ /* 0x040fe20000400000 */
[----:B------:R-:W-:Y:S01]  /*88e0*/  F2FP.BF16.F32.PACK_AB R206, R103, R102 ;  /* 0x0000006667ce723e */ /* 0x000fe200000010ff */
[C---:B------:R-:W-:Y:S01]  /*88f0*/  FMUL R119, R130.reuse, R77 ;  /* 0x0000004d82777220 */ /* 0x040fe20000400000 */
[C---:B------:R-:W-:Y:S01]  /*8900*/  FFMA R117, R133.reuse, R132, R117 ;  /* 0x0000008485757223 */ /* 0x040fe20000000075 */
[----:B------:R-:W-:Y:S01]  /*8910*/  FFMA R118, R133, R135, R118 ;  /* 0x0000008785767223 */ /* 0x000fe20000000076 */
[----:B------:R-:W-:Y:S01]  /*8920*/  SHF.L.U32 R132, R143, 0x10, RZ ;  /* 0x000000108f847819 */ /* 0x000fe200000006ff */
[----:B------:R-:W-:Y:S01]  /*8930*/  FFMA R119, R133, R134, R119 ;  /* 0x0000008685777223 */ /* 0x000fe20000000077 */
[----:B------:R-:W-:Y:S01]  /*8940*/  F2FP.BF16.F32.PACK_AB R207, R105, R104 ;  /* 0x0000006869cf723e */ /* 0x000fe200000010ff */
[C---:B------:R-:W-:Y:S01]  /*8950*/  FMUL R120, R130.reuse, R78 ;  /* 0x0000004e82787220 */ /* 0x040fe20000400000 */
[----:B------:R-:W-:Y:S01]  /*8960*/  LOP3.LUT R134, R143, 0xffff0000, RZ, 0xc0, !PT ;  /* 0xffff00008f867812 */ /* 0x000fe200078ec0ff */
[----:B------:R-:W-:Y:S01]  /*8970*/  FMUL R121, R130, R79 ;  /* 0x0000004f82797220 */ /* 0x000fe20000400000 */
[----:B---3--:R-:W-:Y:S01]  /*8980*/  F2FP.BF16.F32.PACK_AB R208, R107, R106 ;  /* 0x0000006a6bd0723e */ /* 0x008fe200000010ff */
[----:B------:R1:W-:Y:S01]  /*8990*/  @!P0 STS.128 [R191+0x1000], R204 ;  /* 0x001000ccbf008388 */ /* 0x0003e20000000c00 */
[C---:B------:R-:W-:Y:S01]  /*89a0*/  FFMA R120, R133.reuse, R132, R120 ;  /* 0x0000008485787223 */ /* 0x040fe20000000078 */
[----:B------:R-:W-:Y:S01]  /*89b0*/  FFMA R121, R133, R134, R121 ;  /* 0x0000008685797223 */ /* 0x000fe20000000079 */
[----:B------:R-:W-:Y:S01]  /*89c0*/  SHF.L.U32 R132, R144, 0x10, RZ ;  /* 0x0000001090847819 */ /* 0x000fe200000006ff */
[----:B------:R-:W-:Y:S01]  /*89d0*/  FMUL R122, R130, R80 ;  /* 0x00000050827a7220 */ /* 0x000fe20000400000 */
[----:B------:R-:W-:Y:S01]  /*89e0*/  LOP3.LUT R134, R144, 0xffff0000, RZ, 0xc0, !PT ;  /* 0xffff000090867812 */ /* 0x000fe200078ec0ff */
[C---:B------:R-:W-:Y:S01]  /*89f0*/  FMUL R123, R130.reuse, R81 ;  /* 0x00000051827b7220 */ /* 0x040fe20000400000 */
[----:B------:R-:W-:Y:S01]  /*8a00*/  SHF.L.U32 R135, R145, 0x10, RZ ;  /* 0x0000001091877819 */ /* 0x000fe200000006ff */
[C---:B------:R-:W-:Y:S01]  /*8a10*/  FMUL R124, R130.reuse, R82 ;  /* 0x00000052827c7220 */ /* 0x040fe20000400000 */
[----:B------:R-:W-:Y:S01]  /*8a20*/  F2FP.BF16.F32.PACK_AB R209, R109, R108 ;  /* 0x0000006c6dd1723e */ /* 0x000fe200000010ff */
[----:B------:R-:W-:Y:S01]  /*8a30*/  FMUL R125, R130, R83 ;  /* 0x00000053827d7220 */ /* 0x000fe20000400000 */
[----:B------:R-:W-:Y:S01]  /*8a40*/  F2FP.BF16.F32.PACK_AB R210, R111, R110 ;  /* 0x0000006e6fd2723e */ /* 0x000fe200000010ff */
[----:B------:R-:W-:Y:S01]  /*8a50*/  FFMA R122, R133, R132, R122 ;  /* 0x00000084857a7223 */ /* 0x000fe2000000007a */
[----:B------:R-:W-:Y:S01]  /*8a60*/  F2FP.BF16.F32.PACK_AB R211, R113, R112 ;  /* 0x0000007071d3723e */ /* 0x000fe200000010ff */
[C---:B------:R-:W-:Y:S01]  /*8a70*/  FFMA R123, R133.reuse, R134, R123 ;  /* 0x00000086857b7223 */ /* 0x040fe2000000007b */
[----:B------:R-:W-:Y:S01]  /*8a80*/  SHF.L.U32 R132, R146, 0x10, RZ ;  /* 0x0000001092847819 */ /* 0x000fe200000006ff */
[C---:B------:R-:W-:Y:S01]  /*8a90*/  FFMA R124, R133.reuse, R135, R124 ;  /* 0x00000087857c7223 */ /* 0x040fe2000000007c */
[----:B------:R-:W-:Y:S01]  /*8aa0*/  FMUL R126, R130, R84 ;  /* 0x00000054827e7220 */ /* 0x000fe20000400000 */
[----:B------:R1:W-:Y:S01]  /*8ab0*/  @!P0 STS.128 [R199+0x1010], R208 ;  /* 0x001010d0c7008388 */ /* 0x0003e20000000c00 */
[----:B------:R-:W-:Y:S01]  /*8ac0*/  LOP3.LUT R134, R146, 0xffff0000, RZ, 0xc0, !PT ;  /* 0xffff000092867812 */ /* 0x000fe200078ec0ff */
[----:B------:R-:W-:Y:S01]  /*8ad0*/  FFMA R125, R133, R136, R125 ;  /* 0x00000088857d7223 */ /* 0x000fe2000000007d */
[C---:B------:R-:W-:Y:S01]  /*8ae0*/  FMUL R127, R130.reuse, R85 ;  /* 0x00000055827f7220 */ /* 0x040fe20000400000 */
[C---:B------:R-:W-:Y:S01]  /*8af0*/  SHF.L.U32 R135, R147.reuse, 0x10, RZ ;  /* 0x0000001093877819 */ /* 0x040fe200000006ff */
[C---:B------:R-:W-:Y:S01]  /*8b00*/  FMUL R128, R130.reuse, R86 ;  /* 0x0000005682807220 */ /* 0x040fe20000400000 */
[----:B------:R-:W-:Y:S01]  /*8b10*/  LOP3.LUT R136, R147, 0xffff0000, RZ, 0xc0, !PT ;  /* 0xffff000093887812 */ /* 0x000fe200078ec0ff */
[----:B------:R-:W-:Y:S01]  /*8b20*/  FMUL R129, R130, R87 ;  /* 0x0000005782817220 */ /* 0x000fe20000400000 */
[----:B------:R-:W-:Y:S01]  /*8b30*/  F2FP.BF16.F32.PACK_AB R212, R115, R114 ;  /* 0x0000007273d4723e */ /* 0x000fe200000010ff */
[----:B------:R-:W-:Y:S01]  /*8b40*/  FFMA R126, R133, R132, R126 ;  /* 0x00000084857e7223 */ /* 0x000fe2000000007e */
[----:B------:R-:W-:Y:S01]  /*8b50*/  F2FP.BF16.F32.PACK_AB R213, R117, R116 ;  /* 0x0000007475d5723e */ /* 0x000fe200000010ff */
[----:B------:R-:W-:Y:S01]  /*8b60*/  FFMA R127, R133, R134, R127 ;  /* 0x00000086857f7223 */ /* 0x000fe2000000007f */
[----:B------:R-:W-:Y:S01]  /*8b70*/  F2FP.BF16.F32.PACK_AB R214, R119, R118 ;  /* 0x0000007677d6723e */ /* 0x000fe200000010ff */
[----:B------:R-:W-:Y:S01]  /*8b80*/  FFMA R128, R133, R135, R128 ;  /* 0x0000008785807223 */ /* 0x000fe20000000080 */
[----:B------:R-:W-:Y:S01]  /*8b90*/  F2FP.BF16.F32.PACK_AB R215, R121, R120 ;  /* 0x0000007879d7723e */ /* 0x000fe200000010ff */
[----:B------:R-:W-:Y:S01]  /*8ba0*/  FFMA R129, R133, R136, R129 ;  /* 0x0000008885817223 */ /* 0x000fe20000000081 */
[----:B------:R-:W-:Y:S02]  /*8bb0*/  F2FP.BF16.F32.PACK_AB R216, R123, R122 ;  /* 0x0000007a7bd8723e */ /* 0x000fe400000010ff */
[----:B------:R-:W-:Y:S01]  /*8bc0*/  F2FP.BF16.F32.PACK_AB R217, R125, R124 ;  /* 0x0000007c7dd9723e */ /* 0x000fe200000010ff */
[----:B------:R1:W-:Y:S01]  /*8bd0*/  @!P0 STS.128 [R197+0x1020], R212 ;  /* 0x001020d4c5008388 */ /* 0x0003e20000000c00 */
[----:B------:R-:W-:Y:S02]  /*8be0*/  F2FP.BF16.F32.PACK_AB R218, R127, R126 ;  /* 0x0000007e7fda723e */ /* 0x000fe400000010ff */
[----:B------:R-:W-:Y:S05]  /*8bf0*/  F2FP.BF16.F32.PACK_AB R219, R129, R128 ;  /* 0x0000008081db723e */ /* 0x000fea00000010ff */
[----:B------:R1:W-:Y:S01]  /*8c00*/  @!P0 STS.128 [R196+0x1010], R216 ;  /* 0x001010d8c4008388 */ /* 0x0003e20000000c00 */
[----:B------:R-:W-:Y:S01]  /*8c10*/  @!PT LDS RZ, [RZ] ;  /* 0x00000000fffff984 */ /* 0x000fe20000000800 */
[----:B------:R-:W-:Y:S01]  /*8c20*/  @!PT LDS RZ, [RZ] ;  /* 0x00000000fffff984 */ /* 0x000fe20000000800 */
[----:B------:R-:W-:Y:S01]  /*8c30*/  @!PT LDS RZ, [RZ] ;  /* 0x00000000fffff984 */ /* 0x000fe20000000800 */
[----:B------:R-:W-:Y:S01]  /*8c40*/  @!PT LDS RZ, [RZ] ;  /* 0x00000000fffff984 */ /* 0x000fe20000000800 */
[----:B------:R3:W-:Y:S07]  /*8c50*/  MEMBAR.ALL.CTA ;  /* 0x0000000000007992 */ /* 0x0007ee0000008000 */
[----:B---3--:R-:W3:Y:S01]  /*8c60*/  FENCE.VIEW.ASYNC.S ;  /* 0x00000000000073c6 */ /* 0x008ee20000000000 */
[----:B------:R-:W-:Y:S05]  /*8c70*/  WARPSYNC.ALL ;  /* 0x0000000000007948 */ /* 0x000fea0003800000 */
[----:B------:R-:W-:Y:S01]  /*8c80*/  BSSY.RECONVERGENT B0, `(.L_x_114) ;  /* 0x0000012000007945 */ /* 0x000fe20003800200 */
[----:B---3--:R-:W-:Y:S06]  /*8c90*/  BAR.SYNC.DEFER_BLOCKING 0x1, 0x80 ;  /* 0x0042000000007b1d */ /* 0x008fec0000010000 */
[----:B------:R-:W-:Y:S05]  /*8ca0*/  @P1 BRA `(.L_x_115) ;  /* 0x00000000003c1947 */ /* 0x000fea0003800000 */
[----:B------:R-:W-:Y:S01]  /*8cb0*/  UIADD3 UR4, UPT, UPT, UR44, 0x200, URZ ;  /* 0x000002002c047890 */ /* 0x000fe2000fffe0ff */
[----:B------:R-:W-:Y:S01]  /*8cc0*/  R2UR UR49, R202 ;  /* 0x00000000ca3172ca */ /* 0x000fe200000e0000 */
[----:B------:R-:W-:Y:S01]  /*8cd0*/  UMOV UR51, UR36 ;  /* 0x0000002400337c82 */ /* 0x000fe20008000000 */
[----:B------:R-:W-:Y:S01]  /*8ce0*/  UIADD3 UR8, UPT, UPT, UR44, 0x1200, URZ ;  /* 0x000012002c087890 */ /* 0x000fe2000fffe0ff */
[----:B------:R-:W-:Y:S02]  /*8cf0*/  UMOV UR10, UR50 ;  /* 0x00000032000a7c82 */ /* 0x000fe40008000000 */
[----:B------:R-:W-:Y:S01]  /*8d00*/  IMAD.U32 R184, RZ, RZ, UR4 ;  /* 0x00000004ffb87e24 */ /* 0x000fe2000f8e00ff */
[----:B------:R-:W-:Y:S01]  /*8d10*/  UIADD3 UR4, UP0, UPT, UR54, 0xa80, URZ ;  /* 0x00000a8036047890 */ /* 0x000fe2000ff1e0ff */
[----:B------:R-:W-:Y:S03]  /*8d20*/  UMOV UR11, UR36 ;  /* 0x00000024000b7c82 */ /* 0x000fe60008000000 */
[----:B------:R-:W-:Y:S01]  /*8d30*/  R2UR UR48, R184 ;  /* 0x00000000b83072ca */ /* 0x000fe200000e0000 */
[----:B------:R-:W-:Y:S02]  /*8d40*/  UIADD3.X UR5, UPT, UPT, URZ, UR55, URZ, UP0, !UPT ;  /* 0x00000037ff057290 */ /* 0x000fe400087fe4ff */
[----:B------:R-:W-:Y:S10]  /*8d50*/  UIADD3 UR9, UPT, UPT, UR49, 0x80, URZ ;  /* 0x0000008031097890 */ /* 0x000ff4000fffe0ff */
[----:B------:R3:W-:Y:S01]  /*8d60*/  UTMASTG.3D [UR48], [UR4] ;  /* 0x00000030040073b5 */ /* 0x0007e20008010000 */
[----:B------:R3:W-:Y:S01]  /*8d70*/  UTMASTG.3D [UR8], [UR4] ;  /* 0x00000008040073b5 */ /* 0x0007e20008010000 */
[----:B------:R0:W-:Y:S01]  /*8d80*/  UTMACMDFLUSH ;  /* 0x00000000000079b7 */ /* 0x0001e20000000000 */
[----:B---3--:R-:W-:Y:S04]  /*8d90*/  DEPBAR.LE SB0, 0x1 ;  /* 0x000080400000791a */ /* 0x008fe80000000000 */
.L_x_115:
[----:B------:R-:W-:Y:S05]  /*8da0*/  BSYNC.RECONVERGENT B0 ;  /* 0x0000000000007941 */ /* 0x000fea0003800200 */
.L_x_114:
[----:B------:R-:W-:Y:S01]  /*8db0*/  BAR.SYNC.DEFER_BLOCKING 0x1, 0x80 ;  /* 0x0042000000007b1d */ /* 0x000fe20000010000 */
[----:B------:R-:W-:Y:S01]  /*8dc0*/  ISETP.NE.AND P1, PT, R195, RZ, PT ;  /* 0x000000ffc300720c */ /* 0x000fe20003f25270 */
[----:B------:R-:W-:Y:S01]  /*8dd0*/  UISETP.NE.AND UP0, UPT, UR53, URZ, UPT ;  /* 0x000000ff3500728c */ /* 0x000fe2000bf05270 */
[----:B------:R-:W-:Y:S11]  /*8de0*/  LEA R3, R138, UR44, 0x3 ;  /* 0x0000002c8a037c11 */ /* 0x000ff6000f8e18ff */
[----:B------:R-:W-:Y:S01]  /*8df0*/  @P1 SHF.L.U32 R6, RZ, 0x1f, RZ ;  /* 0x0000001fff061819 */ /* 0x000fe200000006ff */
[----:B------:R-:W-:Y:S06]  /*8e00*/  BRA.U !UP0, `(.L_x_116) ;  /* 0x0000000108247547 */ /* 0x000fec000b800000 */
[----:B------:R-:W3:Y:S01]  /*8e10*/  S2R R0, SR_CgaCtaId ;  /* 0x0000000000007919 */ /* 0x000ee20000008800 */
[----:B------:R-:W-:Y:S01]  /*8e20*/  IMAD.U32 R4, RZ, RZ, UR47 ;  /* 0x0000002fff047e24 */ /* 0x000fe2000f8e00ff */
[----:B------:R-:W-:Y:S04]  /*8e30*/  UIADD3 UR4, UPT, UPT, UR47, 0x1, URZ ;  /* 0x000000012f047890 */ /* 0x000fe8000fffe0ff */
[----:B------:R-:W-:Y:S01]  /*8e40*/  @P1 LEA R4, R4, UR44, 0x3 ;  /* 0x0000002c04041c11 */ /* 0x000fe2000f8e18ff */
[----:B------:R-:W-:Y:S04]  /*8e50*/  UISETP.NE.AND UP0, UPT, UR4, 0x4, UPT ;  /* 0x000000040400788c */ /* 0x000fe8000bf05270 */
[----:B------:R-:W-:Y:S01]  /*8e60*/  @P1 VIADD R5, R4, 0x50 ;  /* 0x0000005004051836 */ /* 0x000fe20000000000 */
[----:B------:R-:W-:Y:S04]  /*8e70*/  USEL UR47, UR4, URZ, UP0 ;  /* 0x000000ff042f7287 */ /* 0x000fe80008000000 */
[----:B---3--:R-:W-:Y:S04]  /*8e80*/  @P1 PRMT R0, R0, 0x654, R5 ;  /* 0x0000065400001816 */ /* 0x008fe80000000005 */
[----:B------:R3:W-:Y:S04]  /*8e90*/  @P1 SYNCS.ARRIVE.TRANS64.RED.A1T0 RZ, [R0+URZ], RZ ;  /* 0x000000ff00ff19a7 */ /* 0x0007e800081004ff */
.L_x_116:
[----:B------:R-:W4:Y:S01]  /*8ea0*/  @P1 SYNCS.PHASECHK.TRANS64.TRYWAIT P0, [R3+URZ+0x30], R6 ;  /* 0x00003006030015a7 */ /* 0x000f2200080011ff */
[----:B------:R-:W-:Y:S01]  /*8eb0*/  BSSY B1, `(.L_x_117) ;  /* 0x0000019000017945 */ /* 0x000fe20003800000 */
[----:B----4-:R-:W-:Y:S03]  /*8ec0*/  @P1 SEL R137, RZ, 0x1, !P0 ;  /* 0x00000001ff891807 */ /* 0x010fe60004000000 */
[----:B------:R-:W-:Y:S05]  /*8ed0*/  @!P1 BRA `(.L_x_118) ;  /* 0x0000000000589947 */ /* 0x000fea0003800000 */
[----:B------:R-:W-:Y:S01]  /*8ee0*/  ISETP.NE.AND P1, PT, R139, RZ, PT ;  /* 0x000000ff8b00720c */ /* 0x000fe20003f25270 */
[----:B------:R-:W-:Y:S01]  /*8ef0*/  BSSY B0, `(.L_x_119) ;  /* 0x000000a000007945 */ /* 0x000fe20003800000 */
[----:B------:R-:W-:Y:S11]  /*8f00*/  ISETP.NE.AND P0, PT, R137, RZ, PT ;  /* 0x000000ff8900720c */ /* 0x000ff60003f05270 */
[----:B------:R-:W-:Y:S04]  /*8f10*/  @P1 IMAD R9, R138, 0x2000, R191 ;  /* 0x000020008a091824 */ /* 0x000fe800078e02bf */
[----:B------:R-:W-:Y:S01]  /*8f20*/  @P1 IMAD.IADD R7, R200, 0x1, R9 ;  /* 0x00000001c8071824 */ /* 0x000fe200078e0209 */
[----:B------:R-:W-:Y:S03]  /*8f30*/  @P1 IADD3 R5, PT, PT, R198, R9, RZ ;  /* 0x00000009c6051210 */ /* 0x000fe60007ffe0ff */
[----:B------:R-:W-:Y:S01]  /*8f40*/  @P1 IMAD.IADD R4, R190, 0x1, R7 ;  /* 0x00000001be041824 */ /* 0x000fe200078e0207 */
[----:B------:R-:W-:Y:S06]  /*8f50*/  @P0 BRA `(.L_x_120) ;  /* 0x00000000000c0947 */ /* 0x000fec0003800000 */
[----:B---3--:R-:W-:Y:S04]  /*8f60*/  SHF.L.U32 R0, RZ, 0x1f, RZ ;  /* 0x0000001fff007819 */ /* 0x008fe800000006ff */
[----:B------:R-:W3:Y:S02]  /*8f70*/  SYNCS.PHASECHK.TRANS64.TRYWAIT P0, [R3+URZ+0x30], R0 ;  /* 0x00003000030075a7 */ /* 0x000ee400080011ff */
[----:B---3--:R-:W-:Y:S05]  /*8f80*/  @!P0 BRA `(.L_x_121) ;  /* 0x000000a800288947 */ /* 0x008fea0003800000 */
.L_x_120:
[----:B------:R-:W-:Y:S05]  /*8f90*/  BSYNC B0 ;  /* 0x0000000000007941 */ /* 0x000fea0003800000 */
.L_x_119:
[----:B------:R-:W-:Y:S02]  /*8fa0*/  ISETP.NE.AND P0, PT, R139, RZ, PT ;  /* 0x000000ff8b00720c */ /* 0x000fe40003f05270 */
[----:B------:R-:W-:Y:S11]  /*8fb0*/  IADD3 R138, PT, PT, R138, 0x1, RZ ;  /* 0x000000018a8a7810 */ /* 0x000ff60007ffe0ff */
[----:B------:R4:W1:Y:S04]  /*8fc0*/  @P0 LDS.128 R160, [R5+0x20] ;  /* 0x0000200005a00984 */ /* 0x0008680000000c00 */
[----:B------:R4:W1:Y:S04]  /*8fd0*/  @P0 LDS.128 R140, [R5+0x1020] ;  /* 0x00102000058c0984 */ /* 0x0008680000000c00 */
[----:B------:R4:W1:Y:S04]  /*8fe0*/  @P0 LDS.128 R168, [R9] ;  /* 0x0000000009a80984 */ /* 0x0008680000000c00 */
[----:B------:R4:W1:Y:S04]  /*8ff0*/  @P0 LDS.128 R152, [R9+0x1000] ;  /* 0x0010000009980984 */ /* 0x0008680000000c00 */
[----:B------:R4:W1:Y:S04]  /*9000*/  @P0 LDS.128 R164, [R7+0x10] ;  /* 0x0000100007a40984 */ /* 0x0008680000000c00 */
[----:B------:R4:W1:Y:S04]  /*9010*/  @P0 LDS.128 R148, [R7+0x1010] ;  /* 0x0010100007940984 */ /* 0x0008680000000c00 */
[----:B------:R4:W1:Y:S04]  /*9020*/  @P0 LDS.128 R156, [R4+0x10] ;  /* 0x00001000049c0984 */ /* 0x0008680000000c00 */
[----:B------:R4:W1:Y:S02]  /*9030*/  @P0 LDS.128 R144, [R4+0x1010] ;  /* 0x0010100004900984 */ /* 0x0008640000000c00 */
.L_x_118:
[----:B------:R-:W-:Y:S05]  /*9040*/  BSYNC B1 ;  /* 0x0000000000017941 */ /* 0x000fea0003800000 */
.L_x_117:
[----:B------:R-:W-:Y:S05]  /*9050*/  VIADD R201, R201, 0x400000 ;  /* 0x00400000c9c97836 */ /* 0x000fea0000000000 */
[----:B---3--:R-:W-:Y:S04]  /*9060*/  SHF.R.U32.HI R0, RZ, 0x15, R201 ;  /* 0x00000015ff007819 */ /* 0x008fe800000116c9 */
[----:B------:R-:W-:Y:S04]  /*9070*/  LOP3.LUT R17, R0, 0x3, RZ, 0xc0, !PT ;  /* 0x0000000300117812 */ /* 0x000fe800078ec0ff */
[----:B------:R-:W-:Y:S11]  /*9080*/  ISETP.NE.AND P0, PT, R192, R17, PT ;  /* 0x00000011c000720c */ /* 0x000ff60003f05270 */
[----:B------:R-:W-:Y:S02]  /*9090*/  @!UPT UIADD3 URZ, UPT, UPT, URZ, URZ, URZ ;  /* 0x000000fffffff290 */ /* 0x000fe4000fffe0ff */
[----:B------:R-:W-:Y:S05]  /*90a0*/  @P0 BRA `(.L_x_122) ;  /* 0x0000000000bc0947 */ /* 0x000fea0003800000 */
        /* <DEDUP_REMOVED lines=8> */
[----:B------:R-:W3:Y:S01]  /*9130*/  LDCU.64 UR6, c[0x4][0x78] ;  /* 0x01000f00ff0677ac */ /* 0x000ee20008000a00 */
[----:B------:R-:W1:Y:S01]  /*9140*/  LDC.64 R14, c[0x4][R15] ;  /* 0x010000000f0e7b82 */ /* 0x000e620000000a00 */
[----:B------:R-:W5:Y:S01]  /*9150*/  LDCU.64 UR4, c[0x4][0x10] ;  /* 0x01000200ff0477ac */ /* 0x000f620008000a00 */
[----:B----4-:R-:W-:Y:S01]  /*9160*/  MOV R5, UR9 ;  /* 0x0000000900057c02 */ /* 0x010fe20008000f00 */
[----:B------:R-:W-:Y:S01]  /*9170*/  IMAD.U32 R4, RZ, RZ, UR8 ;  /* 0x00000008ff047e24 */ /* 0x000fe2000f8e00ff */
[----:B---3--:R-:W-:Y:S01]  /*9180*/  MOV R7, UR7 ;  /* 0x0000000700077c02 */ /* 0x008fe20008000f00 */
[----:B------:R-:W-:Y:S01]  /*9190*/  IMAD.U32 R6, RZ, RZ, UR6 ;  /* 0x00000006ff067e24 */ /* 0x000fe2000f8e00ff */
[----:B-----5:R-:W-:Y:S01]  /*91a0*/  MOV R11, UR5 ;  /* 0x00000005000b7c02 */ /* 0x020fe20008000f00 */
[----:B------:R-:W-:Y:S02]  /*91b0*/  IMAD.U32 R10, RZ, RZ, UR4 ;  /* 0x00000004ff0a7e24 */ /* 0x000fe4000f8e00ff */
[----:B------:R-:W-:Y:S07]  /*91c0*/  LEPC R20, `(.L_x_123) ;  /* 0x000000001014794e */ /* 0x000fee0000000000 */
[----:B-12---:R-:W-:Y:S05]  /*91d0*/  CALL.ABS.NOINC R14 ;  /* 0x000000000e007343 */ /* 0x006fea0003c00000 */
.L_x_123:
[----:B------:R-:W-:Y:S05]  /*91e0*/  WARPSYNC.ALL ;  /* 0x0000000000007948 */ /* 0x000fea0003800000 */
[C---:B------:R-:W-:Y:S01]  /*91f0*/  R2UR UR4, R201.reuse ;  /* 0x00000000c90472ca */ /* 0x040fe200000e0000 */
[----:B------:R-:W-:Y:S05]  /*9200*/  VIADD R0, R201, 0x80 ;  /* 0x00000080c9007836 */ /* 0x000fea0000000000 */
[----:B------:R-:W-:Y:S04]  /*9210*/  SHF.R.U32.HI R0, RZ, 0x15, R0 ;  /* 0x00000015ff007819 */ /* 0x000fe80000011600 */
[----:B------:R-:W-:Y:S03]  /*9220*/  LOP3.LUT P0, RZ, R0, 0x3, R181, 0x48, !PT ;  /* 0x0000000300ff7812 */ /* 0x000fe600078048b5 */
[----:B------:R-:W3:Y:S10]  /*9230*/  LDTM.x32 R24, tmem[UR4] ;  /* 0x00000004001879ee */ /* 0x000ef400082c0000 */
[----:B---3--:R-:W-:Y:S05]  /*9240*/  @!P0 BRA `(.L_x_124) ;  /* 0x0000000000408947 */ /* 0x008fea0003800000 */
        /* <DEDUP_REMOVED lines=16> */
.L_x_124:
[----:B------:R-:W-:Y:S05]  /*9350*/  WARPSYNC.ALL ;  /* 0x0000000000007948 */ /* 0x000fea0003800000 */
[----:B------:R-:W-:Y:S11]  /*9360*/  R2UR UR4, R201 ;  /* 0x00000000c90472ca */ /* 0x000ff600000e0000 */
[----:B------:R-:W-:Y:S02]  /*9370*/  @!UPT UIADD3 URZ, UPT, UPT, URZ, URZ, URZ ;  /* 0x000000fffffff290 */ /* 0x000fe4000fffe0ff */
[----:B------:R-:W3:Y:S02]  /*9380*/  LDTM.x32 R56, tmem[UR4+0x80] ;  /* 0x00008004003879ee */ /* 0x000ee400082c0000 */
[----:B---3--:R-:W-:Y:S01]  /*9390*/  NOP ;  /* 0x0000000000007918 */ /* 0x008fe20000000000 */
.L_x_122:
[----:B-1----:R-:W-:Y:S01]  /*93a0*/  SHF.L.U32 R18, R168, 0x10, RZ ;  /* 0x00000010a8127819 */ /* 0x002fe200000006ff */
[----:B------:R-:W-:Y:S01]  /*93b0*/  FMUL R0, R130, R24 ;  /* 0x0000001882007220 */ /* 0x000fe20000400000 */
[C---:B------:R-:W-:Y:S01]  /*93c0*/  SHF.L.U32 R19, R169.reuse, 0x10, RZ ;  /* 0x00000010a9137819 */ /* 0x040fe200000006ff */
[----:B------:R-:W-:Y:S05]  /*93d0*/  WARPSYNC.ALL ;  /* 0x0000000000007948 */ /* 0x000fea0003800000 */
[----:B------:R-:W-:Y:S01]  /*93e0*/  LOP3.LUT R20, R169, 0xffff0000, RZ, 0xc0, !PT ;  /* 0xffff0000a9147812 */ /* 0x000fe200078ec0ff */
[----:B------:R-:W1:Y:S01]  /*93f0*/  S2UR UR5, SR_CgaCtaId ;  /* 0x00000000000579c3 */ /* 0x000e620000008800 */
[----:B------:R-:W-:Y:S01]  /*9400*/  ISETP.NE.AND P1, PT, R192, R17, PT ;  /* 0x00000011c000720c */ /* 0x000fe20003f25270 */
[----:B------:R-:W-:Y:S01]  /*9410*/  FFMA R0, R133, R18, R0 ;  /* 0x0000001285007223 */ /* 0x000fe20000000000 */
[----:B------:R-:W-:Y:S01]  /*9420*/  LOP3.LUT R18, R168, 0xffff0000, RZ, 0xc0, !PT ;  /* 0xffff0000a8127812 */ /* 0x000fe200078ec0ff */
[----:B------:R-:W-:Y:S01]  /*9430*/  FMUL R3, R130, R25 ;  /* 0x0000001982037220 */ /* 0x000fe20000400000 */
[----:B------:R-:W-:Y:S01]  /*9440*/  LOP3.LUT R16, R164, 0xffff0000, RZ, 0xc0, !PT ;  /* 0xffff0000a4107812 */ /* 0x000fe200078ec0ff */
[C---:B----4-:R-:W-:Y:S01]  /*9450*/  FMUL R4, R130.reuse, R26 ;  /* 0x0000001a82047220 */ /* 0x050fe20000400000 */
[----:B------:R-:W-:Y:S01]  /*9460*/  SHF.L.U32 R15, R165, 0x10, RZ ;  /* 0x00000010a50f7819 */ /* 0x000fe200000006ff */
[----:B------:R-:W-:Y:S01]  /*9470*/  FMUL R5, R130, R27 ;  /* 0x0000001b82057220 */ /* 0x000fe20000400000 */
[----:B------:R-:W-:Y:S01]  /*9480*/  SHF.L.U32 R17, R166, 0x10, RZ ;  /* 0x00000010a6117819 */ /* 0x000fe200000006ff */
[C---:B------:R-:W-:Y:S01]  /*9490*/  FFMA R3, R133.reuse, R18, R3 ;  /* 0x0000001285037223 */ /* 0x040fe20000000003 */
[----:B------:R-:W-:Y:S01]  /*94a0*/  SHF.L.U32 R18, R170, 0x10, RZ ;  /* 0x00000010aa127819 */ /* 0x000fe200000006ff */
[C---:B------:R-:W-:Y:S01]  /*94b0*/  FFMA R4, R133.reuse, R19, R4 ;  /* 0x0000001385047223 */ /* 0x040fe20000000004 */
[----:B------:R-:W-:Y:S01]  /*94c0*/  SHF.L.U32 R19, R164, 0x10, RZ ;  /* 0x00000010a4137819 */ /* 0x000fe200000006ff */
[----:B------:R-:W-:Y:S01]  /*94d0*/  FFMA R5, R133, R20, R5 ;  /* 0x0000001485057223 */ /* 0x000fe20000000005 */
[----:B------:R-:W-:Y:S01]  /*94e0*/  LOP3.LUT R20, R170, 0xffff0000, RZ, 0xc0, !PT ;  /* 0xffff0000aa147812 */ /* 0x000fe200078ec0ff */
[C---:B------:R-:W-:Y:S01]  /*94f0*/  FMUL R6, R130.reuse, R28 ;  /* 0x0000001c82067220 */ /* 0x040fe20000400000 */
[----:B------:R-:W-:Y:S01]  /*9500*/  F2FP.BF16.F32.PACK_AB R88, R3, R0 ;  /* 0x000000000358723e */ /* 0x000fe200000010ff */
[C---:B------:R-:W-:Y:S01]  /*9510*/  FMUL R7, R130.reuse, R29 ;  /* 0x0000001d82077220 */ /* 0x040fe20000400000 */
[----:B------:R-:W-:Y:S01]  /*9520*/  F2FP.BF16.F32.PACK_AB R89, R5, R4 ;  /* 0x000000040559723e */ /* 0x000fe200000010ff */
[----:B------:R-:W-:Y:S01]  /*9530*/  FFMA R6, R133, R18, R6 ;  /* 0x0000001285067223 */ /* 0x000fe20000000006 */
[----:B------:R-:W-:Y:S01]  /*9540*/  SHF.L.U32 R18, R171, 0x10, RZ ;  /* 0x00000010ab127819 */ /* 0x000fe200000006ff */
[----:B------:R-:W-:Y:S01]  /*9550*/  FFMA R7, R133, R20, R7 ;  /* 0x0000001485077223 */ /* 0x000fe20000000007 */
[----:B------:R-:W-:Y:S01]  /*9560*/  LOP3.LUT R20, R171, 0xffff0000, RZ, 0xc0, !PT ;  /* 0xffff0000ab147812 */ /* 0x000fe200078ec0ff */
[C---:B------:R-:W-:Y:S01]  /*9570*/  FMUL R8, R130.reuse, R30 ;  /* 0x0000001e82087220 */ /* 0x040fe20000400000 */
[----:B------:R-:W-:Y:S01]  /*9580*/  ISETP.NE.AND P2, PT, R195, RZ, PT ;  /* 0x000000ffc300720c */ /* 0x000fe20003f45270 */
[----:B------:R-:W-:Y:S01]  /*9590*/  FMUL R9, R130, R31 ;  /* 0x0000001f82097220 */ /* 0x000fe20000400000 */
[----:B------:R-:W-:Y:S01]  /*95a0*/  F2FP.BF16.F32.PACK_AB R90, R7, R6 ;  /* 0x00000006075a723e */ /* 0x000fe200000010ff */
[----:B------:R-:W-:Y:S01]  /*95b0*/  UIADD3 UR4, UPT, UPT, UR44, 0xa8, URZ ;  /* 0x000000a82c047890 */ /* 0x000fe2000fffe0ff */
[----:B------:R-:W-:Y:S01]  /*95c0*/  ISETP.NE.AND P0, PT, R192, RZ, PT ;  /* 0x000000ffc000720c */ /* 0x000fe20003f05270 */
[----:B------:R-:W-:Y:S01]  /*95d0*/  FFMA R8, R133, R18, R8 ;  /* 0x0000001285087223 */ /* 0x000fe20000000008 */
[----:B------:R-:W-:Y:S01]  /*95e0*/  LOP3.LUT R18, R165, 0xffff0000, RZ, 0xc0, !PT ;  /* 0xffff0000a5127812 */ /* 0x000fe200078ec0ff */
[----:B------:R-:W-:Y:S01]  /*95f0*/  FFMA R9, R133, R20, R9 ;  /* 0x0000001485097223 */ /* 0x000fe20000000009 */
[----:B------:R-:W-:Y:S01]  /*9600*/  LOP3.LUT R20, R167, 0xffff0000, RZ, 0xc0, !PT ;  /* 0xffff0000a7147812 */ /* 0x000fe200078ec0ff */
[----:B-1----:R-:W-:Y:S01]  /*9610*/  UPRMT UR4, UR5, 0x654, UR4 ;  /* 0x0000065405047896 */ /* 0x002fe20008000004 */
[----:B------:R-:W-:Y:S01]  /*9620*/  NOP ;  /* 0x0000000000007918 */ /* 0x000fe20000000000 */
[C---:B------:R-:W-:Y:S01]  /*9630*/  FMUL R10, R130.reuse, R32 ;  /* 0x00000020820a7220 */ /* 0x040fe20000400000 */
[----:B------:R-:W-:Y:S01]  /*9640*/  F2FP.BF16.F32.PACK_AB R91, R9, R8 ;  /* 0x00000008095b723e */ /* 0x000fe200000010ff */
[C---:B------:R-:W-:Y:S01]  /*9650*/  FMUL R11, R130.reuse, R33 ;  /* 0x00000021820b7220 */ /* 0x040fe20000400000 */
[C---:B------:R-:W-:Y:S01]  /*9660*/  FMUL R12, R130.reuse, R34 ;  /* 0x00000022820c7220 */ /* 0x040fe20000400000 */
[----:B------:R-:W-:Y:S01]  /*9670*/  FMUL R13, R130, R35 ;  /* 0x00000023820d7220 */ /* 0x000fe20000400000 */
[----:B------:R-:W-:Y:S01]  /*9680*/  FFMA R10, R133, R19, R10 ;  /* 0x00000013850a7223 */ /* 0x000fe2000000000a */
[----:B------:R-:W-:Y:S01]  /*9690*/  SHF.L.U32 R19, R167, 0x10, RZ ;  /* 0x00000010a7137819 */ /* 0x000fe200000006ff */
[----:B------:R-:W-:Y:S01]  /*96a0*/  SYNCS.ARRIVE.TRANS64.RED.A1T0 RZ, [UR4], RZ ;  /* 0x000000ffffff79a7 */ /* 0x000fe20008100404 */
[----:B------:R1:W-:Y:S01]  /*96b0*/  @!P1 STS.128 [R191+0x2000], R88 ;  /* 0x00200058bf009388 */ /* 0x0003e20000000c00 */
[C---:B------:R-:W-:Y:S01]  /*96c0*/  FFMA R11, R133.reuse, R16, R11 ;  /* 0x00000010850b7223 */ /* 0x040fe2000000000b */
[C---:B------:R-:W-:Y:S01]  /*96d0*/  FFMA R12, R133.reuse, R15, R12 ;  /* 0x0000000f850c7223 */ /* 0x040fe2000000000c */
[----:B------:R-:W-:Y:S01]  /*96e0*/  FFMA R13, R133, R18, R13 ;  /* 0x00000012850d7223 */ /* 0x000fe2000000000d */
[----:B------:R-:W-:Y:S01]  /*96f0*/  LOP3.LUT R18, R166, 0xffff0000, RZ, 0xc0, !PT ;  /* 0xffff0000a6127812 */ /* 0x000fe200078ec0ff */
[C---:B------:R-:W-:Y:S01]  /*9700*/  FMUL R14, R130.reuse, R36 ;  /* 0x00000024820e7220 */ /* 0x040fe20000400000 */
[----:B------:R-:W-:Y:S01]  /*9710*/  F2FP.BF16.F32.PACK_AB R92, R11, R10 ;  /* 0x0000000a0b5c723e */ /* 0x000fe200000010ff */
[----:B------:R-:W-:Y:S01]  /*9720*/  FMUL R15, R130, R37 ;  /* 0x00000025820f7220 */ /* 0x000fe20000400000 */
[----:B------:R-:W-:Y:S01]  /*9730*/  SHF.L.U32 R11, R160, 0x10, RZ ;  /* 0x00000010a00b7819 */ /* 0x000fe200000006ff */
[----:B------:R-:W-:Y:S01]  /*9740*/  FFMA R14, R133, R17, R14 ;  /* 0x00000011850e7223 */ /* 0x000fe2000000000e */
[----:B------:R-:W-:Y:S01]  /*9750*/  F2FP.BF16.F32.PACK_AB R93, R13, R12 ;  /* 0x0000000c0d5d723e */ /* 0x000fe200000010ff */
[----:B------:R-:W-:Y:S01]  /*9760*/  FMUL R16, R130, R38 ;  /* 0x0000002682107220 */ /* 0x000fe20000400000 */
[----:B------:R-:W-:Y:S01]  /*9770*/  LOP3.LUT R12, R160, 0xffff0000, RZ, 0xc0, !PT ;  /* 0xffff0000a00c7812 */ /* 0x000fe200078ec0ff */
[----:B------:R-:W-:Y:S01]  /*9780*/  FMUL R17, R130, R39 ;  /* 0x0000002782117220 */ /* 0x000fe20000400000 */
[----:B------:R-:W-:Y:S01]  /*9790*/  SHF.L.U32 R13, R161, 0x10, RZ ;  /* 0x00000010a10d7819 */ /* 0x000fe200000006ff */
[C---:B------:R-:W-:Y:S01]  /*97a0*/  FFMA R15, R133.reuse, R18, R15 ;  /* 0x00000012850f7223 */ /* 0x040fe2000000000f */
[----:B------:R-:W-:Y:S01]  /*97b0*/  LOP3.LUT R18, R158, 0xffff0000, RZ, 0xc0, !PT ;  /* 0xffff00009e127812 */ /* 0x000fe200078ec0ff */
[C---:B------:R-:W-:Y:S01]  /*97c0*/  FFMA R16, R133.reuse, R19, R16 ;  /* 0x0000001385107223 */ /* 0x040fe20000000010 */
[C---:B------:R-:W-:Y:S01]  /*97d0*/  FMUL R8, R130.reuse, R40 ;  /* 0x0000002882087220 */ /* 0x040fe20000400000 */
[----:B------:R-:W-:Y:S01]  /*97e0*/  FFMA R17, R133, R20, R17 ;  /* 0x0000001485117223 */ /* 0x000fe20000000011 */
[----:B------:R-:W-:Y:S01]  /*97f0*/  F2FP.BF16.F32.PACK_AB R94, R15, R14 ;  /* 0x0000000e0f5e723e */ /* 0x000fe200000010ff */
[C---:B------:R-:W-:Y:S01]  /*9800*/  FMUL R9, R130.reuse, R41 ;  /* 0x0000002982097220 */ /* 0x040fe20000400000 */
[----:B------:R-:W-:Y:S01]  /*9810*/  LOP3.LUT R14, R161, 0xffff0000, RZ, 0xc0, !PT ;  /* 0xffff0000a10e7812 */ /* 0x000fe200078ec0ff */
[----:B------:R-:W-:Y:S01]  /*9820*/  FFMA R8, R133, R11, R8 ;  /* 0x0000000b85087223 */ /* 0x000fe20000000008 */
[----:B------:R-:W-:Y:S01]  /*9830*/  F2FP.BF16.F32.PACK_AB R95, R17, R16 ;  /* 0x00000010115f723e */ /* 0x000fe200000010ff */
[----:B------:R-:W-:Y:S01]  /*9840*/  FMUL R10, R130, R42 ;  /* 0x0000002a820a7220 */ /* 0x000fe20000400000 */
[----:B------:R-:W-:Y:S01]  /*9850*/  SHF.L.U32 R15, R162, 0x10, RZ ;  /* 0x00000010a20f7819 */ /* 0x000fe200000006ff */
[----:B------:R-:W-:Y:S01]  /*9860*/  FMUL R11, R130, R43 ;  /* 0x0000002b820b7220 */ /* 0x000fe20000400000 */
[----:B------:R-:W-:Y:S01]  /*9870*/  LOP3.LUT R16, R157, 0xffff0000, RZ, 0xc0, !PT ;  /* 0xffff00009d107812 */ /* 0x000fe200078ec0ff */
[----:B------:R-:W-:Y:S01]  /*9880*/  FFMA R9, R133, R12, R9 ;  /* 0x0000000c85097223 */ /* 0x000fe20000000009 */
[----:B------:R-:W-:Y:S01]  /*9890*/  SHF.L.U32 R17, R159, 0x10, RZ ;  /* 0x000000109f117819 */ /* 0x000fe200000006ff */
[----:B------:R-:W-:Y:S01]  /*98a0*/  FFMA R10, R133, R13, R10 ;  /* 0x0000000d850a7223 */ /* 0x000fe2000000000a */
[----:B------:R-:W-:Y:S01]  /*98b0*/  LOP3.LUT R20, R159, 0xffff0000, RZ, 0xc0, !PT ;  /* 0xffff00009f147812 */ /* 0x000fe200078ec0ff */
[----:B------:R-:W-:Y:S01]  /*98c0*/  FFMA R11, R133, R14, R11 ;  /* 0x0000000e850b7223 */ /* 0x000fe2000000000b */
[----:B------:R-:W-:Y:S01]  /*98d0*/  LOP3.LUT R14, R162, 0xffff0000, RZ, 0xc0, !PT ;  /* 0xffff0000a20e7812 */ /* 0x000fe200078ec0ff */
[C---:B------:R-:W-:Y:S01]  /*98e0*/  FMUL R12, R130.reuse, R44 ;  /* 0x0000002c820c7220 */ /* 0x040fe20000400000 */
[----:B-1----:R-:W-:Y:S01]  /*98f0*/  F2FP.BF16.F32.PACK_AB R88, R9, R8 ;  /* 0x000000080958723e */ /* 0x002fe200000010ff */
[----:B------:R1:W-:Y:S01]  /*9900*/  @!P1 STS.128 [R199+0x2010], R92 ;  /* 0x0020105cc7009388 */ /* 0x0003e20000000c00 */
[----:B------:R-:W-:Y:S01]  /*9910*/  F2FP.BF16.F32.PACK_AB R89, R11, R10 ;  /* 0x0000000a0b59723e */ /* 0x000fe200000010ff */
[----:B------:R-:W-:Y:S01]  /*9920*/  FMUL R13, R130, R45 ;  /* 0x0000002d820d7220 */ /* 0x000fe20000400000 */
[----:B------:R-:W-:Y:S01]  /*9930*/  SHF.L.U32 R11, R163, 0x10, RZ ;  /* 0x00000010a30b7819 */ /* 0x000fe200000006ff */
[C---:B------:R-:W-:Y:S01]  /*9940*/  FFMA R12, R133.reuse, R15, R12 ;  /* 0x0000000f850c7223 */ /* 0x040fe2000000000c */
[----:B------:R-:W-:Y:S01]  /*9950*/  SHF.L.U32 R15, R156, 0x10, RZ ;  /* 0x000000109c0f7819 */ /* 0x000fe200000006ff */
[----:B------:R-:W-:Y:S01]  /*9960*/  FFMA R13, R133, R14, R13 ;  /* 0x0000000e850d7223 */ /* 0x000fe2000000000d */
[----:B------:R-:W-:Y:S01]  /*9970*/  LOP3.LUT R14, R163, 0xffff0000, RZ, 0xc0, !PT ;  /* 0xffff0000a30e7812 */ /* 0x000fe200078ec0ff */
[C---:B------:R-:W-:Y:S01]  /*9980*/  FMUL R8, R130.reuse, R46 ;  /* 0x0000002e82087220 */ /* 0x040fe20000400000 */
[C---:B------:R-:W-:Y:S01]  /*9990*/  FMUL R9, R130.reuse, R47 ;  /* 0x0000002f82097220 */ /* 0x040fe20000400000 */
[----:B------:R-:W-:Y:S01]  /*99a0*/  FMUL R10, R130, R48 ;  /* 0x00000030820a7220 */ /* 0x000fe20000400000 */
[----:B------:R-:W-:Y:S01]  /*99b0*/  F2FP.BF16.F32.PACK_AB R90, R13, R12 ;  /* 0x0000000c0d5a723e */ /* 0x000fe200000010ff */
[C---:B------:R-:W-:Y:S01]  /*99c0*/  FFMA R8, R133.reuse, R11, R8 ;  /* 0x0000000b85087223 */ /* 0x040fe20000000008 */
[C---:B------:R-:W-:Y:S01]  /*99d0*/  FFMA R9, R133.reuse, R14, R9 ;  /* 0x0000000e85097223 */ /* 0x040fe20000000009 */
[----:B------:R-:W-:Y:S01]  /*99e0*/  LOP3.LUT R14, R156, 0xffff0000, RZ, 0xc0, !PT ;  /* 0xffff00009c0e7812 */ /* 0x000fe200078ec0ff */
[----:B------:R-:W-:Y:S01]  /*99f0*/  FFMA R10, R133, R15, R10 ;  /* 0x0000000f850a7223 */ /* 0x000fe2000000000a */
[----:B------:R-:W-:Y:S01]  /*9a00*/  SHF.L.U32 R15, R157, 0x10, RZ ;  /* 0x000000109d0f7819 */ /* 0x000fe200000006ff */
[C---:B------:R-:W-:Y:S01]  /*9a10*/  FMUL R11, R130.reuse, R49 ;  /* 0x00000031820b7220 */ /* 0x040fe20000400000 */
[----:B------:R-:W-:Y:S01]  /*9a20*/  F2FP.BF16.F32.PACK_AB R91, R9, R8 ;  /* 0x00000008095b723e */ /* 0x000fe200000010ff */
[C---:B------:R-:W-:Y:S01]  /*9a30*/  FMUL R12, R130.reuse, R50 ;  /* 0x00000032820c7220 */ /* 0x040fe20000400000 */
[C---:B------:R-:W-:Y:S01]  /*9a40*/  FMUL R13, R130.reuse, R51 ;  /* 0x00000033820d7220 */ /* 0x040fe20000400000 */
[C---:B------:R-:W-:Y:S01]  /*9a50*/  FFMA R11, R133.reuse, R14, R11 ;  /* 0x0000000e850b7223 */ /* 0x040fe2000000000b */
[----:B------:R-:W-:Y:S01]  /*9a60*/  FMUL R8, R130, R52 ;  /* 0x0000003482087220 */ /* 0x000fe20000400000 */
[C---:B------:R-:W-:Y:S01]  /*9a70*/  FFMA R12, R133.reuse, R15, R12 ;  /* 0x0000000f850c7223 */ /* 0x040fe2000000000c */
[C---:B------:R-:W-:Y:S01]  /*9a80*/  FFMA R13, R133.reuse, R16, R13 ;  /* 0x00000010850d7223 */ /* 0x040fe2000000000d */
[----:B------:R-:W-:Y:S01]  /*9a90*/  SHF.L.U32 R16, R158, 0x10, RZ ;  /* 0x000000109e107819 */ /* 0x000fe200000006ff */
[C---:B------:R-:W-:Y:S01]  /*9aa0*/  FMUL R9, R130.reuse, R53 ;  /* 0x0000003582097220 */ /* 0x040fe20000400000 */
[C---:B------:R-:W-:Y:S01]  /*9ab0*/  FMUL R14, R130.reuse, R54 ;  /* 0x00000036820e7220 */ /* 0x040fe20000400000 */
[----:B------:R-:W-:Y:S01]  /*9ac0*/  FMUL R15, R130, R55 ;  /* 0x00000037820f7220 */ /* 0x000fe20000400000 */
[----:B------:R3:W-:Y:S01]  /*9ad0*/  @!P1 STS.128 [R197+0x2020], R88 ;  /* 0x00202058c5009388 */ /* 0x0007e20000000c00 */
[----:B------:R-:W-:Y:S01]  /*9ae0*/  FFMA R8, R133, R16, R8 ;  /* 0x0000001085087223 */ /* 0x000fe20000000008 */
[----:B-1----:R-:W-:Y:S01]  /*9af0*/  F2FP.BF16.F32.PACK_AB R93, R13, R12 ;  /* 0x0000000c0d5d723e */ /* 0x002fe200000010ff */
[C---:B------:R-:W-:Y:S01]  /*9b00*/  FFMA R9, R133.reuse, R18, R9 ;  /* 0x0000001285097223 */ /* 0x040fe20000000009 */
[C---:B------:R-:W-:Y:S01]  /*9b10*/  LOP3.LUT R12, R152.reuse, 0xffff0000, RZ, 0xc0, !PT ;  /* 0xffff0000980c7812 */ /* 0x040fe200078ec0ff */
[C---:B------:R-:W-:Y:S01]  /*9b20*/  FFMA R14, R133.reuse, R17, R14 ;  /* 0x00000011850e7223 */ /* 0x040fe2000000000e */
[----:B------:R-:W-:Y:S01]  /*9b30*/  SHF.L.U32 R17, R152, 0x10, RZ ;  /* 0x0000001098117819 */ /* 0x000fe200000006ff */
[----:B------:R-:W-:Y:S01]  /*9b40*/  FFMA R15, R133, R20, R15 ;  /* 0x00000014850f7223 */ /* 0x000fe2000000000f */
[----:B------:R-:W-:Y:S01]  /*9b50*/  F2FP.BF16.F32.PACK_AB R94, R9, R8 ;  /* 0x00000008095e723e */ /* 0x000fe200000010ff */
        /* <DEDUP_REMOVED lines=8> */
[----:B------:R-:W-:Y:S01]  /*9be0*/  FMUL R9, R130, R58 ;  /* 0x0000003a82097220 */ /* 0x000fe20000400000 */
[----:B------:R-:W-:Y:S01]  /*9bf0*/  SHF.L.U32 R18, R154, 0x10, RZ ;  /* 0x000000109a127819 */ /* 0x000fe200000006ff */
[----:B------:R-:W-:Y:S01]  /*9c00*/  FMUL R10, R130, R59 ;  /* 0x0000003b820a7220 */ /* 0x000fe20000400000 */
[----:B------:R-:W-:Y:S01]  /*9c10*/  LOP3.LUT R15, R154, 0xffff0000, RZ, 0xc0, !PT ;  /* 0xffff00009a0f7812 */ /* 0x000fe200078ec0ff */
[----:B------:R-:W-:Y:S01]  /*9c20*/  FMUL R11, R130, R60 ;  /* 0x0000003c820b7220 */ /* 0x000fe20000400000 */
[----:B------:R-:W-:Y:S01]  /*9c30*/  LOP3.LUT R17, R155, 0xffff0000, RZ, 0xc0, !PT ;  /* 0xffff00009b117812 */ /* 0x000fe200078ec0ff */
[C---:B------:R-:W-:Y:S01]  /*9c40*/  FFMA R9, R133.reuse, R14, R9 ;  /* 0x0000000e85097223 */ /* 0x040fe20000000009 */
[----:B------:R-:W-:Y:S01]  /*9c50*/  F2FP.BF16.F32.PACK_AB R96, R8, R16 ;  /* 0x000000100860723e */ /* 0x000fe200000010ff */
[----:B------:R-:W-:Y:S01]  /*9c60*/  FFMA R10, R133, R13, R10 ;  /* 0x0000000d850a7223 */ /* 0x000fe2000000000a */
[----:B------:R-:W-:Y:S01]  /*9c70*/  LOP3.LUT R16, R141, 0xffff0000, RZ, 0xc0, !PT ;  /* 0xffff00008d107812 */ /* 0x000fe200078ec0ff */
[C---:B------:R-:W-:Y:S01]  /*9c80*/  FMUL R12, R130.reuse, R61 ;  /* 0x0000003d820c7220 */ /* 0x040fe20000400000 */
[----:B------:R-:W-:Y:S01]  /*9c90*/  LOP3.LUT R20, R147, 0xffff0000, RZ, 0xc0, !PT ;  /* 0xffff000093147812 */ /* 0x000fe200078ec0ff */
[----:B------:R-:W-:Y:S01]  /*9ca0*/  FFMA R11, R133, R18, R11 ;  /* 0x00000012850b7223 */ /* 0x000fe2000000000b */
[----:B------:R-:W-:Y:S01]  /*9cb0*/  SHF.L.U32 R18, R155, 0x10, RZ ;  /* 0x000000109b127819 */ /* 0x000fe200000006ff */
[----:B------:R-:W-:Y:S01]  /*9cc0*/  FMUL R13, R130, R62 ;  /* 0x0000003e820d7220 */ /* 0x000fe20000400000 */
[----:B------:R-:W-:Y:S01]  /*9cd0*/  F2FP.BF16.F32.PACK_AB R97, R10, R9 ;  /* 0x000000090a61723e */ /* 0x000fe200000010ff */
[C---:B------:R-:W-:Y:S01]  /*9ce0*/  FFMA R12, R133.reuse, R15, R12 ;  /* 0x0000000f850c7223 */ /* 0x040fe2000000000c */
[----:B------:R-:W-:Y:S01]  /*9cf0*/  SHF.L.U32 R15, R150, 0x10, RZ ;  /* 0x00000010960f7819 */ /* 0x000fe200000006ff */
[----:B------:R-:W-:Y:S01]  /*9d00*/  FMUL R14, R130, R63 ;  /* 0x0000003f820e7220 */ /* 0x000fe20000400000 */
[----:B------:R-:W-:Y:S01]  /*9d10*/  FFMA R13, R133, R18, R13 ;  /* 0x00000012850d7223 */ /* 0x000fe2000000000d */
[----:B------:R-:W-:Y:S01]  /*9d20*/  LOP3.LUT R18, R145, 0xffff0000, RZ, 0xc0, !PT ;  /* 0xffff000091127812 */ /* 0x000fe200078ec0ff */
[----:B------:R1:W-:Y:S01]  /*9d30*/  @!P1 STS.128 [R196+0x2010], R92 ;  /* 0x0020105cc4009388 */ /* 0x0003e20000000c00 */
[----:B------:R-:W-:Y:S01]  /*9d40*/  F2FP.BF16.F32.PACK_AB R98, R12, R11 ;  /* 0x0000000b0c62723e */ /* 0x000fe200000010ff */
[C---:B------:R-:W-:Y:S01]  /*9d50*/  FFMA R14, R133.reuse, R17, R14 ;  /* 0x00000011850e7223 */ /* 0x040fe2000000000e */
[----:B------:R-:W-:Y:S01]  /*9d60*/  SHF.L.U32 R11, R148, 0x10, RZ ;  /* 0x00000010940b7819 */ /* 0x000fe200000006ff */
[----:B------:R-:W-:Y:S01]  /*9d70*/  FMUL R8, R130, R64 ;  /* 0x0000004082087220 */ /* 0x000fe20000400000 */
[----:B------:R-:W-:Y:S01]  /*9d80*/  LOP3.LUT R12, R148, 0xffff0000, RZ, 0xc0, !PT ;  /* 0xffff0000940c7812 */ /* 0x000fe200078ec0ff */
[----:B------:R-:W-:Y:S01]  /*9d90*/  FMUL R9, R130, R65 ;  /* 0x0000004182097220 */ /* 0x000fe20000400000 */
[----:B------:R-:W-:Y:S01]  /*9da0*/  F2FP.BF16.F32.PACK_AB R99, R14, R13 ;  /* 0x0000000d0e63723e */ /* 0x000fe200000010ff */
[----:B------:R-:W-:Y:S01]  /*9db0*/  FFMA R8, R133, R11, R8 ;  /* 0x0000000b85087223 */ /* 0x000fe20000000008 */
[----:B------:R-:W-:Y:S01]  /*9dc0*/  SHF.L.U32 R13, R149, 0x10, RZ ;  /* 0x00000010950d7819 */ /* 0x000fe200000006ff */
[----:B------:R-:W-:Y:S01]  /*9dd0*/  FFMA R9, R133, R12, R9 ;  /* 0x0000000c85097223 */ /* 0x000fe20000000009 */
[----:B------:R-:W-:Y:S01]  /*9de0*/  LOP3.LUT R14, R149, 0xffff0000, RZ, 0xc0, !PT ;  /* 0xffff0000950e7812 */ /* 0x000fe200078ec0ff */
[C---:B------:R-:W-:Y:S01]  /*9df0*/  FMUL R10, R130.reuse, R66 ;  /* 0x00000042820a7220 */ /* 0x040fe20000400000 */
[----:B------:R-:W-:Y:S01]  /*9e00*/  SHF.L.U32 R17, R147, 0x10, RZ ;  /* 0x0000001093117819 */ /* 0x000fe200000006ff */
[C---:B------:R-:W-:Y:S01]  /*9e10*/  FMUL R11, R130.reuse, R67 ;  /* 0x00000043820b7220 */ /* 0x040fe20000400000 */
[----:B---3--:R-:W-:Y:S01]  /*9e20*/  F2FP.BF16.F32.PACK_AB R88, R9, R8 ;  /* 0x000000080958723e */ /* 0x008fe200000010ff */
[C---:B------:R-:W-:Y:S01]  /*9e30*/  FFMA R10, R133.reuse, R13, R10 ;  /* 0x0000000d850a7223 */ /* 0x040fe2000000000a */
[----:B------:R-:W-:Y:S01]  /*9e40*/  FMUL R12, R130, R68 ;  /* 0x00000044820c7220 */ /* 0x000fe20000400000 */
[C---:B------:R-:W-:Y:S01]  /*9e50*/  FFMA R11, R133.reuse, R14, R11 ;  /* 0x0000000e850b7223 */ /* 0x040fe2000000000b */
[----:B------:R-:W-:Y:S01]  /*9e60*/  LOP3.LUT R14, R150, 0xffff0000, RZ, 0xc0, !PT ;  /* 0xffff0000960e7812 */ /* 0x000fe200078ec0ff */
[C---:B------:R-:W-:Y:S01]  /*9e70*/  FMUL R13, R130.reuse, R69 ;  /* 0x00000045820d7220 */ /* 0x040fe20000400000 */
[----:B------:R3:W-:Y:S01]  /*9e80*/  @!P1 STS.128 [R191+0x3000], R96 ;  /* 0x00300060bf009388 */ /* 0x0007e20000000c00 */
[----:B------:R-:W-:Y:S01]  /*9e90*/  FFMA R12, R133, R15, R12 ;  /* 0x0000000f850c7223 */ /* 0x000fe2000000000c */
[----:B------:R-:W-:Y:S01]  /*9ea0*/  F2FP.BF16.F32.PACK_AB R89, R11, R10 ;  /* 0x0000000a0b59723e */ /* 0x000fe200000010ff */
[----:B------:R-:W-:Y:S01]  /*9eb0*/  FFMA R13, R133, R14, R13 ;  /* 0x0000000e850d7223 */ /* 0x000fe2000000000d */
[C---:B------:R-:W-:Y:S01]  /*9ec0*/  SHF.L.U32 R11, R151.reuse, 0x10, RZ ;  /* 0x00000010970b7819 */ /* 0x040fe200000006ff */
[C---:B------:R-:W-:Y:S01]  /*9ed0*/  FMUL R8, R130.reuse, R70 ;  /* 0x0000004682087220 */ /* 0x040fe20000400000 */
[----:B------:R-:W-:Y:S01]  /*9ee0*/  LOP3.LUT R14, R151, 0xffff0000, RZ, 0xc0, !PT ;  /* 0xffff0000970e7812 */ /* 0x000fe200078ec0ff */
[----:B------:R-:W-:Y:S01]  /*9ef0*/  FMUL R9, R130, R71 ;  /* 0x0000004782097220 */ /* 0x000fe20000400000 */
[----:B------:R-:W-:Y:S01]  /*9f00*/  SHF.L.U32 R15, R140, 0x10, RZ ;  /* 0x000000108c0f7819 */ /* 0x000fe200000006ff */
        /* <DEDUP_REMOVED lines=10> */
[----:B------:R-:W-:Y:S01]  /*9fb0*/  FMUL R13, R130, R75 ;  /* 0x0000004b820d7220 */ /* 0x000fe20000400000 */
[C---:B------:R-:W-:Y:S01]  /*9fc0*/  FFMA R11, R133.reuse, R14, R11 ;  /* 0x0000000e850b7223 */ /* 0x040fe2000000000b */
[----:B------:R-:W-:Y:S01]  /*9fd0*/  SHF.L.U32 R14, R142, 0x10, RZ ;  /* 0x000000108e0e7819 */ /* 0x000fe200000006ff */
[C---:B------:R-:W-:Y:S01]  /*9fe0*/  FFMA R12, R133.reuse, R15, R12 ;  /* 0x0000000f850c7223 */ /* 0x040fe2000000000c */
[----:B------:R-:W-:Y:S01]  /*9ff0*/  SHF.L.U32 R15, R144, 0x10, RZ ;  /* 0x00000010900f7819 */ /* 0x000fe200000006ff */
[----:B------:R-:W-:Y:S01]  /*a000*/  FFMA R13, R133, R16, R13 ;  /* 0x00000010850d7223 */ /* 0x000fe2000000000d */
[----:B------:R-:W-:Y:S01]  /*a010*/  LOP3.LUT R16, R142, 0xffff0000, RZ, 0xc0, !PT ;  /* 0xffff00008e107812 */ /* 0x000fe200078ec0ff */
[----:B------:R4:W-:Y:S01]  /*a020*/  @!P1 STS.128 [R199+0x3010], R88 ;  /* 0x00301058c7009388 */ /* 0x0009e20000000c00 */
[----:B-1----:R-:W-:Y:S01]  /*a030*/  F2FP.BF16.F32.PACK_AB R92, R11, R10 ;  /* 0x0000000a0b5c723e */ /* 0x002fe200000010ff */
[C---:B------:R-:W-:Y:S01]  /*a040*/  FMUL R8, R130.reuse, R76 ;  /* 0x0000004c82087220 */ /* 0x040fe20000400000 */
[----:B------:R-:W-:Y:S01]  /*a050*/  F2FP.BF16.F32.PACK_AB R93, R13, R12 ;  /* 0x0000000c0d5d723e */ /* 0x000fe200000010ff */
[C---:B------:R-:W-:Y:S01]  /*a060*/  FMUL R9, R130.reuse, R77 ;  /* 0x0000004d82097220 */ /* 0x040fe20000400000 */
[----:B------:R-:W-:Y:S01]  /*a070*/  SHF.L.U32 R13, R143, 0x10, RZ ;  /* 0x000000108f0d7819 */ /* 0x000fe200000006ff */
[----:B------:R-:W-:Y:S01]  /*a080*/  FFMA R8, R133, R14, R8 ;  /* 0x0000000e85087223 */ /* 0x000fe20000000008 */
[----:B------:R-:W-:Y:S01]  /*a090*/  LOP3.LUT R14, R143, 0xffff0000, RZ, 0xc0, !PT ;  /* 0xffff00008f0e7812 */ /* 0x000fe200078ec0ff */
[----:B------:R-:W1:Y:S01]  /*a0a0*/  S2R R201, SR_CgaCtaId ;  /* 0x0000000000c97919 */ /* 0x000e620000008800 */
[C---:B------:R-:W-:Y:S01]  /*a0b0*/  FMUL R10, R130.reuse, R78 ;  /* 0x0000004e820a7220 */ /* 0x040fe20000400000 */
[----:B------:R-:W-:Y:S01]  /*a0c0*/  FFMA R9, R133, R16, R9 ;  /* 0x0000001085097223 */ /* 0x000fe20000000009 */
[----:B------:R-:W-:Y:S01]  /*a0d0*/  SHF.L.U32 R16, R145, 0x10, RZ ;  /* 0x0000001091107819 */ /* 0x000fe200000006ff */
[C---:B------:R-:W-:Y:S01]  /*a0e0*/  FMUL R11, R130.reuse, R79 ;  /* 0x0000004f820b7220 */ /* 0x040fe20000400000 */
[----:B------:R-:W-:Y:S01]  /*a0f0*/  FFMA R10, R133, R13, R10 ;  /* 0x0000000d850a7223 */ /* 0x000fe2000000000a */
[----:B------:R-:W-:Y:S01]  /*a100*/  FMUL R12, R130, R80 ;  /* 0x00000050820c7220 */ /* 0x000fe20000400000 */
[----:B------:R-:W-:Y:S01]  /*a110*/  F2FP.BF16.F32.PACK_AB R94, R9, R8 ;  /* 0x00000008095e723e */ /* 0x000fe200000010ff */
[C---:B------:R-:W-:Y:S01]  /*a120*/  FFMA R11, R133.reuse, R14, R11 ;  /* 0x0000000e850b7223 */ /* 0x040fe2000000000b */
[----:B------:R-:W-:Y:S01]  /*a130*/  LOP3.LUT R14, R144, 0xffff0000, RZ, 0xc0, !PT ;  /* 0xffff0000900e7812 */ /* 0x000fe200078ec0ff */
[C---:B------:R-:W-:Y:S01]  /*a140*/  FMUL R8, R130.reuse, R81 ;  /* 0x0000005182087220 */ /* 0x040fe20000400000 */
[C---:B------:R-:W-:Y:S01]  /*a150*/  FMUL R9, R130.reuse, R82 ;  /* 0x0000005282097220 */ /* 0x040fe20000400000 */
[----:B------:R-:W-:Y:S01]  /*a160*/  FMUL R13, R130, R83 ;  /* 0x00000053820d7220 */ /* 0x000fe20000400000 */
[C---:B------:R-:W-:Y:S01]  /*a170*/  FFMA R12, R133.reuse, R15, R12 ;  /* 0x0000000f850c7223 */ /* 0x040fe2000000000c */
[C---:B------:R-:W-:Y:S01]  /*a180*/  FFMA R8, R133.reuse, R14, R8 ;  /* 0x0000000e85087223 */ /* 0x040fe20000000008 */
[----:B------:R-:W-:Y:S01]  /*a190*/  FFMA R9, R133, R16, R9 ;  /* 0x0000001085097223 */ /* 0x000fe20000000009 */
[----:B------:R-:W-:Y:S01]  /*a1a0*/  F2FP.BF16.F32.PACK_AB R95, R11, R10 ;  /* 0x0000000a0b5f723e */ /* 0x000fe200000010ff */
[C---:B------:R-:W-:Y:S01]  /*a1b0*/  FFMA R13, R133.reuse, R18, R13 ;  /* 0x00000012850d7223 */ /* 0x040fe2000000000d */
[----:B------:R-:W-:Y:S01]  /*a1c0*/  SHF.L.U32 R16, R146, 0x10, RZ ;  /* 0x0000001092107819 */ /* 0x000fe200000006ff */
[----:B------:R-:W-:Y:S01]  /*a1d0*/  FMUL R10, R130, R84 ;  /* 0x00000054820a7220 */ /* 0x000fe20000400000 */
[----:B------:R-:W-:Y:S01]  /*a1e0*/  LOP3.LUT R18, R146, 0xffff0000, RZ, 0xc0, !PT ;  /* 0xffff000092127812 */ /* 0x000fe200078ec0ff */
[----:B------:R4:W-:Y:S01]  /*a1f0*/  @!P1 STS.128 [R197+0x3020], R92 ;  /* 0x0030205cc5009388 */ /* 0x0009e20000000c00 */
[C---:B------:R-:W-:Y:S01]  /*a200*/  FMUL R11, R130.reuse, R85 ;  /* 0x00000055820b7220 */ /* 0x040fe20000400000 */
[C---:B------:R-:W-:Y:S01]  /*a210*/  FMUL R14, R130.reuse, R86 ;  /* 0x00000056820e7220 */ /* 0x040fe20000400000 */
[----:B------:R-:W-:Y:S01]  /*a220*/  FMUL R15, R130, R87 ;  /* 0x00000057820f7220 */ /* 0x000fe20000400000 */
[C---:B------:R-:W-:Y:S01]  /*a230*/  FFMA R10, R133.reuse, R16, R10 ;  /* 0x00000010850a7223 */ /* 0x040fe2000000000a */
[C---:B------:R-:W-:Y:S01]  /*a240*/  FFMA R11, R133.reuse, R18, R11 ;  /* 0x00000012850b7223 */ /* 0x040fe2000000000b */
[C---:B------:R-:W-:Y:S01]  /*a250*/  FFMA R14, R133.reuse, R17, R14 ;  /* 0x00000011850e7223 */ /* 0x040fe2000000000e */
[----:B------:R-:W-:Y:S01]  /*a260*/  FFMA R15, R133, R20, R15 ;  /* 0x00000014850f7223 */ /* 0x000fe2000000000f */
[----:B---3--:R-:W-:Y:S01]  /*a270*/  F2FP.BF16.F32.PACK_AB R96, R8, R12 ;  /* 0x0000000c0860723e */ /* 0x008fe200000010ff */
[----:B------:R-:W-:Y:S01]  /*a280*/  BSSY.RECONVERGENT B0, `(.L_x_125) ;  /* 0x0000021000007945 */ /* 0x000fe20003800200 */
[----:B------:R-:W-:Y:S02]  /*a290*/  F2FP.BF16.F32.PACK_AB R97, R13, R9 ;  /* 0x000000090d61723e */ /* 0x000fe400000010ff */
[----:B------:R-:W-:Y:S02]  /*a2a0*/  F2FP.BF16.F32.PACK_AB R98, R11, R10 ;  /* 0x0000000a0b62723e */ /* 0x000fe400000010ff */
[----:B------:R-:W-:Y:S02]  /*a2b0*/  F2FP.BF16.F32.PACK_AB R99, R15, R14 ;  /* 0x0000000e0f63723e */ /* 0x000fe400000010ff */
[----:B------:R-:W-:Y:S02]  /*a2c0*/  MOV R12, UR47 ;  /* 0x0000002f000c7c02 */ /* 0x000fe40008000f00 */
[----:B------:R-:W-:Y:S01]  /*a2d0*/  LEA R11, R138, UR44, 0x3 ;  /* 0x0000002c8a0b7c11 */ /* 0x000fe2000f8e18ff */
[----:B------:R4:W-:Y:S01]  /*a2e0*/  @!P1 STS.128 [R196+0x3010], R96 ;  /* 0x00301060c4009388 */ /* 0x0009e20000000c00 */
[----:B------:R-:W-:Y:S02]  /*a2f0*/  @P2 LEA R12, R12, UR44, 0x3 ;  /* 0x0000002c0c0c2c11 */ /* 0x000fe4000f8e18ff */
[----:B------:R-:W-:Y:S02]  /*a300*/  @P2 SHF.L.U32 R14, RZ, 0x1f, RZ ;  /* 0x0000001fff0e2819 */ /* 0x000fe400000006ff */
[----:B------:R-:W-:Y:S01]  /*a310*/  @P2 IADD3 R12, PT, PT, R12, 0x50, RZ ;  /* 0x000000500c0c2810 */ /* 0x000fe20007ffe0ff */
[----:B------:R-:W-:Y:S01]  /*a320*/  @!PT LDS RZ, [RZ] ;  /* 0x00000000fffff984 */ /* 0x000fe20000000800 */
[----:B------:R-:W-:Y:S01]  /*a330*/  @!PT LDS RZ, [RZ] ;  /* 0x00000000fffff984 */ /* 0x000fe20000000800 */
[----:B------:R-:W-:Y:S01]  /*a340*/  @!PT LDS RZ, [RZ] ;  /* 0x00000000fffff984 */ /* 0x000fe20000000800 */
[----:B------:R-:W-:Y:S01]  /*a350*/  @!PT LDS RZ, [RZ] ;  /* 0x00000000fffff984 */ /* 0x000fe20000000800 */
[----:B------:R3:W-:Y:S06]  /*a360*/  MEMBAR.ALL.CTA ;  /* 0x0000000000007992 */ /* 0x0007ec0000008000 */
[----:B---3--:R-:W3:Y:S01]  /*a370*/  FENCE.VIEW.ASYNC.S ;  /* 0x00000000000073c6 */ /* 0x008ee20000000000 */
[----:B-1----:R-:W-:Y:S01]  /*a380*/  @P2 PRMT R12, R201, 0x654, R12 ;  /* 0x00000654c90c2816 */ /* 0x002fe2000000000c */
[----:B---3--:R-:W-:Y:S06]  /*a390*/  BAR.SYNC.DEFER_BLOCKING 0x1, 0x80 ;  /* 0x0042000000007b1d */ /* 0x008fec0000010000 */
[----:B------:R-:W-:Y:S05]  /*a3a0*/  @P0 BRA `(.L_x_126) ;  /* 0x0000000000380947 */ /* 0x000fea0003800000 */
[----:B------:R-:W-:Y:S01]  /*a3b0*/  R2UR UR9, R202 ;  /* 0x00000000ca0972ca */ /* 0x000fe200000e0000 */
[----:B------:R-:W-:Y:S02]  /*a3c0*/  UIADD3 UR4, UP0, UPT, UR54, 0xa80, URZ ;  /* 0x00000a8036047890 */ /* 0x000fe4000ff1e0ff */
[----:B------:R-:W-:Y:S02]  /*a3d0*/  UIADD3 UR10, UPT, UPT, UR50, 0x40, URZ ;  /* 0x00000040320a7890 */ /* 0x000fe4000fffe0ff */
[----:B------:R-:W-:Y:S02]  /*a3e0*/  UIADD3 UR8, UPT, UPT, UR44, 0x2200, URZ ;  /* 0x000022002c087890 */ /* 0x000fe4000fffe0ff */
[----:B------:R-:W-:Y:S01]  /*a3f0*/  UIADD3.X UR5, UPT, UPT, URZ, UR55, URZ, UP0, !UPT ;  /* 0x00000037ff057290 */ /* 0x000fe200087fe4ff */
[----:B------:R-:W-:Y:S01]  /*a400*/  UMOV UR11, UR36 ;  /* 0x00000024000b7c82 */ /* 0x000fe20008000000 */
[----:B------:R-:W-:Y:S01]  /*a410*/  UIADD3 UR12, UPT, UPT, UR44, 0x3200, URZ ;  /* 0x000032002c0c7890 */ /* 0x000fe2000fffe0ff */
[----:B------:R-:W-:Y:S03]  /*a420*/  UMOV UR15, UR36 ;  /* 0x00000024000f7c82 */ /* 0x000fe60008000000 */
[----:B------:R-:W-:Y:S01]  /*a430*/  UIADD3 UR13, UPT, UPT, UR9, 0x80, URZ ;  /* 0x00000080090d7890 */ /* 0x000fe2000fffe0ff */
[----:B------:R-:W-:Y:S02]  /*a440*/  UMOV UR14, UR10 ;  /* 0x0000000a000e7c82 */ /* 0x000fe40008000000 */
[----:B------:R1:W-:Y:S06]  /*a450*/  UTMASTG.3D [UR8], [UR4] ;  /* 0x00000008040073b5 */ /* 0x0003ec0008010000 */
[----:B------:R1:W-:Y:S01]  /*a460*/  UTMASTG.3D [UR12], [UR4] ;  /* 0x0000000c040073b5 */ /* 0x0003e20008010000 */
[----:B------:R0:W-:Y:S01]  /*a470*/  UTMACMDFLUSH ;  /* 0x00000000000079b7 */ /* 0x0001e20000000000 */
[----:B-1----:R-:W-:Y:S04]  /*a480*/  DEPBAR.LE SB0, 0x1 ;  /* 0x000080400000791a */ /* 0x002fe80000000000 */
.L_x_126:
[----:B------:R-:W-:Y:S05]  /*a490*/  BSYNC.RECONVERGENT B0 ;  /* 0x0000000000007941 */ /* 0x000fea0003800200 */
.L_x_125:
[----:B------:R-:W-:Y:S01]  /*a4a0*/  BAR.SYNC.DEFER_BLOCKING 0x1, 0x80 ;  /* 0x0042000000007b1d */ /* 0x000fe20000010000 */
[----:B------:R-:W-:Y:S02]  /*a4b0*/  UISETP.NE.AND UP0, UPT, UR43, URZ, UPT ;  /* 0x000000ff2b00728c */ /* 0x000fe4000bf05270 */
[----:B------:R-:W-:Y:S03]  /*a4c0*/  UIADD3 UR5, UPT, UPT, UR47, 0x1, URZ ;  /* 0x000000012f057890 */ /* 0x000fe6000fffe0ff */
[----:B------:R1:W-:Y:S01]  /*a4d0*/  @P2 SYNCS.ARRIVE.TRANS64.RED.A1T0 RZ, [R12+URZ], RZ ;  /* 0x000000ff0cff29a7 */ /* 0x0003e200081004ff */
[----:B------:R-:W-:Y:S01]  /*a4e0*/  UMOV UR4, 0x40 ;  /* 0x0000004000047882 */ /* 0x000fe20000000000 */
[----:B------:R-:W-:Y:S01]  /*a4f0*/  BSSY B1, `(.L_x_127) ;  /* 0x0000021000017945 */ /* 0x000fe20003800000 */
[----:B------:R-:W-:Y:S02]  /*a500*/  USEL UR4, UR4, 0x20, !UP0 ;  /* 0x0000002004047887 */ /* 0x000fe4000c000000 */
[----:B------:R-:W-:Y:S02]  /*a510*/  UISETP.NE.AND UP0, UPT, UR5, 0x4, UPT ;  /* 0x000000040500788c */ /* 0x000fe4000bf05270 */
[----:B------:R-:W-:Y:S01]  /*a520*/  UIADD3 UR49, UPT, UPT, UR52, UR4, URZ ;  /* 0x0000000434317290 */ /* 0x000fe2000fffe0ff */
[----:B------:R-:W3:Y:S01]  /*a530*/  @P2 SYNCS.PHASECHK.TRANS64.TRYWAIT P0, [R11+URZ+0x30], R14 ;  /* 0x0000300e0b0025a7 */ /* 0x000ee200080011ff */
[----:B----4-:R-:W-:Y:S01]  /*a540*/  VIADD R92, R131, UR4 ;  /* 0x00000004835c7c36 */ /* 0x010fe20008000000 */
[----:B------:R-:W-:Y:S04]  /*a550*/  USEL UR46, UR5, URZ, UP0 ;  /* 0x000000ff052e7287 */ /* 0x000fe80008000000 */
[----:B------:R-:W-:Y:S04]  /*a560*/  SHF.R.U32.HI R6, RZ, 0x15, R92 ;  /* 0x00000015ff067819 */ /* 0x000fe8000001165c */
[----:B------:R-:W-:Y:S02]  /*a570*/  LOP3.LUT R17, R6, 0x3, RZ, 0xc0, !PT ;  /* 0x0000000306117812 */ /* 0x000fe400078ec0ff */
[----:B---3--:R-:W-:Y:S01]  /*a580*/  @P2 SEL R137, RZ, 0x1, !P0 ;  /* 0x00000001ff892807 */ /* 0x008fe20004000000 */
[----:B-1----:R-:W-:Y:S06]  /*a590*/  @!P2 BRA `(.L_x_128) ;  /* 0x000000000058a947 */ /* 0x002fec0003800000 */
        /* <DEDUP_REMOVED lines=8> */
[----:B------:R-:W-:Y:S04]  /*a620*/  SHF.L.U32 R4, RZ, 0x1f, RZ ;  /* 0x0000001fff047819 */ /* 0x000fe800000006ff */
[----:B------:R-:W1:Y:S02]  /*a630*/  SYNCS.PHASECHK.TRANS64.TRYWAIT P0, [R11+URZ+0x30], R4 ;  /* 0x000030040b0075a7 */ /* 0x000e6400080011ff */
[----:B-1----:R-:W-:Y:S05]  /*a640*/  @!P0 BRA `(.L_x_131) ;  /* 0x00000090008c8947 */ /* 0x002fea0003800000 */
.L_x_130:
[----:B------:R-:W-:Y:S05]  /*a650*/  BSYNC B0 ;  /* 0x0000000000007941 */ /* 0x000fea0003800000 */
.L_x_129:
[----:B------:R-:W-:Y:S02]  /*a660*/  ISETP.NE.AND P0, PT, R139, RZ, PT ;  /* 0x000000ff8b00720c */ /* 0x000fe40003f05270 */
[----:B------:R-:W-:Y:S11]  /*a670*/  IADD3 R138, PT, PT, R138, 0x1, RZ ;  /* 0x000000018a8a7810 */ /* 0x000ff60007ffe0ff */
[----:B------:R3:W4:Y:S04]  /*a680*/  @P0 LDS.128 R160, [R3+0x20] ;  /* 0x0000200003a00984 */ /* 0x0007280000000c00 */
[----:B------:R3:W1:Y:S04]  /*a690*/  @P0 LDS.128 R140, [R3+0x1020] ;  /* 0x00102000038c0984 */ /* 0x0006680000000c00 */
[----:B------:R3:W1:Y:S04]  /*a6a0*/  @P0 LDS.128 R168, [R7] ;  /* 0x0000000007a80984 */ /* 0x0006680000000c00 */
[----:B------:R3:W1:Y:S04]  /*a6b0*/  @P0 LDS.128 R152, [R7+0x1000] ;  /* 0x0010000007980984 */ /* 0x0006680000000c00 */
[----:B------:R3:W1:Y:S04]  /*a6c0*/  @P0 LDS.128 R164, [R5+0x10] ;  /* 0x0000100005a40984 */ /* 0x0006680000000c00 */
[----:B------:R3:W1:Y:S04]  /*a6d0*/  @P0 LDS.128 R148, [R5+0x1010] ;  /* 0x0010100005940984 */ /* 0x0006680000000c00 */
[----:B------:R3:W1:Y:S04]  /*a6e0*/  @P0 LDS.128 R156, [R0+0x10] ;  /* 0x00001000009c0984 */ /* 0x0006680000000c00 */
[----:B------:R3:W1:Y:S02]  /*a6f0*/  @P0 LDS.128 R144, [R0+0x1010] ;  /* 0x0010100000900984 */ /* 0x0006640000000c00 */
.L_x_128:
[----:B------:R-:W-:Y:S05]  /*a700*/  BSYNC B1 ;  /* 0x0000000000017941 */ /* 0x000fea0003800000 */
.L_x_127:
[----:B------:R-:W-:Y:S11]  /*a710*/  ISETP.NE.AND P0, PT, R192, R17, PT ;  /* 0x00000011c000720c */ /* 0x000ff60003f05270 */
[----:B------:R-:W-:Y:S02]  /*a720*/  @!UPT UIADD3 URZ, UPT, UPT, URZ, URZ, URZ ;  /* 0x000000fffffff290 */ /* 0x000fe4000fffe0ff */
[----:B------:R-:W-:Y:S05]  /*a730*/  @P0 BRA `(.L_x_132) ;  /* 0x0000000000bc0947 */ /* 0x000fea0003800000 */
[----:B------:R-:W-:Y:S11]  /*a740*/  LOP3.LUT P0, RZ, R6, 0x3, R181, 0x48, !PT ;  /* 0x0000000306ff7812 */ /* 0x000ff600078048b5 */
[----:B------:R-:W-:Y:S02]  /*a750*/  @!UPT UIADD3 URZ, UPT, UPT, URZ, URZ, URZ ;  /* 0x000000fffffff290 */ /* 0x000fe4000fffe0ff */
[----:B------:R-:W-:Y:S05]  /*a760*/  @!P0 BRA `(.L_x_133) ;  /* 0x0000000000408947 */ /* 0x000fea0003800000 */
[----:B------:R-:W3:Y:S01]  /*a770*/  LDCU.64 UR8, c[0x4][0x70] ;  /* 0x01000e00ff0877ac */ /* 0x000ee20008000a00 */
[----:B------:R-:W-:Y:S01]  /*a780*/  MOV R15, 0x0 ;  /* 0x00000000000f7802 */ /* 0x000fe20000000f00 */
[----:B------:R-:W-:Y:S02]  /*a790*/  HFMA2 R12, -RZ, RZ, 0, 5.9604644775390625e-08 ;  /* 0x00000001ff0c7431 */ /* 0x000fe400000001ff */
[----:B------:R-:W-:Y:S02]  /*a7a0*/  IMAD.MOV.U32 R8, RZ, RZ, 0x192 ;  /* 0x00000192ff087424 */ /* 0x000fe400078e00ff */
[----:B------:R-:W-:Y:S01]  /*a7b0*/  IMAD.MOV.U32 R13, RZ, RZ, RZ ;  /* 0x000000ffff0d7224 */ /* 0x000fe200078e00ff */
[----:B------:R-:W5:Y:S01]  /*a7c0*/  LDCU.64 UR6, c[0x4][0x78] ;  /* 0x01000f00ff0677ac */ /* 0x000f620008000a00 */
[----:B------:R-:W2:Y:S01]  /*a7d0*/  LDC.64 R14, c[0x4][R15] ;  /* 0x010000000f0e7b82 */ /* 0x000ea20000000a00 */
[----:B------:R-:W4:Y:S01]  /*a7e0*/  LDCU.64 UR4, c[0x4][0x10] ;  /* 0x01000200ff0477ac */ /* 0x000f220008000a00 */
[----:B---3--:R-:W-:Y:S01]  /*a7f0*/  MOV R5, UR9 ;  /* 0x0000000900057c02 */ /* 0x008fe20008000f00 */
[----:B-1----:R-:W-:Y:S01]  /*a800*/  IMAD.U32 R4, RZ, RZ, UR8 ;  /* 0x00000008ff047e24 */ /* 0x002fe2000f8e00ff */
[----:B-----5:R-:W-:Y:S01]  /*a810*/  MOV R7, UR7 ;  /* 0x0000000700077c02 */ /* 0x020fe20008000f00 */
[----:B------:R-:W-:Y:S01]  /*a820*/  IMAD.U32 R6, RZ, RZ, UR6 ;  /* 0x00000006ff067e24 */ /* 0x000fe2000f8e00ff */
[----:B----4-:R-:W-:Y:S01]  /*a830*/  MOV R11, UR5 ;  /* 0x00000005000b7c02 */ /* 0x010fe20008000f00 */
[----:B------:R-:W-:Y:S02]  /*a840*/  IMAD.U32 R10, RZ, RZ, UR4 ;  /* 0x00000004ff0a7e24 */ /* 0x000fe4000f8e00ff */
[----:B------:R-:W-:Y:S07]  /*a850*/  LEPC R20, `(.L_x_133) ;  /* 0x000000001014794e */ /* 0x000fee0000000000 */
[----:B--2---:R-:W-:Y:S05]  /*a860*/  CALL.ABS.NOINC R14 ;  /* 0x000000000e007343 */ /* 0x004fea0003c00000 */
.L_x_133:
[----:B------:R-:W-:Y:S05]  /*a870*/  WARPSYNC.ALL ;  /* 0x0000000000007948 */ /* 0x000fea0003800000 */
[C---:B------:R-:W-:Y:S01]  /*a880*/  R2UR UR4, R92.reuse ;  /* 0x000000005c0472ca */ /* 0x040fe200000e0000 */
[----:B---3--:R-:W-:Y:S05]  /*a890*/  VIADD R0, R92, 0x80 ;  /* 0x000000805c007836 */ /* 0x008fea0000000000 */
[----:B------:R-:W-:Y:S04]  /*a8a0*/  SHF.R.U32.HI R0, RZ, 0x15, R0 ;  /* 0x00000015ff007819 */ /* 0x000fe80000011600 */
[----:B------:R-:W-:Y:S03]  /*a8b0*/  LOP3.LUT P0, RZ, R0, 0x3, R181, 0x48, !PT ;  /* 0x0000000300ff7812 */ /* 0x000fe600078048b5 */
[----:B------:R-:W3:Y:S10]  /*a8c0*/  LDTM.x32 R24, tmem[UR4] ;  /* 0x00000004001879ee */ /* 0x000ef400082c0000 */
[----:B---3--:R-:W-:Y:S05]  /*a8d0*/  @!P0 BRA `(.L_x_134) ;  /* 0x0000000000408947 */ /* 0x008fea0003800000 */
        /* <DEDUP_REMOVED lines=16> */
.L_x_134:
[----:B------:R-:W-:Y:S05]  /*a9e0*/  WARPSYNC.ALL ;  /* 0x0000000000007948 */ /* 0x000fea0003800000 */
[----:B------:R-:W-:Y:S11]  /*a9f0*/  R2UR UR4, R92 ;  /* 0x000000005c0472ca */ /* 0x000ff600000e0000 */
[----:B------:R-:W-:Y:S02]  /*aa00*/  @!UPT UIADD3 URZ, UPT, UPT, URZ, URZ, URZ ;  /* 0x000000fffffff290 */ /* 0x000fe4000fffe0ff */
[----:B------:R-:W3:Y:S02]  /*aa10*/  LDTM.x32 R56, tmem[UR4+0x80] ;  /* 0x00008004003879ee */ /* 0x000ee400082c0000 */
[----:B---3--:R-:W-:Y:S01]  /*aa20*/  NOP ;  /* 0x0000000000007918 */ /* 0x008fe20000000000 */
.L_x_132:
[----:B-1----:R-:W-:Y:S01]  /*aa30*/  SHF.L.U32 R4, R168, 0x10, RZ ;  /* 0x00000010a8047819 */ /* 0x002fe200000006ff */
[----:B---3--:R-:W-:Y:S01]  /*aa40*/  FMUL R0, R130, R24 ;  /* 0x0000001882007220 */ /* 0x008fe20000400000 */
[----:B------:R-:W-:Y:S01]  /*aa50*/  LOP3.LUT R6, R168, 0xffff0000, RZ, 0xc0, !PT ;  /* 0xffff0000a8067812 */ /* 0x000fe200078ec0ff */
[C---:B------:R-:W-:Y:S01]  /*aa60*/  FMUL R3, R130.reuse, R25 ;  /* 0x0000001982037220 */ /* 0x040fe20000400000 */
[----:B------:R-:W-:Y:S01]  /*aa70*/  SHF.L.U32 R7, R169, 0x10, RZ ;  /* 0x00000010a9077819 */ /* 0x000fe200000006ff */
[----:B------:R-:W-:Y:S01]  /*aa80*/  FFMA R0, R133, R4, R0 ;  /* 0x0000000485007223 */ /* 0x000fe20000000000 */
[----:B------:R-:W-:Y:S01]  /*aa90*/  LOP3.LUT R8, R169, 0xffff0000, RZ, 0xc0, !PT ;  /* 0xffff0000a9087812 */ /* 0x000fe200078ec0ff */
[----:B------:R-:W-:Y:S01]  /*aaa0*/  FMUL R4, R130, R26 ;  /* 0x0000001a82047220 */ /* 0x000fe20000400000 */
[C---:B------:R-:W-:Y:S01]  /*aab0*/  SHF.L.U32 R9, R170.reuse, 0x10, RZ ;  /* 0x00000010aa097819 */ /* 0x040fe200000006ff */
[----:B------:R-:W-:Y:S01]  /*aac0*/  FFMA R3, R133, R6, R3 ;  /* 0x0000000685037223 */ /* 0x000fe20000000003 */
[----:B------:R-:W-:Y:S01]  /*aad0*/  LOP3.LUT R10, R170, 0xffff0000, RZ, 0xc0, !PT ;  /* 0xffff0000aa0a7812 */ /* 0x000fe200078ec0ff */
[C---:B------:R-:W-:Y:S01]  /*aae0*/  FMUL R5, R130.reuse, R27 ;  /* 0x0000001b82057220 */ /* 0x040fe20000400000 */
[C---:B------:R-:W-:Y:S01]  /*aaf0*/  SHF.L.U32 R11, R171.reuse, 0x10, RZ ;  /* 0x00000010ab0b7819 */ /* 0x040fe200000006ff */
[----:B------:R-:W-:Y:S01]  /*ab00*/  FMUL R6, R130, R28 ;  /* 0x0000001c82067220 */ /* 0x000fe20000400000 */
[----:B------:R-:W-:Y:S01]  /*ab10*/  LOP3.LUT R12, R171, 0xffff0000, RZ, 0xc0, !PT ;  /* 0xffff0000ab0c7812 */ /* 0x000fe200078ec0ff */
[C---:B------:R-:W-:Y:S01]  /*ab20*/  FFMA R4, R133.reuse, R7, R4 ;  /* 0x0000000785047223 */ /* 0x040fe20000000004 */
[----:B------:R-:W-:Y:S01]  /*ab30*/  ISETP.NE.AND P1, PT, R192, R17, PT ;  /* 0x00000011c000720c */ /* 0x000fe20003f25270 */
[----:B------:R-:W-:Y:S01]  /*ab40*/  FFMA R5, R133, R8, R5 ;  /* 0x0000000885057223 */ /* 0x000fe20000000005 */
[----:B------:R-:W-:Y:S01]  /*ab50*/  F2FP.BF16.F32.PACK_AB R16, R3, R0 ;  /* 0x000000000310723e */ /* 0x000fe200000010ff */
[C---:B------:R-:W-:Y:S01]  /*ab60*/  FMUL R7, R130.reuse, R29 ;  /* 0x0000001d82077220 */ /* 0x040fe20000400000 */
[----:B------:R-:W-:Y:S01]  /*ab70*/  LOP3.LUT R14, R159, 0xffff0000, RZ, 0xc0, !PT ;  /* 0xffff00009f0e7812 */ /* 0x000fe200078ec0ff */
[----:B------:R-:W-:Y:S01]  /*ab80*/  FFMA R6, R133, R9, R6 ;  /* 0x0000000985067223 */ /* 0x000fe20000000006 */
[----:B------:R-:W-:Y:S01]  /*ab90*/  F2FP.BF16.F32.PACK_AB R17, R5, R4 ;  /* 0x000000040511723e */ /* 0x000fe200000010ff */
[C---:B------:R-:W-:Y:S01]  /*aba0*/  FMUL R8, R130.reuse, R30 ;  /* 0x0000001e82087220 */ /* 0x040fe20000400000 */
[----:B------:R-:W-:Y:S01]  /*abb0*/  ISETP.NE.AND P2, PT, R195, RZ, PT ;  /* 0x000000ffc300720c */ /* 0x000fe20003f45270 */
[----:B------:R-:W-:Y:S01]  /*abc0*/  FMUL R9, R130, R31 ;  /* 0x0000001f82097220 */ /* 0x000fe20000400000 */
[----:B------:R-:W-:Y:S01]  /*abd0*/  ISETP.NE.AND P0, PT, R192, RZ, PT ;  /* 0x000000ffc000720c */ /* 0x000fe20003f05270 */
[C---:B------:R-:W-:Y:S01]  /*abe0*/  FFMA R7, R133.reuse, R10, R7 ;  /* 0x0000000a85077223 */ /* 0x040fe20000000007 */
[C---:B------:R-:W-:Y:S01]  /*abf0*/  FFMA R8, R133.reuse, R11, R8 ;  /* 0x0000000b85087223 */ /* 0x040fe20000000008 */
[----:B------:R-:W-:Y:S01]  /*ac00*/  SHF.L.U32 R11, R164, 0x10, RZ ;  /* 0x00000010a40b7819 */ /* 0x000fe200000006ff */
[----:B------:R-:W-:Y:S01]  /*ac10*/  FFMA R9, R133, R12, R9 ;  /* 0x0000000c85097223 */ /* 0x000fe20000000009 */
[----:B------:R-:W-:Y:S01]  /*ac20*/  SHF.L.U32 R12, R166, 0x10, RZ ;  /* 0x00000010a60c7819 */ /* 0x000fe200000006ff */
[C---:B------:R-:W-:Y:S01]  /*ac30*/  FMUL R10, R130.reuse, R32 ;  /* 0x00000020820a7220 */ /* 0x040fe20000400000 */
[----:B------:R-:W-:Y:S01]  /*ac40*/  F2FP.BF16.F32.PACK_AB R18, R7, R6 ;  /* 0x000000060712723e */ /* 0x000fe200000010ff */
[----:B------:R-:W-:Y:S01]  /*ac50*/  FMUL R0, R130, R33 ;  /* 0x0000002182007220 */ /* 0x000fe20000400000 */
[----:B------:R-:W-:Y:S01]  /*ac60*/  F2FP.BF16.F32.PACK_AB R19, R9, R8 ;  /* 0x000000080913723e */ /* 0x000fe200000010ff */
[----:B------:R-:W-:Y:S01]  /*ac70*/  FFMA R10, R133, R11, R10 ;  /* 0x0000000b850a7223 */ /* 0x000fe2000000000a */
[----:B------:R-:W-:Y:S01]  /*ac80*/  LOP3.LUT R6, R164, 0xffff0000, RZ, 0xc0, !PT ;  /* 0xffff0000a4067812 */ /* 0x000fe200078ec0ff */
[C---:B------:R-:W-:Y:S01]  /*ac90*/  FMUL R3, R130.reuse, R34 ;  /* 0x0000002282037220 */ /* 0x040fe20000400000 */
[C---:B------:R-:W-:Y:S01]  /*aca0*/  SHF.L.U32 R8, R165.reuse, 0x10, RZ ;  /* 0x00000010a5087819 */ /* 0x040fe200000006ff */
[----:B------:R1:W-:Y:S01]  /*acb0*/  @!P1 STS.128 [R191+0x4000], R16 ;  /* 0x00400010bf009388 */ /* 0x0003e20000000c00 */
[----:B------:R-:W-:Y:S01]  /*acc0*/  LOP3.LUT R7, R165, 0xffff0000, RZ, 0xc0, !PT ;  /* 0xffff0000a5077812 */ /* 0x000fe200078ec0ff */
[----:B------:R-:W-:Y:S01]  /*acd0*/  FMUL R4, R130, R35 ;  /* 0x0000002382047220 */ /* 0x000fe20000400000 */
[----:B------:R-:W-:Y:S01]  /*ace0*/  LOP3.LUT R9, R166, 0xffff0000, RZ, 0xc0, !PT ;  /* 0xffff0000a6097812 */ /* 0x000fe200078ec0ff */
[C---:B------:R-:W-:Y:S01]  /*acf0*/  FMUL R5, R130.reuse, R36 ;  /* 0x0000002482057220 */ /* 0x040fe20000400000 */
[----:B------:R-:W-:Y:S01]  /*ad00*/  LOP3.LUT R11, R167, 0xffff0000, RZ, 0xc0, !PT ;  /* 0xffff0000a70b7812 */ /* 0x000fe200078ec0ff */
[C---:B------:R-:W-:Y:S01]  /*ad10*/  FFMA R0, R133.reuse, R6, R0 ;  /* 0x0000000685007223 */ /* 0x040fe20000000000 */
[C---:B------:R-:W-:Y:S01]  /*ad20*/  FFMA R3, R133.reuse, R8, R3 ;  /* 0x0000000885037223 */ /* 0x040fe20000000003 */
[C---:B------:R-:W-:Y:S01]  /*ad30*/  FFMA R4, R133.reuse, R7, R4 ;  /* 0x0000000785047223 */ /* 0x040fe20000000004 */
[----:B------:R-:W-:Y:S01]  /*ad40*/  FFMA R5, R133, R12, R5 ;  /* 0x0000000c85057223 */ /* 0x000fe20000000005 */
[----:B------:R-:W-:Y:S01]  /*ad50*/  SHF.L.U32 R12, R167, 0x10, RZ ;  /* 0x00000010a70c7819 */ /* 0x000fe200000006ff */
[----:B------:R-:W-:Y:S01]  /*ad60*/  FMUL R6, R130, R37 ;  /* 0x0000002582067220 */ /* 0x000fe20000400000 */
[----:B------:R-:W-:Y:S01]  /*ad70*/  F2FP.BF16.F32.PACK_AB R20, R0, R10 ;  /* 0x0000000a0014723e */ /* 0x000fe200000010ff */
[----:B------:R-:W-:Y:S01]  /*ad80*/  FMUL R7, R130, R38 ;  /* 0x0000002682077220 */ /* 0x000fe20000400000 */
[----:B------:R-:W-:Y:S01]  /*ad90*/  F2FP.BF16.F32.PACK_AB R21, R4, R3 ;  /* 0x000000030415723e */ /* 0x000fe200000010ff */
[----:B------:R-:W-:Y:S01]  /*ada0*/  FMUL R8, R130, R39 ;  /* 0x0000002782087220 */ /* 0x000fe20000400000 */
[----:B----4-:R-:W-:Y:S01]  /*adb0*/  SHF.L.U32 R3, R160, 0x10, RZ ;  /* 0x00000010a0037819 */ /* 0x010fe200000006ff */
[C---:B------:R-:W-:Y:S01]  /*adc0*/  FFMA R6, R133.reuse, R9, R6 ;  /* 0x0000000985067223 */ /* 0x040fe20000000006 */
[----:B------:R-:W-:Y:S01]  /*add0*/  SHF.L.U32 R9, R162, 0x10, RZ ;  /* 0x00000010a2097819 */ /* 0x000fe200000006ff */
[----:B------:R-:W-:Y:S01]  /*ade0*/  FFMA R7, R133, R12, R7 ;  /* 0x0000000c85077223 */ /* 0x000fe20000000007 */
[----:B------:R-:W-:Y:S01]  /*adf0*/  LOP3.LUT R10, R157, 0xffff0000, RZ, 0xc0, !PT ;  /* 0xffff00009d0a7812 */ /* 0x000fe200078ec0ff */
[C---:B------:R-:W-:Y:S01]  /*ae00*/  FFMA R8, R133.reuse, R11, R8 ;  /* 0x0000000b85087223 */ /* 0x040fe20000000008 */
[----:B------:R-:W-:Y:S01]  /*ae10*/  F2FP.BF16.F32.PACK_AB R22, R6, R5 ;  /* 0x000000050616723e */ /* 0x000fe200000010ff */
[----:B------:R-:W-:Y:S01]  /*ae20*/  FMUL R0, R130, R40 ;  /* 0x0000002882007220 */ /* 0x000fe20000400000 */
[----:B------:R-:W-:Y:S01]  /*ae30*/  LOP3.LUT R6, R160, 0xffff0000, RZ, 0xc0, !PT ;  /* 0xffff0000a0067812 */ /* 0x000fe200078ec0ff */
[----:B------:R-:W-:Y:S01]  /*ae40*/  FMUL R4, R130, R42 ;  /* 0x0000002a82047220 */ /* 0x000fe20000400000 */
[----:B------:R-:W-:Y:S01]  /*ae50*/  F2FP.BF16.F32.PACK_AB R23, R8, R7 ;  /* 0x000000070817723e */ /* 0x000fe200000010ff */
[----:B------:R-:W-:Y:S01]  /*ae60*/  FFMA R0, R133, R3, R0 ;  /* 0x0000000385007223 */ /* 0x000fe20000000000 */
[C---:B------:R-:W-:Y:S01]  /*ae70*/  SHF.L.U32 R7, R161.reuse, 0x10, RZ ;  /* 0x00000010a1077819 */ /* 0x040fe200000006ff */
[C---:B------:R-:W-:Y:S01]  /*ae80*/  FMUL R3, R130.reuse, R41 ;  /* 0x0000002982037220 */ /* 0x040fe20000400000 */
[----:B------:R-:W-:Y:S01]  /*ae90*/  LOP3.LUT R8, R161, 0xffff0000, RZ, 0xc0, !PT ;  /* 0xffff0000a1087812 */ /* 0x000fe200078ec0ff */
[----:B------:R-:W-:Y:S01]  /*aea0*/  FMUL R5, R130, R43 ;  /* 0x0000002b82057220 */ /* 0x000fe20000400000 */
[----:B------:R-:W-:Y:S01]  /*aeb0*/  LOP3.LUT R12, R158, 0xffff0000, RZ, 0xc0, !PT ;  /* 0xffff00009e0c7812 */ /* 0x000fe200078ec0ff */
[----:B------:R-:W-:Y:S01]  /*aec0*/  FFMA R3, R133, R6, R3 ;  /* 0x0000000685037223 */ /* 0x000fe20000000003 */
[----:B------:R-:W-:Y:S01]  /*aed0*/  SHF.L.U32 R11, R159, 0x10, RZ ;  /* 0x000000109f0b7819 */ /* 0x000fe200000006ff */
[C---:B------:R-:W-:Y:S01]  /*aee0*/  FFMA R4, R133.reuse, R7, R4 ;  /* 0x0000000785047223 */ /* 0x040fe20000000004 */
        /* <DEDUP_REMOVED lines=60> */
[----:B------:R-:W-:Y:S01]  /*b2b0*/  FFMA R5, R133, R12, R5 ;  /* 0x0000000c85057223 */ /* 0x000fe20000000005 */
[----:B------:R-:W-:Y:S01]  /*b2c0*/  SHF.L.U32 R12, R155, 0x10, RZ ;  /* 0x000000109b0c7819 */ /* 0x000fe200000006ff */
[----:B------:R-:W-:Y:S01]  /*b2d0*/  FMUL R6, R130, R61 ;  /* 0x0000003d82067220 */ /* 0x000fe20000400000 */
[----:B------:R-:W-:Y:S01]  /*b2e0*/  F2FP.BF16.F32.PACK_AB R89, R4, R3 ;  /* 0x000000030459723e */ /* 0x000fe200000010ff */
[----:B------:R-:W-:Y:S01]  /*b2f0*/  FMUL R7, R130, R62 ;  /* 0x0000003e82077220 */ /* 0x000fe20000400000 */
[----:B------:R-:W-:Y:S01]  /*b300*/  SHF.L.U32 R3, R148, 0x10, RZ ;  /* 0x0000001094037819 */ /* 0x000fe200000006ff */
[----:B------:R-:W-:Y:S01]  /*b310*/  FMUL R8, R130, R63 ;  /* 0x0000003f82087220 */ /* 0x000fe20000400000 */
[----:B------:R-:W-:Y:S01]  /*b320*/  LOP3.LUT R14, R147, 0xffff0000, RZ, 0xc0, !PT ;  /* 0xffff0000930e7812 */ /* 0x000fe200078ec0ff */
        /* <DEDUP_REMOVED lines=8> */
[----:B------:R1:W-:Y:S01]  /*b3b0*/  @!P1 STS.128 [R196+0x4010], R20 ;  /* 0x00401014c4009388 */ /* 0x0003e20000000c00 */
[----:B------:R-:W-:Y:S01]  /*b3c0*/  F2FP.BF16.F32.PACK_AB R91, R8, R7 ;  /* 0x00000007085b723e */ /* 0x000fe200000010ff */
[----:B------:R-:W-:Y:S01]  /*b3d0*/  FFMA R0, R133, R3, R0 ;  /* 0x0000000385007223 */ /* 0x000fe20000000000 */
[C---:B------:R-:W-:Y:S01]  /*b3e0*/  SHF.L.U32 R7, R149.reuse, 0x10, RZ ;  /* 0x0000001095077819 */ /* 0x040fe200000006ff */
[C---:B------:R-:W-:Y:S01]  /*b3f0*/  FMUL R3, R130.reuse, R65 ;  /* 0x0000004182037220 */ /* 0x040fe20000400000 */
[----:B------:R-:W-:Y:S01]  /*b400*/  LOP3.LUT R8, R149, 0xffff0000, RZ, 0xc0, !PT ;  /* 0xffff000095087812 */ /* 0x000fe200078ec0ff */
[C---:B------:R-:W-:Y:S01]  /*b410*/  FMUL R4, R130.reuse, R66 ;  /* 0x0000004282047220 */ /* 0x040fe20000400000 */
[----:B------:R-:W-:Y:S01]  /*b420*/  SHF.L.U32 R11, R147, 0x10, RZ ;  /* 0x00000010930b7819 */ /* 0x000fe200000006ff */
[C---:B------:R-:W-:Y:S01]  /*b430*/  FMUL R5, R130.reuse, R67 ;  /* 0x0000004382057220 */ /* 0x040fe20000400000 */
[C---:B------:R-:W-:Y:S01]  /*b440*/  FFMA R3, R133.reuse, R6, R3 ;  /* 0x0000000685037223 */ /* 0x040fe20000000003 */
[C---:B------:R-:W-:Y:S01]  /*b450*/  FFMA R4, R133.reuse, R7, R4 ;  /* 0x0000000785047223 */ /* 0x040fe20000000004 */
[----:B------:R-:W-:Y:S01]  /*b460*/  FMUL R6, R130, R68 ;  /* 0x0000004482067220 */ /* 0x000fe20000400000 */
[----:B------:R-:W-:Y:S01]  /*b470*/  FFMA R5, R133, R8, R5 ;  /* 0x0000000885057223 */ /* 0x000fe20000000005 */
[----:B------:R-:W-:Y:S01]  /*b480*/  LOP3.LUT R8, R150, 0xffff0000, RZ, 0xc0, !PT ;  /* 0xffff000096087812 */ /* 0x000fe200078ec0ff */
[C---:B------:R-:W-:Y:S01]  /*b490*/  FMUL R7, R130.reuse, R69 ;  /* 0x0000004582077220 */ /* 0x040fe20000400000 */
[----:B---3--:R-:W-:Y:S01]  /*b4a0*/  F2FP.BF16.F32.PACK_AB R16, R3, R0 ;  /* 0x000000000310723e */ /* 0x008fe200000010ff */
[----:B------:R3:W-:Y:S01]  /*b4b0*/  @!P1 STS.128 [R191+0x5000], R88 ;  /* 0x00500058bf009388 */ /* 0x0007e20000000c00 */
[----:B------:R-:W-:Y:S01]  /*b4c0*/  F2FP.BF16.F32.PACK_AB R17, R5, R4 ;  /* 0x000000040511723e */ /* 0x000fe200000010ff */
[----:B------:R-:W-:Y:S01]  /*b4d0*/  FFMA R6, R133, R9, R6 ;  /* 0x0000000985067223 */ /* 0x000fe20000000006 */
[----:B------:R-:W-:Y:S01]  /*b4e0*/  SHF.L.U32 R5, R151, 0x10, RZ ;  /* 0x0000001097057819 */ /* 0x000fe200000006ff */
[----:B------:R-:W-:Y:S01]  /*b4f0*/  FFMA R7, R133, R8, R7 ;  /* 0x0000000885077223 */ /* 0x000fe20000000007 */
[----:B------:R-:W-:Y:S01]  /*b500*/  LOP3.LUT R8, R151, 0xffff0000, RZ, 0xc0, !PT ;  /* 0xffff000097087812 */ /* 0x000fe200078ec0ff */
[----:B------:R-:W-:Y:S01]  /*b510*/  FMUL R0, R130, R70 ;  /* 0x0000004682007220 */ /* 0x000fe20000400000 */
[----:B------:R-:W-:Y:S01]  /*b520*/  SHF.L.U32 R9, R140, 0x10, RZ ;  /* 0x000000108c097819 */ /* 0x000fe200000006ff */
[C---:B------:R-:W-:Y:S01]  /*b530*/  FMUL R3, R130.reuse, R71 ;  /* 0x0000004782037220 */ /* 0x040fe20000400000 */
[----:B------:R-:W-:Y:S01]  /*b540*/  F2FP.BF16.F32.PACK_AB R18, R7, R6 ;  /* 0x000000060712723e */ /* 0x000fe200000010ff */
[----:B------:R-:W-:Y:S01]  /*b550*/  FMUL R4, R130, R72 ;  /* 0x0000004882047220 */ /* 0x000fe20000400000 */
        /* <DEDUP_REMOVED lines=15> */
[C---:B------:R-:W-:Y:S01]  /*b650*/  FMUL R0, R130.reuse, R76 ;  /* 0x0000004c82007220 */ /* 0x040fe20000400000 */
[----:B-1----:R-:W-:Y:S01]  /*b660*/  F2FP.BF16.F32.PACK_AB R20, R5, R4 ;  /* 0x000000040514723e */ /* 0x002fe200000010ff */
[C---:B------:R-:W-:Y:S01]  /*b670*/  FMUL R3, R130.reuse, R77 ;  /* 0x0000004d82037220 */ /* 0x040fe20000400000 */
[----:B------:R-:W-:Y:S01]  /*b680*/  F2FP.BF16.F32.PACK_AB R21, R7, R6 ;  /* 0x000000060715723e */ /* 0x000fe200000010ff */
[----:B------:R3:W-:Y:S01]  /*b690*/  @!P1 STS.128 [R199+0x5010], R16 ;  /* 0x00501010c7009388 */ /* 0x0007e20000000c00 */
[----:B------:R-:W-:Y:S01]  /*b6a0*/  SHF.L.U32 R7, R143, 0x10, RZ ;  /* 0x000000108f077819 */ /* 0x000fe200000006ff */
[----:B------:R-:W-:Y:S01]  /*b6b0*/  FFMA R0, R133, R8, R0 ;  /* 0x0000000885007223 */ /* 0x000fe20000000000 */
[----:B------:R-:W-:Y:S01]  /*b6c0*/  LOP3.LUT R8, R143, 0xffff0000, RZ, 0xc0, !PT ;  /* 0xffff00008f087812 */ /* 0x000fe200078ec0ff */
        /* <DEDUP_REMOVED lines=28> */
[----:B------:R-:W-:Y:S02]  /*b890*/  F2FP.BF16.F32.PACK_AB R12, R0, R6 ;  /* 0x00000006000c723e */ /* 0x000fe400000010ff */
[----:B------:R-:W-:Y:S02]  /*b8a0*/  F2FP.BF16.F32.PACK_AB R13, R7, R3 ;  /* 0x00000003070d723e */ /* 0x000fe400000010ff */
[----:B------:R-:W-:Y:S02]  /*b8b0*/  F2FP.BF16.F32.PACK_AB R14, R5, R4 ;  /* 0x00000004050e723e */ /* 0x000fe400000010ff */
[----:B------:R-:W-:Y:S02]  /*b8c0*/  F2FP.BF16.F32.PACK_AB R15, R9, R8 ;  /* 0x00000008090f723e */ /* 0x000fe400000010ff */
[----:B------:R-:W-:Y:S02]  /*b8d0*/  MOV R0, UR46 ;  /* 0x0000002e00007c02 */ /* 0x000fe40008000f00 */
[----:B------:R-:W-:Y:S01]  /*b8e0*/  @P2 SHF.L.U32 R3, RZ, 0x1f, RZ ;  /* 0x0000001fff032819 */ /* 0x000fe200000006ff */
[----:B------:R3:W-:Y:S01]  /*b8f0*/  @!P1 STS.128 [R196+0x5010], R12 ;  /* 0x0050100cc4009388 */ /* 0x0007e20000000c00 */
[----:B------:R-:W-:Y:S04]  /*b900*/  @P2 LEA R0, R0, UR44, 0x3 ;  /* 0x0000002c00002c11 */ /* 0x000fe8000f8e18ff */
[----:B------:R-:W-:Y:S02]  /*b910*/  @P2 IADD3 R4, PT, PT, R0, 0x50, RZ ;  /* 0x0000005000042810 */ /* 0x000fe40007ffe0ff */
[----:B------:R-:W-:Y:S01]  /*b920*/  LEA R0, R138, UR44, 0x3 ;  /* 0x0000002c8a007c11 */ /* 0x000fe2000f8e18ff */
[----:B------:R-:W-:Y:S01]  /*b930*/  @!PT LDS RZ, [RZ] ;  /* 0x00000000fffff984 */ /* 0x000fe20000000800 */
[----:B------:R-:W-:Y:S01]  /*b940*/  @!PT LDS RZ, [RZ] ;  /* 0x00000000fffff984 */ /* 0x000fe20000000800 */
[----:B------:R-:W-:Y:S01]  /*b950*/  @!PT LDS RZ, [RZ] ;  /* 0x00000000fffff984 */ /* 0x000fe20000000800 */
[----:B------:R-:W-:Y:S01]  /*b960*/  @!PT LDS RZ, [RZ] ;  /* 0x00000000fffff984 */ /* 0x000fe20000000800 */
[----:B------:R1:W-:Y:S06]  /*b970*/  MEMBAR.ALL.CTA ;  /* 0x0000000000007992 */ /* 0x0003ec0000008000 */
[----:B-1----:R-:W1:Y:S02]  /*b980*/  FENCE.VIEW.ASYNC.S ;  /* 0x00000000000073c6 */ /* 0x002e640000000000 */
[----:B------:R-:W-:Y:S05]  /*b990*/  WARPSYNC.ALL ;  /* 0x0000000000007948 */ /* 0x000fea0003800000 */
[----:B------:R-:W-:Y:S01]  /*b9a0*/  BSSY.RECONVERGENT B0, `(.L_x_135) ;  /* 0x0000010000007945 */ /* 0x000fe20003800200 */
[----:B------:R-:W-:Y:S01]  /*b9b0*/  @P2 PRMT R4, R201, 0x654, R4 ;  /* 0x00000654c9042816 */ /* 0x000fe20000000004 */
[----:B-1----:R-:W-:Y:S06]  /*b9c0*/  BAR.SYNC.DEFER_BLOCKING 0x1, 0x80 ;  /* 0x0042000000007b1d */ /* 0x002fec0000010000 */
[----:B------:R-:W-:Y:S05]  /*b9d0*/  @P0 BRA `(.L_x_136) ;  /* 0x0000000000300947 */ /* 0x000fea0003800000 */
[----:B------:R-:W-:Y:S02]  /*b9e0*/  UIADD3 UR4, UP0, UPT, UR54, 0xa80, URZ ;  /* 0x00000a8036047890 */ /* 0x000fe4000ff1e0ff */
[----:B------:R-:W-:Y:S02]  /*b9f0*/  UIADD3 UR48, UPT, UPT, UR44, 0x4200, URZ ;  /* 0x000042002c307890 */ /* 0x000fe4000fffe0ff */
[----:B------:R-:W-:Y:S01]  /*ba00*/  UIADD3.X UR5, UPT, UPT, URZ, UR55, URZ, UP0, !UPT ;  /* 0x00000037ff057290 */ /* 0x000fe200087fe4ff */
[----:B------:R-:W-:Y:S01]  /*ba10*/  UMOV UR51, UR36 ;  /* 0x0000002400337c82 */ /* 0x000fe20008000000 */
[----:B------:R-:W-:Y:S02]  /*ba20*/  UIADD3 UR9, UPT, UPT, UR49, 0x80, URZ ;  /* 0x0000008031097890 */ /* 0x000fe4000fffe0ff */
[----:B------:R-:W-:Y:S01]  /*ba30*/  UIADD3 UR8, UPT, UPT, UR44, 0x5200, URZ ;  /* 0x000052002c087890 */ /* 0x000fe2000fffe0ff */
[----:B------:R-:W-:Y:S01]  /*ba40*/  UMOV UR10, UR50 ;  /* 0x00000032000a7c82 */ /* 0x000fe20008000000 */
[----:B------:R-:W-:Y:S03]  /*ba50*/  UMOV UR11, UR36 ;  /* 0x00000024000b7c82 */ /* 0x000fe60008000000 */
[----:B------:R1:W-:Y:S04]  /*ba60*/  UTMASTG.3D [UR48], [UR4] ;  /* 0x00000030040073b5 */ /* 0x0003e80008010000 */
[----:B------:R1:W-:Y:S01]  /*ba70*/  UTMASTG.3D [UR8], [UR4] ;  /* 0x00000008040073b5 */ /* 0x0003e20008010000 */
[----:B------:R0:W-:Y:S01]  /*ba80*/  UTMACMDFLUSH ;  /* 0x00000000000079b7 */ /* 0x0001e20000000000 */
[----:B-1----:R-:W-:Y:S04]  /*ba90*/  DEPBAR.LE SB0, 0x1 ;  /* 0x000080400000791a */ /* 0x002fe80000000000 */
.L_x_136:
[----:B------:R-:W-:Y:S05]  /*baa0*/  BSYNC.RECONVERGENT B0 ;  /* 0x0000000000007941 */ /* 0x000fea0003800200 */
.L_x_135:
[----:B------:R-:W-:Y:S01]  /*bab0*/  BAR.SYNC.DEFER_BLOCKING 0x1, 0x80 ;  /* 0x0042000000007b1d */ /* 0x000fe20000010000 */
[----:B------:R-:W-:Y:S01]  /*bac0*/  UIADD3 UR4, UPT, UPT, UR46, 0x1, URZ ;  /* 0x000000012e047890 */ /* 0x000fe2000fffe0ff */
[----:B---3--:R-:W-:Y:S03]  /*bad0*/  HFMA2 R16, -RZ, RZ, 0, 0 ;  /* 0x00000000ff107431 */ /* 0x008fe600000001ff */
[----:B------:R-:W-:Y:S04]  /*bae0*/  UISETP.NE.AND UP0, UPT, UR4, 0x4, UPT ;  /* 0x000000040400788c */ /* 0x000fe8000bf05270 */
[----:B------:R-:W-:Y:S01]  /*baf0*/  USEL UR47, UR4, URZ, UP0 ;  /* 0x000000ff042f7287 */ /* 0x000fe20008000000 */
[----:B------:R1:W-:Y:S01]  /*bb00*/  @P2 SYNCS.ARRIVE.TRANS64.RED.A1T0 RZ, [R4+URZ], RZ ;  /* 0x000000ff04ff29a7 */ /* 0x0003e200081004ff */
[----:B------:R-:W-:Y:S01]  /*bb10*/  BSSY B1, `(.L_x_137) ;  /* 0x000001e000017945 */ /* 0x000fe20003800000 */
[----:B------:R-:W3:Y:S02]  /*bb20*/  @P2 SYNCS.PHASECHK.TRANS64.TRYWAIT P0, [R0+URZ+0x30], R3 ;  /* 0x00003003000025a7 */ /* 0x000ee400080011ff */
        /* <DEDUP_REMOVED lines=13> */
.L_x_140:
[----:B------:R-:W-:Y:S05]  /*bc00*/  BSYNC B0 ;  /* 0x0000000000007941 */ /* 0x000fea0003800000 */
.L_x_139:
[----:B------:R-:W-:Y:S01]  /*bc10*/  ISETP.NE.AND P0, PT, R139, RZ, PT ;  /* 0x000000ff8b00720c */ /* 0x000fe20003f05270 */
[----:B------:R-:W-:Y:S11]  /*bc20*/  VIADD R138, R138, 0x1 ;  /* 0x000000018a8a7836 */ /* 0x000ff60000000000 */
[----:B------:R-:W-:Y:S01]  /*bc30*/  @!UPT UIADD3 URZ, UPT, UPT, URZ, URZ, URZ ;  /* 0x000000fffffff290 */ /* 0x000fe2000fffe0ff */
[----:B------:R3:W4:Y:S04]  /*bc40*/  @P0 LDS.128 R160, [R4+0x20] ;  /* 0x0000200004a00984 */ /* 0x0007280000000c00 */
[----:B------:R3:W1:Y:S04]  /*bc50*/  @P0 LDS.128 R140, [R4+0x1020] ;  /* 0x00102000048c0984 */ /* 0x0006680000000c00 */
[----:B------:R3:W1:Y:S04]  /*bc60*/  @P0 LDS.128 R168, [R7] ;  /* 0x0000000007a80984 */ /* 0x0006680000000c00 */
[----:B------:R3:W1:Y:S04]  /*bc70*/  @P0 LDS.128 R152, [R7+0x1000] ;  /* 0x0010000007980984 */ /* 0x0006680000000c00 */
[----:B------:R3:W1:Y:S04]  /*bc80*/  @P0 LDS.128 R164, [R5+0x10] ;  /* 0x0000100005a40984 */ /* 0x0006680000000c00 */
[----:B------:R3:W1:Y:S04]  /*bc90*/  @P0 LDS.128 R148, [R5+0x1010] ;  /* 0x0010100005940984 */ /* 0x0006680000000c00 */
[----:B------:R3:W1:Y:S04]  /*bca0*/  @P0 LDS.128 R156, [R3+0x10] ;  /* 0x00001000039c0984 */ /* 0x0006680000000c00 */
[----:B------:R3:W1:Y:S01]  /*bcb0*/  @P0 LDS.128 R144, [R3+0x1010] ;  /* 0x0010100003900984 */ /* 0x0006620000000c00 */
[C---:B------:R-:W-:Y:S04]  /*bcc0*/  ISETP.NE.AND P0, PT, R138.reuse, 0x4, PT ;  /* 0x000000048a00780c */ /* 0x040fe80003f05270 */
[----:B------:R-:W-:Y:S02]  /*bcd0*/  SEL R138, R138, RZ, P0 ;  /* 0x000000ff8a8a7207 */ /* 0x000fe40000000000 */
[----:B------:R-:W-:Y:S02]  /*bce0*/  SEL R16, RZ, 0x1, P0 ;  /* 0x00000001ff107807 */ /* 0x000fe40000000000 */
.L_x_138:
[----:B------:R-:W-:Y:S05]  /*bcf0*/  BSYNC B1 ;  /* 0x0000000000017941 */ /* 0x000fea0003800000 */
.L_x_137:
[----:B------:R-:W-:Y:S05]  /*bd00*/  VIADD R92, R92, 0x400000 ;  /* 0x004000005c5c7836 */ /* 0x000fea0000000000 */
[----:B-1----:R-:W-:Y:S04]  /*bd10*/  SHF.R.U32.HI R0, RZ, 0x15, R92 ;  /* 0x00000015ff007819 */ /* 0x002fe8000001165c */
[----:B------:R-:W-:Y:S04]  /*bd20*/  LOP3.LUT R17, R0, 0x3, RZ, 0xc0, !PT ;  /* 0x0000000300117812 */ /* 0x000fe800078ec0ff */
        /* <DEDUP_REMOVED lines=11> */
[----:B------:R-:W1:Y:S01]  /*bde0*/  LDCU.64 UR6, c[0x4][0x78] ;  /* 0x01000f00ff0677ac */ /* 0x000e620008000a00 */
[----:B------:R-:W2:Y:S01]  /*bdf0*/  LDC.64 R14, c[0x4][R15] ;  /* 0x010000000f0e7b82 */ /* 0x000ea20000000a00 */
[----:B------:R-:W5:Y:S01]  /*be00*/  LDCU.64 UR4, c[0x4][0x10] ;  /* 0x01000200ff0477ac */ /* 0x000f620008000a00 */
[----:B---3--:R-:W-:Y:S01]  /*be10*/  MOV R5, UR9 ;  /* 0x0000000900057c02 */ /* 0x008fe20008000f00 */
[----:B------:R-:W-:Y:S01]  /*be20*/  IMAD.U32 R4, RZ, RZ, UR8 ;  /* 0x00000008ff047e24 */ /* 0x000fe2000f8e00ff */
[----:B-1----:R-:W-:Y:S01]  /*be30*/  MOV R7, UR7 ;  /* 0x0000000700077c02 */ /* 0x002fe20008000f00 */
[----:B------:R-:W-:Y:S01]  /*be40*/  IMAD.U32 R6, RZ, RZ, UR6 ;  /* 0x00000006ff067e24 */ /* 0x000fe2000f8e00ff */
[----:B-----5:R-:W-:Y:S01]  /*be50*/  MOV R11, UR5 ;  /* 0x00000005000b7c02 */ /* 0x020fe20008000f00 */
[----:B------:R-:W-:Y:S02]  /*be60*/  IMAD.U32 R10, RZ, RZ, UR4 ;  /* 0x00000004ff0a7e24 */ /* 0x000fe4000f8e00ff */
[----:B------:R-:W-:Y:S07]  /*be70*/  LEPC R20, `(.L_x_143) ;  /* 0x000000001014794e */ /* 0x000fee0000000000 */
[----:B--2-4-:R-:W-:Y:S05]  /*be80*/  CALL.ABS.NOINC R14 ;  /* 0x000000000e007343 */ /* 0x014fea0003c00000 */
.L_x_143:
[----:B------:R-:W-:Y:S05]  /*be90*/  WARPSYNC.ALL ;  /* 0x0000000000007948 */ /* 0x000fea0003800000 */
[C---:B------:R-:W-:Y:S01]  /*bea0*/  R2UR UR4, R92.reuse ;  /* 0x000000005c0472ca */ /* 0x040fe200000e0000 */
[----:B------:R-:W-:Y:S05]  /*beb0*/  VIADD R0, R92, 0x80 ;  /* 0x000000805c007836 */ /* 0x000fea0000000000 */
[----:B------:R-:W-:Y:S04]  /*bec0*/  SHF.R.U32.HI R0, RZ, 0x15, R0 ;  /* 0x00000015ff007819 */ /* 0x000fe80000011600 */
[----:B------:R-:W-:Y:S03]  /*bed0*/  LOP3.LUT P0, RZ, R0, 0x3, R181, 0x48, !PT ;  /* 0x0000000300ff7812 */ /* 0x000fe600078048b5 */
[----:B------:R-:W1:Y:S10]  /*bee0*/  LDTM.x32 R24, tmem[UR4] ;  /* 0x00000004001879ee */ /* 0x000e7400082c0000 */
[----:B-1----:R-:W-:Y:S05]  /*bef0*/  @!P0 BRA `(.L_x_144) ;  /* 0x0000000000408947 */ /* 0x002fea0003800000 */
        /* <DEDUP_REMOVED lines=16> */
.L_x_144:
[----:B------:R-:W-:Y:S05]  /*c000*/  WARPSYNC.ALL ;  /* 0x0000000000007948 */ /* 0x000fea0003800000 */
[----:B------:R-:W-:Y:S11]  /*c010*/  R2UR UR4, R92 ;  /* 0x000000005c0472ca */ /* 0x000ff600000e0000 */
[----:B------:R-:W-:Y:S02]  /*c020*/  @!UPT UIADD3 URZ, UPT, UPT, URZ, URZ, URZ ;  /* 0x000000fffffff290 */ /* 0x000fe4000fffe0ff */
[----:B------:R-:W1:Y:S02]  /*c030*/  LDTM.x32 R56, tmem[UR4+0x80] ;  /* 0x00008004003879ee */ /* 0x000e6400082c0000 */
[----:B-1----:R-:W-:Y:S01]  /*c040*/  NOP ;  /* 0x0000000000007918 */ /* 0x002fe20000000000 */
.L_x_142:
[----:B---3--:R-:W-:Y:S01]  /*c050*/  SHF.L.U32 R4, R168, 0x10, RZ ;  /* 0x00000010a8047819 */ /* 0x008fe200000006ff */
[----:B------:R-:W-:Y:S01]  /*c060*/  FMUL R0, R130, R24 ;  /* 0x0000001882007220 */ /* 0x000fe20000400000 */
        /* <DEDUP_REMOVED lines=233> */
[----:B------:R-:W-:Y:S01]  /*cf00*/  LEA R9, R138, UR44, 0x3 ;  /* 0x0000002c8a097c11 */ /* 0x000fe2000f8e18ff */
[----:B------:R3:W-:Y:S01]  /*cf10*/  @!P1 STS.128 [R196+0x7010], R12 ;  /* 0x0070100cc4009388 */ /* 0x0007e20000000c00 */
[----:B------:R-:W-:Y:S02]  /*cf20*/  @P2 LEA R0, R0, UR44, 0x3 ;  /* 0x0000002c00002c11 */ /* 0x000fe4000f8e18ff */
[----:B------:R-:W-:Y:S02]  /*cf30*/  @P2 SHF.L.U32 R4, R16, 0x1f, RZ ;  /* 0x0000001f10042819 */ /* 0x000fe400000006ff */
[----:B------:R-:W-:Y:S01]  /*cf40*/  @P2 IADD3 R0, PT, PT, R0, 0x50, RZ ;  /* 0x0000005000002810 */ /* 0x000fe20007ffe0ff */
        /* <DEDUP_REMOVED lines=13> */
[----:B------:R-:W-:Y:S02]  /*d020*/  UIADD3 UR8, UPT, UPT, UR44, 0x6200, URZ ;  /* 0x000062002c087890 */ /* 0x000fe4000fffe0ff */
[----:B------:R-:W-:Y:S01]  /*d030*/  UIADD3.X UR5, UPT, UPT, URZ, UR55, URZ, UP0, !UPT ;  /* 0x00000037ff057290 */ /* 0x000fe200087fe4ff */
[----:B------:R-:W-:Y:S01]  /*d040*/  UMOV UR9, UR49 ;  /* 0x0000003100097c82 */ /* 0x000fe20008000000 */
[----:B------:R-:W-:Y:S01]  /*d050*/  UMOV UR11, UR36 ;  /* 0x00000024000b7c82 */ /* 0x000fe20008000000 */
[----:B------:R-:W-:Y:S02]  /*d060*/  UIADD3 UR13, UPT, UPT, UR49, 0x80, URZ ;  /* 0x00000080310d7890 */ /* 0x000fe4000fffe0ff */
[----:B------:R-:W-:Y:S01]  /*d070*/  UIADD3 UR12, UPT, UPT, UR44, 0x7200, URZ ;  /* 0x000072002c0c7890 */ /* 0x000fe2000fffe0ff */
[----:B------:R-:W-:Y:S03]  /*d080*/  UMOV UR15, UR36 ;  /* 0x00000024000f7c82 */ /* 0x000fe60008000000 */
[----:B------:R1:W-:Y:S01]  /*d090*/  UTMASTG.3D [UR8], [UR4] ;  /* 0x00000008040073b5 */ /* 0x0003e20008010000 */
[----:B------:R-:W-:Y:S04]  /*d0a0*/  UMOV UR14, UR10 ;  /* 0x0000000a000e7c82 */ /* 0x000fe80008000000 */
[----:B------:R1:W-:Y:S01]  /*d0b0*/  UTMASTG.3D [UR12], [UR4] ;  /* 0x0000000c040073b5 */ /* 0x0003e20008010000 */
[----:B------:R0:W-:Y:S01]  /*d0c0*/  UTMACMDFLUSH ;  /* 0x00000000000079b7 */ /* 0x0001e20000000000 */
[----:B-1----:R-:W-:Y:S04]  /*d0d0*/  DEPBAR.LE SB0, 0x1 ;  /* 0x000080400000791a */ /* 0x002fe80000000000 */
.L_x_146:
[----:B------:R-:W-:Y:S05]  /*d0e0*/  BSYNC.RECONVERGENT B0 ;  /* 0x0000000000007941 */ /* 0x000fea0003800200 */
.L_x_145:
        /* <DEDUP_REMOVED lines=9> */
[----:B------:R-:W4:Y:S01]  /*d180*/  @P2 SYNCS.PHASECHK.TRANS64.TRYWAIT P0, [R9+URZ+0x30], R4 ;  /* 0x00003004090025a7 */ /* 0x000f2200080011ff */
[----:B------:R-:W-:Y:S01]  /*d190*/  VIADD R17, R131, UR4 ;  /* 0x0000000483117c36 */ /* 0x000fe20008000000 */
[----:B------:R-:W-:Y:S04]  /*d1a0*/  USEL UR46, UR5, URZ, UP0 ;  /* 0x000000ff052e7287 */ /* 0x000fe80008000000 */
[----:B------:R-:W-:Y:S04]  /*d1b0*/  SHF.R.U32.HI R6, RZ, 0x15, R17 ;  /* 0x00000015ff067819 */ /* 0x000fe80000011611 */
[----:B------:R-:W-:Y:S02]  /*d1c0*/  LOP3.LUT R19, R6, 0x3, RZ, 0xc0, !PT ;  /* 0x0000000306137812 */ /* 0x000fe400078ec0ff */
[----:B----4-:R-:W-:Y:S01]  /*d1d0*/  @P2 SEL R137, RZ, 0x1, !P0 ;  /* 0x00000001ff892807 */ /* 0x010fe20004000000 */
        /* <DEDUP_REMOVED lines=9> */
[----:B------:R-:W-:Y:S04]  /*d270*/  SHF.L.U32 R4, R16, 0x1f, RZ ;  /* 0x0000001f10047819 */ /* 0x000fe800000006ff */
[----:B------:R-:W1:Y:S02]  /*d280*/  SYNCS.PHASECHK.TRANS64.TRYWAIT P0, [R9+URZ+0x30], R4 ;  /* 0x00003004090075a7 */ /* 0x000e6400080011ff */
[----:B-1----:R-:W-:Y:S05]  /*d290*/  @!P0 BRA `(.L_x_151) ;  /* 0x0000006400a08947 */ /* 0x002fea0003800000 */
.L_x_150:
[----:B------:R-:W-:Y:S05]  /*d2a0*/  BSYNC B0 ;  /* 0x0000000000007941 */ /* 0x000fea0003800000 */
.L_x_149:
[----:B------:R-:W-:Y:S01]  /*d2b0*/  ISETP.NE.AND P0, PT, R139, RZ, PT ;  /* 0x000000ff8b00720c */ /* 0x000fe20003f05270 */
[----:B------:R-:W-:Y:S11]  /*d2c0*/  VIADD R138, R138, 0x1 ;  /* 0x000000018a8a7836 */ /* 0x000ff60000000000 */
[----:B------:R-:W-:Y:S01]  /*d2d0*/  @!UPT UIADD3 URZ, UPT, UPT, URZ, URZ, URZ ;  /* 0x000000fffffff290 */ /* 0x000fe2000fffe0ff */
[----:B------:R4:W2:Y:S04]  /*d2e0*/  @P0 LDS.128 R160, [R3+0x20] ;  /* 0x0000200003a00984 */ /* 0x0008a80000000c00 */
[----:B------:R4:W2:Y:S04]  /*d2f0*/  @P0 LDS.128 R140, [R3+0x1020] ;  /* 0x00102000038c0984 */ /* 0x0008a80000000c00 */
[----:B------:R4:W2:Y:S04]  /*d300*/  @P0 LDS.128 R168, [R7] ;  /* 0x0000000007a80984 */ /* 0x0008a80000000c00 */
[----:B------:R4:W2:Y:S04]  /*d310*/  @P0 LDS.128 R152, [R7+0x1000] ;  /* 0x0010000007980984 */ /* 0x0008a80000000c00 */
[----:B------:R4:W2:Y:S04]  /*d320*/  @P0 LDS.128 R164, [R5+0x10] ;  /* 0x0000100005a40984 */ /* 0x0008a80000000c00 */
[----:B------:R4:W2:Y:S04]  /*d330*/  @P0 LDS.128 R148, [R5+0x1010] ;  /* 0x0010100005940984 */ /* 0x0008a80000000c00 */
[----:B------:R4:W2:Y:S04]  /*d340*/  @P0 LDS.128 R156, [R0+0x10] ;  /* 0x00001000009c0984 */ /* 0x0008a80000000c00 */
[----:B------:R4:W2:Y:S01]  /*d350*/  @P0 LDS.128 R144, [R0+0x1010] ;  /* 0x0010100000900984 */ /* 0x0008a20000000c00 */
[C---:B------:R-:W-:Y:S04]  /*d360*/  ISETP.NE.AND P0, PT, R138.reuse, 0x4, PT ;  /* 0x000000048a00780c */ /* 0x040fe80003f05270 */
[----:B-1----:R-:W-:Y:S02]  /*d370*/  SEL R9, RZ, 0x1, P0 ;  /* 0x00000001ff097807 */ /* 0x002fe40000000000 */
[----:B------:R-:W-:Y:S02]  /*d380*/  SEL R138, R138, RZ, P0 ;  /* 0x000000ff8a8a7207 */ /* 0x000fe40000000000 */
[----:B------:R-:W-:Y:S02]  /*d390*/  LOP3.LUT R16, R16, R9, RZ, 0x3c, !PT ;  /* 0x0000000910107212 */ /* 0x000fe400078e3cff */
.L_x_148:
[----:B------:R-:W-:Y:S05]  /*d3a0*/  BSYNC B1 ;  /* 0x0000000000017941 */ /* 0x000fea0003800000 */
.L_x_147:
[----:B------:R-:W-:Y:S11]  /*d3b0*/  ISETP.NE.AND P0, PT, R192, R19, PT ;  /* 0x00000013c000720c */ /* 0x000ff60003f05270 */
[----:B------:R-:W-:Y:S02]  /*d3c0*/  @!UPT UIADD3 URZ, UPT, UPT, URZ, URZ, URZ ;  /* 0x000000fffffff290 */ /* 0x000fe4000fffe0ff */
[----:B------:R-:W-:Y:S05]  /*d3d0*/  @P0 BRA `(.L_x_152) ;  /* 0x0000000000bc0947 */ /* 0x000fea0003800000 */
[----:B------:R-:W-:Y:S11]  /*d3e0*/  LOP3.LUT P0, RZ, R6, 0x3, R181, 0x48, !PT ;  /* 0x0000000306ff7812 */ /* 0x000ff600078048b5 */
[----:B------:R-:W-:Y:S02]  /*d3f0*/  @!UPT UIADD3 URZ, UPT, UPT, URZ, URZ, URZ ;  /* 0x000000fffffff290 */ /* 0x000fe4000fffe0ff */
[----:B------:R-:W-:Y:S05]  /*d400*/  @!P0 BRA `(.L_x_153) ;  /* 0x0000000000408947 */ /* 0x000fea0003800000 */
[----:B------:R-:W4:Y:S01]  /*d410*/  LDCU.64 UR8, c[0x4][0x70] ;  /* 0x01000e00ff0877ac */ /* 0x000f220008000a00 */
[----:B---3--:R-:W-:Y:S01]  /*d420*/  MOV R15, 0x0 ;  /* 0x00000000000f7802 */ /* 0x008fe20000000f00 */
[----:B------:R-:W-:Y:S02]  /*d430*/  HFMA2 R12, -RZ, RZ, 0, 5.9604644775390625e-08 ;  /* 0x00000001ff0c7431 */ /* 0x000fe400000001ff */
[----:B------:R-:W-:Y:S02]  /*d440*/  IMAD.MOV.U32 R8, RZ, RZ, 0x192 ;  /* 0x00000192ff087424 */ /* 0x000fe400078e00ff */
[----:B------:R-:W-:Y:S01]  /*d450*/  IMAD.MOV.U32 R13, RZ, RZ, RZ ;  /* 0x000000ffff0d7224 */ /* 0x000fe200078e00ff */
[----:B------:R-:W1:Y:S01]  /*d460*/  LDCU.64 UR6, c[0x4][0x78] ;  /* 0x01000f00ff0677ac */ /* 0x000e620008000a00 */
[----:B------:R-:W3:Y:S01]  /*d470*/  LDC.64 R14, c[0x4][R15] ;  /* 0x010000000f0e7b82 */ /* 0x000ee20000000a00 */
[----:B------:R-:W5:Y:S01]  /*d480*/  LDCU.64 UR4, c[0x4][0x10] ;  /* 0x01000200ff0477ac */ /* 0x000f620008000a00 */
[----:B----4-:R-:W-:Y:S01]  /*d490*/  MOV R5, UR9 ;  /* 0x0000000900057c02 */ /* 0x010fe20008000f00 */
[----:B------:R-:W-:Y:S01]  /*d4a0*/  IMAD.U32 R4, RZ, RZ, UR8 ;  /* 0x00000008ff047e24 */ /* 0x000fe2000f8e00ff */
[----:B-1----:R-:W-:Y:S01]  /*d4b0*/  MOV R7, UR7 ;  /* 0x0000000700077c02 */ /* 0x002fe20008000f00 */
[----:B------:R-:W-:Y:S01]  /*d4c0*/  IMAD.U32 R6, RZ, RZ, UR6 ;  /* 0x00000006ff067e24 */ /* 0x000fe2000f8e00ff */
[----:B-----5:R-:W-:Y:S01]  /*d4d0*/  MOV R11, UR5 ;  /* 0x00000005000b7c02 */ /* 0x020fe20008000f00 */
[----:B------:R-:W-:Y:S02]  /*d4e0*/  IMAD.U32 R10, RZ, RZ, UR4 ;  /* 0x00000004ff0a7e24 */ /* 0x000fe4000f8e00ff */
[----:B------:R-:W-:Y:S07]  /*d4f0*/  LEPC R20, `(.L_x_153) ;  /* 0x000000001014794e */ /* 0x000fee0000000000 */
[----:B--23--:R-:W-:Y:S05]  /*d500*/  CALL.ABS.NOINC R14 ;  /* 0x000000000e007343 */ /* 0x00cfea0003c00000 */
.L_x_153:
[----:B------:R-:W-:Y:S05]  /*d510*/  WARPSYNC.ALL ;  /* 0x0000000000007948 */ /* 0x000fea0003800000 */
[C---:B------:R-:W-:Y:S01]  /*d520*/  R2UR UR4, R17.reuse ;  /* 0x00000000110472ca */ /* 0x040fe200000e0000 */
[----:B----4-:R-:W-:Y:S05]  /*d530*/  VIADD R0, R17, 0x80 ;  /* 0x0000008011007836 */ /* 0x010fea0000000000 */
[----:B------:R-:W-:Y:S04]  /*d540*/  SHF.R.U32.HI R0, RZ, 0x15, R0 ;  /* 0x00000015ff007819 */ /* 0x000fe80000011600 */
[----:B------:R-:W-:Y:S03]  /*d550*/  LOP3.LUT P0, RZ, R0, 0x3, R181, 0x48, !PT ;  /* 0x0000000300ff7812 */ /* 0x000fe600078048b5 */
[----:B------:R-:W1:Y:S10]  /*d560*/  LDTM.x32 R24, tmem[UR4] ;  /* 0x00000004001879ee */ /* 0x000e7400082c0000 */
[----:B-1----:R-:W-:Y:S05]  /*d570*/  @!P0 BRA `(.L_x_154) ;  /* 0x0000000000408947 */ /* 0x002fea0003800000 */
[----:B------:R-:W1:Y:S01]  /*d580*/  LDCU.64 UR8, c[0x4][0x70] ;  /* 0x01000e00ff0877ac */ /* 0x000e620008000a00 */
[----:B---3--:R-:W-:Y:S01]  /*d590*/  MOV R15, 0x0 ;  /* 0x00000000000f7802 */ /* 0x008fe20000000f00 */
[----:B------:R-:W-:Y:S02]  /*d5a0*/  HFMA2 R12, -RZ, RZ, 0, 5.9604644775390625e-08 ;  /* 0x00000001ff0c7431 */ /* 0x000fe400000001ff */
[----:B------:R-:W-:Y:S02]  /*d5b0*/  IMAD.MOV.U32 R8, RZ, RZ, 0x192 ;  /* 0x00000192ff087424 */ /* 0x000fe400078e00ff */
[----:B------:R-:W-:Y:S01]  /*d5c0*/  IMAD.MOV.U32 R13, RZ, RZ, RZ ;  /* 0x000000ffff0d7224 */ /* 0x000fe200078e00ff */
[----:B------:R-:W3:Y:S01]  /*d5d0*/  LDCU.64 UR6, c[0x4][0x78] ;  /* 0x01000f00ff0677ac */ /* 0x000ee20008000a00 */
[----:B------:R-:W4:Y:S01]  /*d5e0*/  LDC.64 R14, c[0x4][R15] ;  /* 0x010000000f0e7b82 */ /* 0x000f220000000a00 */
[----:B------:R-:W5:Y:S01]  /*d5f0*/  LDCU.64 UR4, c[0x4][0x10] ;  /* 0x01000200ff0477ac */ /* 0x000f620008000a00 */
[----:B-1----:R-:W-:Y:S01]  /*d600*/  MOV R5, UR9 ;  /* 0x0000000900057c02 */ /* 0x002fe20008000f00 */
[----:B------:R-:W-:Y:S01]  /*d610*/  IMAD.U32 R4, RZ, RZ, UR8 ;  /* 0x00000008ff047e24 */ /* 0x000fe2000f8e00ff */
[----:B---3--:R-:W-:Y:S01]  /*d620*/  MOV R7, UR7 ;  /* 0x0000000700077c02 */ /* 0x008fe20008000f00 */
[----:B------:R-:W-:Y:S01]  /*d630*/  IMAD.U32 R6, RZ, RZ, UR6 ;  /* 0x00000006ff067e24 */ /* 0x000fe2000f8e00ff */
[----:B-----5:R-:W-:Y:S01]  /*d640*/  MOV R11, UR5 ;  /* 0x00000005000b7c02 */ /* 0x020fe20008000f00 */
[----:B------:R-:W-:Y:S02]  /*d650*/  IMAD.U32 R10, RZ, RZ, UR4 ;  /* 0x00000004ff0a7e24 */ /* 0x000fe4000f8e00ff */
[----:B------:R-:W-:Y:S07]  /*d660*/  LEPC R20, `(.L_x_154) ;  /* 0x000000001014794e */ /* 0x000fee0000000000 */
[----:B--2-4-:R-:W-:Y:S05]  /*d670*/  CALL.ABS.NOINC R14 ;  /* 0x000000000e007343 */ /* 0x014fea0003c00000 */
.L_x_154:
[----:B------:R-:W-:Y:S05]  /*d680*/  WARPSYNC.ALL ;  /* 0x0000000000007948 */ /* 0x000fea0003800000 */
[----:B------:R-:W-:Y:S11]  /*d690*/  R2UR UR4, R17 ;  /* 0x00000000110472ca */ /* 0x000ff600000e0000 */
[----:B------:R-:W-:Y:S02]  /*d6a0*/  @!UPT UIADD3 URZ, UPT, UPT, URZ, URZ, URZ ;  /* 0x000000fffffff290 */ /* 0x000fe4000fffe0ff */
[----:B------:R-:W1:Y:S02]  /*d6b0*/  LDTM.x32 R56, tmem[UR4+0x80] ;  /* 0x00008004003879ee */ /* 0x000e6400082c0000 */
[----:B-1----:R-:W-:Y:S01]  /*d6c0*/  NOP ;  /* 0x0000000000007918 */ /* 0x002fe20000000000 */
.L_x_152:
[----:B--2---:R-:W-:Y:S01]  /*d6d0*/  SHF.L.U32 R4, R168, 0x10, RZ ;  /* 0x00000010a8047819 */ /* 0x004fe200000006ff */
[----:B----4-:R-:W-:Y:S01]  /*d6e0*/  FMUL R0, R130, R24 ;  /* 0x0000001882007220 */ /* 0x010fe20000400000 */
        /* <DEDUP_REMOVED lines=12> */
[----:B---3--:R-:W-:Y:S01]  /*d7b0*/  LOP3.LUT R12, R171, 0xffff0000, RZ, 0xc0, !PT ;  /* 0xffff0000ab0c7812 */ /* 0x008fe200078ec0ff */
        /* <DEDUP_REMOVED lines=25> */
[----:B------:R1:W-:Y:S01]  /*d950*/  @!P1 STS.128 [R191], R20 ;  /* 0x00000014bf009388 */ /* 0x0003e20000000c00 */
        /* <DEDUP_REMOVED lines=15> */
[----:B------:R-:W-:Y:S01]  /*da50*/  SHF.L.U32 R3, R160, 0x10, RZ ;  /* 0x00000010a0037819 */ /* 0x000fe200000006ff */
        /* <DEDUP_REMOVED lines=110> */
[----:B--2---:R-:W-:Y:S01]  /*e140*/  F2FP.BF16.F32.PACK_AB R20, R3, R0 ;  /* 0x000000000314723e */ /* 0x004fe200000010ff */
        /* <DEDUP_REMOVED lines=83> */
[----:B------:R-:W-:Y:S01]  /*e680*/  UIADD3 UR4, UPT, UPT, UR44, 0x200, URZ ;  /* 0x000002002c047890 */ /* 0x000fe2000fffe0ff */
[----:B------:R-:W-:Y:S01]  /*e690*/  UMOV UR51, UR36 ;  /* 0x0000002400337c82 */ /* 0x000fe20008000000 */
[----:B------:R-:W-:Y:S02]  /*e6a0*/  UIADD3 UR9, UPT, UPT, UR49, 0x80, URZ ;  /* 0x0000008031097890 */ /* 0x000fe4000fffe0ff */
[----:B------:R-:W-:Y:S02]  /*e6b0*/  UIADD3 UR8, UPT, UPT, UR44, 0x1200, URZ ;  /* 0x000012002c087890 */ /* 0x000fe4000fffe0ff */
[----:B------:R-:W-:Y:S01]  /*e6c0*/  MOV R184, UR4 ;  /* 0x0000000400b87c02 */ /* 0x000fe20008000f00 */
[----:B------:R-:W-:Y:S01]  /*e6d0*/  UIADD3 UR4, UP0, UPT, UR54, 0xa80, URZ ;  /* 0x00000a8036047890 */ /* 0x000fe2000ff1e0ff */
[----:B------:R-:W-:Y:S02]  /*e6e0*/  UMOV UR10, UR50 ;  /* 0x00000032000a7c82 */ /* 0x000fe40008000000 */
[----:B------:R-:W-:Y:S01]  /*e6f0*/  R2UR UR48, R184 ;  /* 0x00000000b83072ca */ /* 0x000fe200000e0000 */
[----:B------:R-:W-:Y:S01]  /*e700*/  UIADD3.X UR5, UPT, UPT, URZ, UR55, URZ, UP0, !UPT ;  /* 0x00000037ff057290 */ /* 0x000fe200087fe4ff */
[----:B------:R-:W-:Y:S11]  /*e710*/  UMOV UR11, UR36 ;  /* 0x00000024000b7c82 */ /* 0x000ff60008000000 */
[----:B------:R1:W-:Y:S01]  /*e720*/  UTMASTG.3D [UR48], [UR4] ;  /* 0x00000030040073b5 */ /* 0x0003e20008010000 */
[----:B------:R1:W-:Y:S01]  /*e730*/  UTMASTG.3D [UR8], [UR4] ;  /* 0x00000008040073b5 */ /* 0x0003e20008010000 */
[----:B------:R0:W-:Y:S01]  /*e740*/  UTMACMDFLUSH ;  /* 0x00000000000079b7 */ /* 0x0001e20000000000 */
[----:B-1----:R-:W-:Y:S04]  /*e750*/  DEPBAR.LE SB0, 0x1 ;  /* 0x000080400000791a */ /* 0x002fe80000000000 */
.L_x_156:
[----:B------:R-:W-:Y:S05]  /*e760*/  BSYNC.RECONVERGENT B0 ;  /* 0x0000000000007941 */ /* 0x000fea0003800200 */
.L_x_155:
[----:B------:R-:W-:Y:S01]  /*e770*/  BAR.SYNC.DEFER_BLOCKING 0x1, 0x80 ;  /* 0x0042000000007b1d */ /* 0x000fe20000010000 */
[----:B------:R-:W-:Y:S04]  /*e780*/  UIADD3 UR4, UPT, UPT, UR46, 0x1, URZ ;  /* 0x000000012e047890 */ /* 0x000fe8000fffe0ff */
        /* <DEDUP_REMOVED lines=18> */
.L_x_160:
[----:B------:R-:W-:Y:S05]  /*e8b0*/  BSYNC B0 ;  /* 0x0000000000007941 */ /* 0x000fea0003800000 */
.L_x_159:
[----:B------:R-:W-:Y:S01]  /*e8c0*/  ISETP.NE.AND P0, PT, R139, RZ, PT ;  /* 0x000000ff8b00720c */ /* 0x000fe20003f05270 */
[----:B------:R-:W-:Y:S11]  /*e8d0*/  VIADD R138, R138, 0x1 ;  /* 0x000000018a8a7836 */ /* 0x000ff60000000000 */
[----:B------:R-:W-:Y:S01]  /*e8e0*/  @!UPT UIADD3 URZ, UPT, UPT, URZ, URZ, URZ ;  /* 0x000000fffffff290 */ /* 0x000fe2000fffe0ff */
[----:B------:R3:W4:Y:S04]  /*e8f0*/  @P0 LDS.128 R160, [R3+0x20] ;  /* 0x0000200003a00984 */ /* 0x0007280000000c00 */
        /* <DEDUP_REMOVED lines=11> */
.L_x_158:
[----:B------:R-:W-:Y:S05]  /*e9b0*/  BSYNC B1 ;  /* 0x0000000000017941 */ /* 0x000fea0003800000 */
.L_x_157:
[----:B---3--:R-:W-:Y:S05]  /*e9c0*/  VIADD R3, R17, 0x400000 ;  /* 0x0040000011037836 */ /* 0x008fea0000000000 */
[----:B------:R-:W-:Y:S04]  /*e9d0*/  SHF.R.U32.HI R0, RZ, 0x15, R3 ;  /* 0x00000015ff007819 */ /* 0x000fe80000011603 */
[----:B------:R-:W-:Y:S04]  /*e9e0*/  LOP3.LUT R17, R0, 0x3, RZ, 0xc0, !PT ;  /* 0x0000000300117812 */ /* 0x000fe800078ec0ff */
[----:B------:R-:W-:Y:S11]  /*e9f0*/  ISETP.NE.AND P0, PT, R192, R17, PT ;  /* 0x00000011c000720c */ /* 0x000ff60003f05270 */
[----:B------:R-:W-:Y:S02]  /*ea00*/  @!UPT UIADD3 URZ, UPT, UPT, URZ, URZ, URZ ;  /* 0x000000fffffff290 */ /* 0x000fe4000fffe0ff */
[----:B------:R-:W-:Y:S05]  /*ea10*/  @P0 BRA `(.L_x_162) ;  /* 0x0000000000bc0947 */ /* 0x000fea0003800000 */
[----:B------:R-:W-:Y:S02]  /*ea20*/  LOP3.LUT P0, RZ, R0, 0x3, R181, 0x48, !PT ;  /* 0x0000000300ff7812 */ /* 0x000fe400078048b5 */
[----:B------:R-:W-:Y:S11]  /*ea30*/  MOV R18, R3 ;  /* 0x0000000300127202 */ /* 0x000ff60000000f00 */
[----:B------:R-:W-:Y:S05]  /*ea40*/  @!P0 BRA `(.L_x_163) ;  /* 0x0000000000408947 */ /* 0x000fea0003800000 */
[----:B------:R-:W1:Y:S01]  /*ea50*/  LDCU.64 UR8, c[0x4][0x70] ;  /* 0x01000e00ff0877ac */ /* 0x000e620008000a00 */
[----:B--2---:R-:W-:Y:S01]  /*ea60*/  MOV R15, 0x0 ;  /* 0x00000000000f7802 */ /* 0x004fe20000000f00 */
[----:B------:R-:W-:Y:S02]  /*ea70*/  HFMA2 R12, -RZ, RZ, 0, 5.9604644775390625e-08 ;  /* 0x00000001ff0c7431 */ /* 0x000fe400000001ff */
[----:B------:R-:W-:Y:S02]  /*ea80*/  IMAD.MOV.U32 R8, RZ, RZ, 0x192 ;  /* 0x00000192ff087424 */ /* 0x000fe400078e00ff */
[----:B------:R-:W-:Y:S01]  /*ea90*/  IMAD.MOV.U32 R13, RZ, RZ, RZ ;  /* 0x000000ffff0d7224 */ /* 0x000fe200078e00ff */
[----:B------:R-:W2:Y:S01]  /*eaa0*/  LDCU.64 UR6, c[0x4][0x78] ;  /* 0x01000f00ff0677ac */ /* 0x000ea20008000a00 */
[----:B------:R-:W3:Y:S01]  /*eab0*/  LDC.64 R14, c[0x4][R15] ;  /* 0x010000000f0e7b82 */ /* 0x000ee20000000a00 */
[----:B------:R-:W5:Y:S01]  /*eac0*/  LDCU.64 UR4, c[0x4][0x10] ;  /* 0x01000200ff0477ac */ /* 0x000f620008000a00 */
[----:B-1----:R-:W-:Y:S01]  /*ead0*/  MOV R5, UR9 ;  /* 0x0000000900057c02 */ /* 0x002fe20008000f00 */
[----:B------:R-:W-:Y:S01]  /*eae0*/  IMAD.U32 R4, RZ, RZ, UR8 ;  /* 0x00000008ff047e24 */ /* 0x000fe2000f8e00ff */
[----:B--2---:R-:W-:Y:S01]  /*eaf0*/  MOV R7, UR7 ;  /* 0x0000000700077c02 */ /* 0x004fe20008000f00 */
[----:B------:R-:W-:Y:S01]  /*eb00*/  IMAD.U32 R6, RZ, RZ, UR6 ;  /* 0x00000006ff067e24 */ /* 0x000fe2000f8e00ff */
[----:B-----5:R-:W-:Y:S01]  /*eb10*/  MOV R11, UR5 ;  /* 0x00000005000b7c02 */ /* 0x020fe20008000f00 */
[----:B------:R-:W-:Y:S02]  /*eb20*/  IMAD.U32 R10, RZ, RZ, UR4 ;  /* 0x00000004ff0a7e24 */ /* 0x000fe4000f8e00ff */
[----:B------:R-:W-:Y:S07]  /*eb30*/  LEPC R20, `(.L_x_163) ;  /* 0x000000001014794e */ /* 0x000fee0000000000 */
[----:B---34-:R-:W-:Y:S05]  /*eb40*/  CALL.ABS.NOINC R14 ;  /* 0x000000000e007343 */ /* 0x018fea0003c00000 */
.L_x_163:
[----:B------:R-:W-:Y:S05]  /*eb50*/  WARPSYNC.ALL ;  /* 0x0000000000007948 */ /* 0x000fea0003800000 */
[C---:B------:R-:W-:Y:S01]  /*eb60*/  R2UR UR4, R18.reuse ;  /* 0x00000000120472ca */ /* 0x040fe200000e0000 */
[----:B------:R-:W-:Y:S05]  /*eb70*/  VIADD R0, R18, 0x80 ;  /* 0x0000008012007836 */ /* 0x000fea0000000000 */
[----:B------:R-:W-:Y:S04]  /*eb80*/  SHF.R.U32.HI R0, RZ, 0x15, R0 ;  /* 0x00000015ff007819 */ /* 0x000fe80000011600 */
[----:B------:R-:W-:Y:S03]  /*eb90*/  LOP3.LUT P0, RZ, R0, 0x3, R181, 0x48, !PT ;  /* 0x0000000300ff7812 */ /* 0x000fe600078048b5 */
[----:B------:R-:W1:Y:S10]  /*eba0*/  LDTM.x32 R24, tmem[UR4] ;  /* 0x00000004001879ee */ /* 0x000e7400082c0000 */
[----:B-1----:R-:W-:Y:S05]  /*ebb0*/  @!P0 BRA `(.L_x_164) ;  /* 0x0000000000408947 */ /* 0x002fea0003800000 */
        /* <DEDUP_REMOVED lines=16> */
.L_x_164:
[----:B------:R-:W-:Y:S05]  /*ecc0*/  WARPSYNC.ALL ;  /* 0x0000000000007948 */ /* 0x000fea0003800000 */
[----:B------:R-:W-:Y:S11]  /*ecd0*/  R2UR UR4, R18 ;  /* 0x00000000120472ca */ /* 0x000ff600000e0000 */
[----:B------:R-:W-:Y:S02]  /*ece0*/  @!UPT UIADD3 URZ, UPT, UPT, URZ, URZ, URZ ;  /* 0x000000fffffff290 */ /* 0x000fe4000fffe0ff */
[----:B------:R-:W1:Y:S02]  /*ecf0*/  LDTM.x32 R56, tmem[UR4+0x80] ;  /* 0x00008004003879ee */ /* 0x000e6400082c0000 */
[----:B-1----:R-:W-:Y:S01]  /*ed00*/  NOP ;  /* 0x0000000000007918 */ /* 0x002fe20000000000 */
.L_x_162:
[----:B--2---:R-:W-:Y:S01]  /*ed10*/  SHF.L.U32 R4, R168, 0x10, RZ ;  /* 0x00000010a8047819 */ /* 0x004fe200000006ff */
        /* <DEDUP_REMOVED lines=234> */
[----:B------:R-:W-:Y:S01]  /*fbc0*/  @P2 SHF.L.U32 R3, R16, 0x1f, RZ ;  /* 0x0000001f10032819 */ /* 0x000fe200000006ff */
        /* <DEDUP_REMOVED lines=29> */
.L_x_166:
[----:B------:R-:W-:Y:S05]  /*fda0*/  BSYNC.RECONVERGENT B0 ;  /* 0x0000000000007941 */ /* 0x000fea0003800200 */
.L_x_165:
[----:B------:R-:W-:Y:S01]  /*fdb0*/  BAR.SYNC.DEFER_BLOCKING 0x1, 0x80 ;  /* 0x0042000000007b1d */ /* 0x000fe20000010000 */
[----:B------:R-:W-:Y:S02]  /*fdc0*/  UISETP.NE.AND UP0, UPT, UR43, URZ, UPT ;  /* 0x000000ff2b00728c */ /* 0x000fe4000bf05270 */
[----:B------:R-:W-:Y:S02]  /*fdd0*/  UIADD3 UR5, UPT, UPT, UR47, 0x1, URZ ;  /* 0x000000012f057890 */ /* 0x000fe4000fffe0ff */
[----:B------:R-:W-:Y:S02]  /*fde0*/  USEL UR4, URZ, 0x60, !UP0 ;  /* 0x00000060ff047887 */ /* 0x000fe4000c000000 */
[----:B------:R-:W-:Y:S02]  /*fdf0*/  UISETP.NE.AND UP0, UPT, UR5, 0x4, UPT ;  /* 0x000000040500788c */ /* 0x000fe4000bf05270 */
[----:B------:R-:W-:Y:S02]  /*fe00*/  UIADD3 UR49, UPT, UPT, UR52, UR4, URZ ;  /* 0x0000000434317290 */ /* 0x000fe4000fffe0ff */
[----:B------:R-:W-:Y:S01]  /*fe10*/  VIADD R131, R131, UR4 ;  /* 0x0000000483837c36 */ /* 0x000fe20008000000 */
[----:B------:R-:W-:Y:S04]  /*fe20*/  USEL UR46, UR5, URZ, UP0 ;  /* 0x000000ff052e7287 */ /* 0x000fe80008000000 */
[----:B------:R-:W-:Y:S04]  /*fe30*/  SHF.R.U32.HI R6, RZ, 0x15, R131 ;  /* 0x00000015ff067819 */ /* 0x000fe80000011683 */
[----:B------:R-:W-:Y:S01]  /*fe40*/  LOP3.LUT R17, R6, 0x3, RZ, 0xc0, !PT ;  /* 0x0000000306117812 */ /* 0x000fe200078ec0ff */
        /* <DEDUP_REMOVED lines=16> */
.L_x_170:
[----:B------:R-:W-:Y:S05]  /*ff50*/  BSYNC B0 ;  /* 0x0000000000007941 */ /* 0x000fea0003800000 */
.L_x_169:
        /* <DEDUP_REMOVED lines=15> */
.L_x_168:
[----:B------:R-:W-:Y:S05]  /*10050*/  BSYNC B1 ;  /* 0x0000000000017941 */ /* 0x000fea0003800000 */
.L_x_167:
[----:B------:R-:W-:Y:S11]  /*10060*/  ISETP.NE.AND P0, PT, R192, R17, PT ;  /* 0x00000011c000720c */ /* 0x000ff60003f05270 */
[----:B------:R-:W-:Y:S02]  /*10070*/  @!UPT UIADD3 URZ, UPT, UPT, URZ, URZ, URZ ;  /* 0x000000fffffff290 */ /* 0x000fe4000fffe0ff */
[----:B------:R-:W-:Y:S05]  /*10080*/  @P0 BRA `(.L_x_172) ;  /* 0x0000000000bc0947 */ /* 0x000fea0003800000 */
[----:B------:R-:W-:Y:S11]  /*10090*/  LOP3.LUT P0, RZ, R6, 0x3, R181, 0x48, !PT ;  /* 0x0000000306ff7812 */ /* 0x000ff600078048b5 */
[----:B------:R-:W-:Y:S02]  /*100a0*/  @!UPT UIADD3 URZ, UPT, UPT, URZ, URZ, URZ ;  /* 0x000000fffffff290 */ /* 0x000fe4000fffe0ff */
[----:B------:R-:W-:Y:S05]  /*100b0*/  @!P0 BRA `(.L_x_173) ;  /* 0x0000000000408947 */ /* 0x000fea0003800000 */
[----:B------:R-:W3:Y:S01]  /*100c0*/  LDCU.64 UR8, c[0x4][0x70] ;  /* 0x01000e00ff0877ac */ /* 0x000ee20008000a00 */
[----:B--2---:R-:W-:Y:S01]  /*100d0*/  MOV R15, 0x0 ;  /* 0x00000000000f7802 */ /* 0x004fe20000000f00 */
        /* <DEDUP_REMOVED lines=14> */
.L_x_173:
        /* <DEDUP_REMOVED lines=23> */
.L_x_174:
[----:B------:R-:W-:Y:S05]  /*10330*/  WARPSYNC.ALL ;  /* 0x0000000000007948 */ /* 0x000fea0003800000 */
[----:B------:R-:W-:Y:S11]  /*10340*/  R2UR UR4, R131 ;  /* 0x00000000830472ca */ /* 0x000ff600000e0000 */
[----:B------:R-:W-:Y:S02]  /*10350*/  @!UPT UIADD3 URZ, UPT, UPT, URZ, URZ, URZ ;  /* 0x000000fffffff290 */ /* 0x000fe4000fffe0ff */
[----:B------:R-:W1:Y:S02]  /*10360*/  LDTM.x32 R56, tmem[UR4+0x80] ;  /* 0x00008004003879ee */ /* 0x000e6400082c0000 */
[----:B-1----:R-:W-:Y:S01]  /*10370*/  NOP ;  /* 0x0000000000007918 */ /* 0x002fe20000000000 */
.L_x_172:
[----:B--23--:R-:W-:Y:S01]  /*10380*/  SHF.L.U32 R4, R168, 0x10, RZ ;  /* 0x00000010a8047819 */ /* 0x00cfe200000006ff */
        /* <DEDUP_REMOVED lines=262> */
.L_x_176:
[----:B------:R-:W-:Y:S05]  /*113f0*/  BSYNC.RECONVERGENT B0 ;  /* 0x0000000000007941 */ /* 0x000fea0003800200 */
.L_x_175:
        /* <DEDUP_REMOVED lines=14> */
[----:B------:R-:W-:Y:S01]  /*114e0*/  @P1 IADD3 R7, PT, PT, R200, R5, RZ ;  /* 0x00000005c8071210 */ /* 0x000fe20007ffe0ff */
[----:B------:R-:W-:Y:S06]  /*114f0*/  @P0 BRA `(.L_x_180) ;  /* 0x00000000000c0947 */ /* 0x000fec0003800000 */
[----:B------:R-:W-:Y:S04]  /*11500*/  SHF.L.U32 R16, R16, 0x1f, RZ ;  /* 0x0000001f10107819 */ /* 0x000fe800000006ff */
[----:B------:R-:W1:Y:S02]  /*11510*/  SYNCS.PHASECHK.TRANS64.TRYWAIT P0, [R3+URZ+0x30], R16 ;  /* 0x00003010030075a7 */ /* 0x000e6400080011ff */
[----:B-1----:R-:W-:Y:S05]  /*11520*/  @!P0 BRA `(.L_x_181) ;  /* 0x0000002400388947 */ /* 0x002fea0003800000 */
.L_x_180:
[----:B------:R-:W-:Y:S05]  /*11530*/  BSYNC B0 ;  /* 0x0000000000007941 */ /* 0x000fea0003800000 */
.L_x_179:
[----:B------:R-:W-:Y:S11]  /*11540*/  ISETP.NE.AND P0, PT, R139, RZ, PT ;  /* 0x000000ff8b00720c */ /* 0x000ff60003f05270 */
[----:B------:R-:W-:Y:S02]  /*11550*/  @!UPT UIADD3 URZ, UPT, UPT, URZ, URZ, URZ ;  /* 0x000000fffffff290 */ /* 0x000fe4000fffe0ff */
[----:B------:R3:W4:Y:S01]  /*11560*/  @P0 LDS.128 R168, [R5] ;  /* 0x0000000005a80984 */ /* 0x0007220000000c00 */
[----:B------:R-:W-:Y:S03]  /*11570*/  @P0 IADD3 R0, PT, PT, R190, R7, RZ ;  /* 0x00000007be000210 */ /* 0x000fe60007ffe0ff */
[----:B------:R3:W1:Y:S04]  /*11580*/  @P0 LDS.128 R152, [R5+0x1000] ;  /* 0x0010000005980984 */ /* 0x0006680000000c00 */
[----:B------:R3:W1:Y:S04]  /*11590*/  @P0 LDS.128 R160, [R198+0x20] ;  /* 0x00002000c6a00984 */ /* 0x0006680000000c00 */
[----:B------:R3:W1:Y:S04]  /*115a0*/  @P0 LDS.128 R140, [R198+0x1020] ;  /* 0x00102000c68c0984 */ /* 0x0006680000000c00 */
[----:B------:R3:W1:Y:S04]  /*115b0*/  @P0 LDS.128 R164, [R7+0x10] ;  /* 0x0000100007a40984 */ /* 0x0006680000000c00 */
[----:B------:R3:W1:Y:S04]  /*115c0*/  @P0 LDS.128 R148, [R7+0x1010] ;  /* 0x0010100007940984 */ /* 0x0006680000000c00 */
[----:B------:R3:W1:Y:S04]  /*115d0*/  @P0 LDS.128 R156, [R0+0x10] ;  /* 0x00001000009c0984 */ /* 0x0006680000000c00 */
[----:B------:R3:W1:Y:S02]  /*115e0*/  @P0 LDS.128 R144, [R0+0x1010] ;  /* 0x0010100000900984 */ /* 0x0006640000000c00 */
.L_x_178:
[----:B------:R-:W-:Y:S05]  /*115f0*/  BSYNC B1 ;  /* 0x0000000000017941 */ /* 0x000fea0003800000 */
.L_x_177:
        /* <DEDUP_REMOVED lines=14> */
[----:B------:R-:W2:Y:S01]  /*116e0*/  LDCU.64 UR6, c[0x4][0x78] ;  /* 0x01000f00ff0677ac */ /* 0x000ea20008000a00 */
[----:B------:R-:W1:Y:S01]  /*116f0*/  LDC.64 R14, c[0x4][R15] ;  /* 0x010000000f0e7b82 */ /* 0x000e620000000a00 */
[----:B------:R-:W5:Y:S01]  /*11700*/  LDCU.64 UR4, c[0x4][0x10] ;  /* 0x01000200ff0477ac */ /* 0x000f620008000a00 */
[----:B---3--:R-:W-:Y:S01]  /*11710*/  MOV R5, UR9 ;  /* 0x0000000900057c02 */ /* 0x008fe20008000f00 */
[----:B------:R-:W-:Y:S01]  /*11720*/  IMAD.U32 R4, RZ, RZ, UR8 ;  /* 0x00000008ff047e24 */ /* 0x000fe2000f8e00ff */
[----:B--2---:R-:W-:Y:S01]  /*11730*/  MOV R7, UR7 ;  /* 0x0000000700077c02 */ /* 0x004fe20008000f00 */
[----:B------:R-:W-:Y:S01]  /*11740*/  IMAD.U32 R6, RZ, RZ, UR6 ;  /* 0x00000006ff067e24 */ /* 0x000fe2000f8e00ff */
[----:B-----5:R-:W-:Y:S01]  /*11750*/  MOV R11, UR5 ;  /* 0x00000005000b7c02 */ /* 0x020fe20008000f00 */
[----:B------:R-:W-:Y:S02]  /*11760*/  IMAD.U32 R10, RZ, RZ, UR4 ;  /* 0x00000004ff0a7e24 */ /* 0x000fe4000f8e00ff */
[----:B------:R-:W-:Y:S07]  /*11770*/  LEPC R20, `(.L_x_183) ;  /* 0x000000001014794e */ /* 0x000fee0000000000 */
[----:B-1--4-:R-:W-:Y:S05]  /*11780*/  CALL.ABS.NOINC R14 ;  /* 0x000000000e007343 */ /* 0x012fea0003c00000 */
.L_x_183:
[----:B------:R-:W-:Y:S05]  /*11790*/  WARPSYNC.ALL ;  /* 0x0000000000007948 */ /* 0x000fea0003800000 */
[C---:B------:R-:W-:Y:S01]  /*117a0*/  R2UR UR4, R131.reuse ;  /* 0x00000000830472ca */ /* 0x040fe200000e0000 */
[----:B------:R-:W-:Y:S05]  /*117b0*/  VIADD R0, R131, 0x80 ;  /* 0x0000008083007836 */ /* 0x000fea0000000000 */
[----:B------:R-:W-:Y:S04]  /*117c0*/  SHF.R.U32.HI R0, RZ, 0x15, R0 ;  /* 0x00000015ff007819 */ /* 0x000fe80000011600 */
[----:B------:R-:W-:Y:S03]  /*117d0*/  LOP3.LUT P0, RZ, R0, 0x3, R181, 0x48, !PT ;  /* 0x0000000300ff7812 */ /* 0x000fe600078048b5 */
[----:B------:R-:W3:Y:S10]  /*117e0*/  LDTM.x32 R24, tmem[UR4] ;  /* 0x00000004001879ee */ /* 0x000ef400082c0000 */
[----:B---3--:R-:W-:Y:S05]  /*117f0*/  @!P0 BRA `(.L_x_184) ;  /* 0x0000000000408947 */ /* 0x008fea0003800000 */
        /* <DEDUP_REMOVED lines=16> */
.L_x_184:
[----:B------:R-:W-:Y:S05]  /*11900*/  WARPSYNC.ALL ;  /* 0x0000000000007948 */ /* 0x000fea0003800000 */
[----:B------:R-:W-:Y:S11]  /*11910*/  R2UR UR4, R131 ;  /* 0x00000000830472ca */ /* 0x000ff600000e0000 */
[----:B------:R-:W-:Y:S02]  /*11920*/  @!UPT UIADD3 URZ, UPT, UPT, URZ, URZ, URZ ;  /* 0x000000fffffff290 */ /* 0x000fe4000fffe0ff */
[----:B------:R-:W3:Y:S02]  /*11930*/  LDTM.x32 R56, tmem[UR4+0x80] ;  /* 0x00008004003879ee */ /* 0x000ee400082c0000 */
[----:B---3--:R-:W-:Y:S01]  /*11940*/  NOP ;  /* 0x0000000000007918 */ /* 0x008fe20000000000 */
.L_x_182:
[----:B----4-:R-:W-:Y:S01]  /*11950*/  SHF.L.U32 R6, R168, 0x10, RZ ;  /* 0x00000010a8067819 */ /* 0x010fe200000006ff */
[----:B------:R-:W-:Y:S01]  /*11960*/  FMUL R0, R130, R24 ;  /* 0x0000001882007220 */ /* 0x000fe20000400000 */
[----:B------:R-:W-:Y:S01]  /*11970*/  LOP3.LUT R8, R168, 0xffff0000, RZ, 0xc0, !PT ;  /* 0xffff0000a8087812 */ /* 0x000fe200078ec0ff */
[----:B-1----:R-:W-:Y:S01]  /*11980*/  FMUL R3, R130, R25 ;  /* 0x0000001982037220 */ /* 0x002fe20000400000 */
[----:B------:R-:W-:Y:S01]  /*11990*/  SHF.L.U32 R7, R169, 0x10, RZ ;  /* 0x00000010a9077819 */ /* 0x000fe200000006ff */
[----:B------:R-:W-:Y:S01]  /*119a0*/  FFMA R0, R133, R6, R0 ;  /* 0x0000000685007223 */ /* 0x000fe20000000000 */
[----:B--2---:R-:W-:Y:S01]  /*119b0*/  LOP3.LUT R88, R169, 0xffff0000, RZ, 0xc0, !PT ;  /* 0xffff0000a9587812 */ /* 0x004fe200078ec0ff */
[----:B------:R-:W-:Y:S01]  /*119c0*/  FFMA R3, R133, R8, R3 ;  /* 0x0000000885037223 */ /* 0x000fe20000000003 */
[----:B------:R-:W-:Y:S01]  /*119d0*/  SHF.L.U32 R89, R170, 0x10, RZ ;  /* 0x00000010aa597819 */ /* 0x000fe200000006ff */
[----:B------:R-:W-:Y:S01]  /*119e0*/  FMUL R4, R130, R26 ;  /* 0x0000001a82047220 */ /* 0x000fe20000400000 */
[----:B------:R-:W-:Y:S01]  /*119f0*/  LOP3.LUT R90, R170, 0xffff0000, RZ, 0xc0, !PT ;  /* 0xffff0000aa5a7812 */ /* 0x000fe200078ec0ff */
[----:B------:R-:W-:Y:S01]  /*11a00*/  FMUL R5, R130, R27 ;  /* 0x0000001b82057220 */ /* 0x000fe20000400000 */
[----:B------:R-:W-:Y:S01]  /*11a10*/  SHF.L.U32 R91, R171, 0x10, RZ ;  /* 0x00000010ab5b7819 */ /* 0x000fe200000006ff */
[----:B------:R-:W-:Y:S01]  /*11a20*/  FFMA R4, R133, R7, R4 ;  /* 0x0000000785047223 */ /* 0x000fe20000000004 */
[----:B------:R-:W-:Y:S01]  /*11a30*/  LOP3.LUT R92, R171, 0xffff0000, RZ, 0xc0, !PT ;  /* 0xffff0000ab5c7812 */ /* 0x000fe200078ec0ff */
[C---:B------:R-:W-:Y:S01]  /*11a40*/  FFMA R5, R133.reuse, R88, R5 ;  /* 0x0000005885057223 */ /* 0x040fe20000000005 */
[----:B------:R-:W-:Y:S01]  /*11a50*/  ISETP.NE.AND P1, PT, R192, R17, PT ;  /* 0x00000011c000720c */ /* 0x000fe20003f25270 */
        /* <DEDUP_REMOVED lines=21> */
[----:B------:R-:W-:Y:S01]  /*11bb0*/  LOP3.LUT R102, R160, 0xffff0000, RZ, 0xc0, !PT ;  /* 0xffff0000a0667812 */ /* 0x000fe200078ec0ff */
[----:B------:R-:W-:Y:S01]  /*11bc0*/  FMUL R3, R130, R33 ;  /* 0x0000002182037220 */ /* 0x000fe20000400000 */
[----:B------:R-:W-:Y:S01]  /*11bd0*/  SHF.L.U32 R103, R161, 0x10, RZ ;  /* 0x00000010a1677819 */ /* 0x000fe200000006ff */
[----:B------:R-:W-:Y:S01]  /*11be0*/  FFMA R0, R133, R93, R0 ;  /* 0x0000005d85007223 */ /* 0x000fe20000000000 */
[----:B------:R-:W-:Y:S01]  /*11bf0*/  LOP3.LUT R104, R161, 0xffff0000, RZ, 0xc0, !PT ;  /* 0xffff0000a1687812 */ /* 0x000fe200078ec0ff */
[----:B------:R-:W-:Y:S01]  /*11c00*/  FFMA R3, R133, R94, R3 ;  /* 0x0000005e85037223 */ /* 0x000fe20000000003 */
[----:B------:R-:W-:Y:S01]  /*11c10*/  SHF.L.U32 R105, R162, 0x10, RZ ;  /* 0x00000010a2697819 */ /* 0x000fe200000006ff */
[----:B------:R-:W-:Y:S01]  /*11c20*/  FMUL R17, R130, R63 ;  /* 0x0000003f82117220 */ /* 0x000fe20000400000 */
[----:B------:R-:W-:Y:S01]  /*11c30*/  LOP3.LUT R106, R162, 0xffff0000, RZ, 0xc0, !PT ;  /* 0xffff0000a26a7812 */ /* 0x000fe200078ec0ff */
[C---:B------:R-:W-:Y:S01]  /*11c40*/  FMUL R63, R130.reuse, R77 ;  /* 0x0000004d823f7220 */ /* 0x040fe20000400000 */
[----:B------:R-:W-:Y:S01]  /*11c50*/  F2FP.BF16.F32.PACK_AB R77, R5, R4 ;  /* 0x00000004054d723e */ /* 0x000fe200000010ff */
[C---:B------:R-:W-:Y:S01]  /*11c60*/  FMUL R4, R130.reuse, R34 ;  /* 0x0000002282047220 */ /* 0x040fe20000400000 */
[----:B------:R-:W-:Y:S01]  /*11c70*/  F2FP.BF16.F32.PACK_AB R32, R3, R0 ;  /* 0x000000000320723e */ /* 0x000fe200000010ff */
[C---:B------:R-:W-:Y:S01]  /*11c80*/  FMUL R5, R130.reuse, R35 ;  /* 0x0000002382057220 */ /* 0x040fe20000400000 */
[C---:B------:R-:W-:Y:S01]  /*11c90*/  SHF.L.U32 R107, R163.reuse, 0x10, RZ ;  /* 0x00000010a36b7819 */ /* 0x040fe200000006ff */
[C---:B------:R-:W-:Y:S01]  /*11ca0*/  FMUL R18, R130.reuse, R64 ;  /* 0x0000004082127220 */ /* 0x040fe20000400000 */
[----:B------:R-:W-:Y:S01]  /*11cb0*/  LOP3.LUT R108, R163, 0xffff0000, RZ, 0xc0, !PT ;  /* 0xffff0000a36c7812 */ /* 0x000fe200078ec0ff */
[C---:B------:R-:W-:Y:S01]  /*11cc0*/  FMUL R64, R130.reuse, R78 ;  /* 0x0000004e82407220 */ /* 0x040fe20000400000 */
[----:B------:R-:W-:Y:S01]  /*11cd0*/  F2FP.BF16.F32.PACK_AB R78, R7, R6 ;  /* 0x00000006074e723e */ /* 0x000fe200000010ff */
[----:B------:R-:W-:Y:S01]  /*11ce0*/  FMUL R19, R130, R65 ;  /* 0x0000004182137220 */ /* 0x000fe20000400000 */
[----:B------:R-:W-:Y:S01]  /*11cf0*/  SHF.L.U32 R109, R156, 0x10, RZ ;  /* 0x000000109c6d7819 */ /* 0x000fe200000006ff */
[C---:B------:R-:W-:Y:S01]  /*11d00*/  FMUL R65, R130.reuse, R79 ;  /* 0x0000004f82417220 */ /* 0x040fe20000400000 */
[----:B------:R-:W-:Y:S01]  /*11d10*/  F2FP.BF16.F32.PACK_AB R79, R9, R8 ;  /* 0x00000008094f723e */ /* 0x000fe200000010ff */
        /* <DEDUP_REMOVED lines=10> */
[----:B------:R-:W-:Y:S01]  /*11dc0*/  FMUL R9, R130, R39 ;  /* 0x0000002782097220 */ /* 0x000fe20000400000 */
[----:B------:R-:W-:Y:S01]  /*11dd0*/  SHF.L.U32 R115, R159, 0x10, RZ ;  /* 0x000000109f737819 */ /* 0x000fe200000006ff */
[----:B------:R-:W-:Y:S01]  /*11de0*/  FFMA R6, R133, R97, R6 ;  /* 0x0000006185067223 */ /* 0x000fe20000000006 */
[----:B------:R-:W-:Y:S01]  /*11df0*/  F2FP.BF16.F32.PACK_AB R33, R5, R4 ;  /* 0x000000040521723e */ /* 0x000fe200000010ff */
[----:B------:R-:W-:Y:S01]  /*11e00*/  FFMA R7, R133, R98, R7 ;  /* 0x0000006285077223 */ /* 0x000fe20000000007 */
[----:B------:R-:W-:Y:S01]  /*11e10*/  LOP3.LUT R116, R159, 0xffff0000, RZ, 0xc0, !PT ;  /* 0xffff00009f747812 */ /* 0x000fe200078ec0ff */
[C---:B------:R-:W-:Y:S01]  /*11e20*/  FFMA R8, R133.reuse, R99, R8 ;  /* 0x0000006385087223 */ /* 0x040fe20000000008 */
[C---:B------:R-:W-:Y:S01]  /*11e30*/  SHF.L.U32 R117, R152.reuse, 0x10, RZ ;  /* 0x0000001098757819 */ /* 0x040fe200000006ff */
[----:B------:R-:W-:Y:S01]  /*11e40*/  FFMA R9, R133, R100, R9 ;  /* 0x0000006485097223 */ /* 0x000fe20000000009 */
[----:B------:R-:W-:Y:S01]  /*11e50*/  F2FP.BF16.F32.PACK_AB R34, R7, R6 ;  /* 0x000000060722723e */ /* 0x000fe200000010ff */
[----:B------:R-:W-:Y:S01]  /*11e60*/  @!P1 STS.128 [R191+0x6000], R76 ;  /* 0x0060004cbf009388 */ /* 0x000fe20000000c00 */
[----:B------:R-:W-:Y:S01]  /*11e70*/  LOP3.LUT R118, R152, 0xffff0000, RZ, 0xc0, !PT ;  /* 0xffff000098767812 */ /* 0x000fe200078ec0ff */
[C---:B------:R-:W-:Y:S01]  /*11e80*/  FMUL R0, R130.reuse, R40 ;  /* 0x0000002882007220 */ /* 0x040fe20000400000 */
[----:B------:R-:W-:Y:S01]  /*11e90*/  F2FP.BF16.F32.PACK_AB R35, R9, R8 ;  /* 0x000000080923723e */ /* 0x000fe200000010ff */
[C---:B------:R-:W-:Y:S01]  /*11ea0*/  FMUL R3, R130.reuse, R41 ;  /* 0x0000002982037220 */ /* 0x040fe20000400000 */
[C---:B------:R-:W-:Y:S01]  /*11eb0*/  SHF.L.U32 R119, R153.reuse, 0x10, RZ ;  /* 0x0000001099777819 */ /* 0x040fe200000006ff */
[----:B------:R-:W-:Y:S01]  /*11ec0*/  FMUL R4, R130, R42 ;  /* 0x0000002a82047220 */ /* 0x000fe20000400000 */
[----:B------:R-:W-:Y:S01]  /*11ed0*/  LOP3.LUT R120, R153, 0xffff0000, RZ, 0xc0, !PT ;  /* 0xffff000099787812 */ /* 0x000fe200078ec0ff */
[----:B------:R1:W-:Y:S01]  /*11ee0*/  @!P1 STS.128 [R199+0x6010], R32 ;  /* 0x00601020c7009388 */ /* 0x0003e20000000c00 */
[----:B------:R-:W-:Y:S01]  /*11ef0*/  SHF.L.U32 R121, R154, 0x10, RZ ;  /* 0x000000109a797819 */ /* 0x000fe200000006ff */
[----:B------:R-:W-:Y:S01]  /*11f00*/  FMUL R5, R130, R43 ;  /* 0x0000002b82057220 */ /* 0x000fe20000400000 */
[----:B------:R-:W-:Y:S01]  /*11f10*/  LOP3.LUT R122, R154, 0xffff0000, RZ, 0xc0, !PT ;  /* 0xffff00009a7a7812 */ /* 0x000fe200078ec0ff */
[----:B------:R-:W-:Y:S01]  /*11f20*/  FFMA R0, R133, R101, R0 ;  /* 0x0000006585007223 */ /* 0x000fe20000000000 */
[C---:B------:R-:W-:Y:S01]  /*11f30*/  SHF.L.U32 R123, R155.reuse, 0x10, RZ ;  /* 0x000000109b7b7819 */ /* 0x040fe200000006ff */
[----:B------:R-:W-:Y:S01]  /*11f40*/  FMUL R6, R130, R44 ;  /* 0x0000002c82067220 */ /* 0x000fe20000400000 */
[----:B------:R-:W-:Y:S01]  /*11f50*/  LOP3.LUT R124, R155, 0xffff0000, RZ, 0xc0, !PT ;  /* 0xffff00009b7c7812 */ /* 0x000fe200078ec0ff */
[C---:B------:R-:W-:Y:S01]  /*11f60*/  FFMA R3, R133.reuse, R102, R3 ;  /* 0x0000006685037223 */ /* 0x040fe20000000003 */
[----:B------:R-:W-:Y:S01]  /*11f70*/  SHF.L.U32 R125, R148, 0x10, RZ ;  /* 0x00000010947d7819 */ /* 0x000fe200000006ff */
[----:B------:R-:W-:Y:S01]  /*11f80*/  FMUL R7, R130, R45 ;  /* 0x0000002d82077220 */ /* 0x000fe20000400000 */
[----:B------:R-:W-:Y:S01]  /*11f90*/  LOP3.LUT R126, R148, 0xffff0000, RZ, 0xc0, !PT ;  /* 0xffff0000947e7812 */ /* 0x000fe200078ec0ff */
[----:B------:R-:W-:Y:S01]  /*11fa0*/  FFMA R4, R133, R103, R4 ;  /* 0x0000006785047223 */ /* 0x000fe20000000004 */
[----:B------:R-:W-:Y:S01]  /*11fb0*/  F2FP.BF16.F32.PACK_AB R36, R3, R0 ;  /* 0x000000000324723e */ /* 0x000fe200000010ff */
[C---:B------:R-:W-:Y:S01]  /*11fc0*/  FMUL R8, R130.reuse, R46 ;  /* 0x0000002e82087220 */ /* 0x040fe20000400000 */
[----:B------:R-:W-:Y:S01]  /*11fd0*/  SHF.L.U32 R127, R149, 0x10, RZ ;  /* 0x00000010957f7819 */ /* 0x000fe200000006ff */
[----:B------:R-:W-:Y:S01]  /*11fe0*/  FFMA R5, R133, R104, R5 ;  /* 0x0000006885057223 */ /* 0x000fe20000000005 */
[----:B------:R-:W-:Y:S01]  /*11ff0*/  LOP3.LUT R128, R149, 0xffff0000, RZ, 0xc0, !PT ;  /* 0xffff000095807812 */ /* 0x000fe200078ec0ff */
[----:B------:R-:W-:Y:S01]  /*12000*/  FMUL R9, R130, R47 ;  /* 0x0000002f82097220 */ /* 0x000fe20000400000 */
[C---:B------:R-:W-:Y:S01]  /*12010*/  SHF.L.U32 R129, R150.reuse, 0x10, RZ ;  /* 0x0000001096817819 */ /* 0x040fe200000006ff */
[----:B------:R-:W-:Y:S01]  /*12020*/  FFMA R6, R133, R105, R6 ;  /* 0x0000006985067223 */ /* 0x000fe20000000006 */
[----:B------:R-:W-:Y:S01]  /*12030*/  F2FP.BF16.F32.PACK_AB R37, R5, R4 ;  /* 0x000000040525723e */ /* 0x000fe200000010ff */
[C---:B------:R-:W-:Y:S01]  /*12040*/  FFMA R7, R133.reuse, R106, R7 ;  /* 0x0000006a85077223 */ /* 0x040fe20000000007 */
[----:B------:R-:W-:Y:S01]  /*12050*/  LOP3.LUT R132, R150, 0xffff0000, RZ, 0xc0, !PT ;  /* 0xffff000096847812 */ /* 0x000fe200078ec0ff */
[----:B------:R-:W-:Y:S01]  /*12060*/  FFMA R8, R133, R107, R8 ;  /* 0x0000006b85087223 */ /* 0x000fe20000000008 */
[----:B------:R-:W-:Y:S01]  /*12070*/  SHF.L.U32 R131, R151, 0x10, RZ ;  /* 0x0000001097837819 */ /* 0x000fe200000006ff */
[----:B------:R-:W-:Y:S01]  /*12080*/  FFMA R9, R133, R108, R9 ;  /* 0x0000006c85097223 */ /* 0x000fe20000000009 */
[----:B------:R-:W-:Y:S01]  /*12090*/  F2FP.BF16.F32.PACK_AB R38, R7, R6 ;  /* 0x000000060726723e */ /* 0x000fe200000010ff */
[C---:B------:R-:W-:Y:S01]  /*120a0*/  FMUL R0, R130.reuse, R48 ;  /* 0x0000003082007220 */ /* 0x040fe20000400000 */
[----:B------:R-:W-:Y:S01]  /*120b0*/  LOP3.LUT R134, R151, 0xffff0000, RZ, 0xc0, !PT ;  /* 0xffff000097867812 */ /* 0x000fe200078ec0ff */
[C---:B------:R-:W-:Y:S01]  /*120c0*/  FMUL R3, R130.reuse, R49 ;  /* 0x0000003182037220 */ /* 0x040fe20000400000 */
[----:B------:R-:W-:Y:S01]  /*120d0*/  F2FP.BF16.F32.PACK_AB R39, R9, R8 ;  /* 0x000000080927723e */ /* 0x000fe200000010ff */
[----:B------:R-:W-:Y:S01]  /*120e0*/  FMUL R4, R130, R50 ;  /* 0x0000003282047220 */ /* 0x000fe20000400000 */
[----:B------:R-:W-:Y:S01]  /*120f0*/  SHF.L.U32 R135, R140, 0x10, RZ ;  /* 0x000000108c877819 */ /* 0x000fe200000006ff */
[----:B------:R-:W-:Y:S01]  /*12100*/  FMUL R5, R130, R51 ;  /* 0x0000003382057220 */ /* 0x000fe20000400000 */
[----:B------:R-:W-:Y:S01]  /*12110*/  LOP3.LUT R136, R140, 0xffff0000, RZ, 0xc0, !PT ;  /* 0xffff00008c887812 */ /* 0x000fe200078ec0ff */
[----:B------:R-:W-:Y:S01]  /*12120*/  FFMA R0, R133, R109, R0 ;  /* 0x0000006d85007223 */ /* 0x000fe20000000000 */
[C---:B------:R-:W-:Y:S01]  /*12130*/  SHF.L.U32 R137, R141.reuse, 0x10, RZ ;  /* 0x000000108d897819 */ /* 0x040fe200000006ff */
[----:B------:R-:W-:Y:S01]  /*12140*/  FMUL R6, R130, R52 ;  /* 0x0000003482067220 */ /* 0x000fe20000400000 */
[----:B------:R-:W-:Y:S01]  /*12150*/  LOP3.LUT R138, R141, 0xffff0000, RZ, 0xc0, !PT ;  /* 0xffff00008d8a7812 */ /* 0x000fe200078ec0ff */
[----:B------:R2:W-:Y:S01]  /*12160*/  @!P1 STS.128 [R197+0x6020], R36 ;  /* 0x00602024c5009388 */ /* 0x0005e20000000c00 */
[C---:B------:R-:W-:Y:S01]  /*12170*/  FFMA R3, R133.reuse, R110, R3 ;  /* 0x0000006e85037223 */ /* 0x040fe20000000003 */
[C---:B------:R-:W-:Y:S01]  /*12180*/  SHF.L.U32 R139, R142.reuse, 0x10, RZ ;  /* 0x000000108e8b7819 */ /* 0x040fe200000006ff */
[C---:B------:R-:W-:Y:S01]  /*12190*/  FFMA R4, R133.reuse, R111, R4 ;  /* 0x0000006f85047223 */ /* 0x040fe20000000004 */
[C---:B------:R-:W-:Y:S01]  /*121a0*/  FFMA R5, R133.reuse, R112, R5 ;  /* 0x0000007085057223 */ /* 0x040fe20000000005 */
[----:B------:R-:W-:Y:S01]  /*121b0*/  LOP3.LUT R140, R142, 0xffff0000, RZ, 0xc0, !PT ;  /* 0xffff00008e8c7812 */ /* 0x000fe200078ec0ff */
[----:B------:R-:W-:Y:S01]  /*121c0*/  FFMA R6, R133, R113, R6 ;  /* 0x0000007185067223 */ /* 0x000fe20000000006 */
[----:B-1----:R-:W-:Y:S01]  /*121d0*/  F2FP.BF16.F32.PACK_AB R32, R3, R0 ;  /* 0x000000000320723e */ /* 0x002fe200000010ff */
[C---:B------:R-:W-:Y:S01]  /*121e0*/  FMUL R7, R130.reuse, R53 ;  /* 0x0000003582077220 */ /* 0x040fe20000400000 */
[----:B------:R-:W-:Y:S01]  /*121f0*/  F2FP.BF16.F32.PACK_AB R33, R5, R4 ;  /* 0x000000040521723e */ /* 0x000fe200000010ff */
[C---:B------:R-:W-:Y:S01]  /*12200*/  FMUL R8, R130.reuse, R54 ;  /* 0x0000003682087220 */ /* 0x040fe20000400000 */
[C---:B------:R-:W-:Y:S01]  /*12210*/  FMUL R9, R130.reuse, R55 ;  /* 0x0000003782097220 */ /* 0x040fe20000400000 */
[----:B------:R-:W-:Y:S01]  /*12220*/  FFMA R7, R133, R114, R7 ;  /* 0x0000007285077223 */ /* 0x000fe20000000007 */
[C---:B------:R-:W-:Y:S01]  /*12230*/  FMUL R10, R130.reuse, R56 ;  /* 0x00000038820a7220 */ /* 0x040fe20000400000 */
[----:B------:R-:W-:Y:S01]  /*12240*/  SHF.L.U32 R141, R143, 0x10, RZ ;  /* 0x000000108f8d7819 */ /* 0x000fe200000006ff */
[C---:B------:R-:W-:Y:S01]  /*12250*/  FFMA R8, R133.reuse, R115, R8 ;  /* 0x0000007385087223 */ /* 0x040fe20000000008 */
[----:B------:R-:W-:Y:S01]  /*12260*/  FFMA R9, R133, R116, R9 ;  /* 0x0000007485097223 */ /* 0x000fe20000000009 */
[----:B------:R-:W-:Y:S01]  /*12270*/  F2FP.BF16.F32.PACK_AB R34, R7, R6 ;  /* 0x000000060722723e */ /* 0x000fe200000010ff */
[----:B------:R-:W-:Y:S01]  /*12280*/  FFMA R10, R133, R117, R10 ;  /* 0x00000075850a7223 */ /* 0x000fe2000000000a */
[C---:B------:R-:W-:Y:S01]  /*12290*/  FMUL R11, R130.reuse, R57 ;  /* 0x00000039820b7220 */ /* 0x040fe20000400000 */
[----:B------:R-:W-:Y:S01]  /*122a0*/  LOP3.LUT R142, R143, 0xffff0000, RZ, 0xc0, !PT ;  /* 0xffff00008f8e7812 */ /* 0x000fe200078ec0ff */
[C---:B------:R-:W-:Y:S01]  /*122b0*/  FMUL R12, R130.reuse, R58 ;  /* 0x0000003a820c7220 */ /* 0x040fe20000400000 */
[----:B------:R-:W-:Y:S01]  /*122c0*/  F2FP.BF16.F32.PACK_AB R35, R9, R8 ;  /* 0x000000080923723e */ /* 0x000fe200000010ff */
[----:B------:R-:W-:Y:S01]  /*122d0*/  FFMA R11, R133, R118, R11 ;  /* 0x00000076850b7223 */ /* 0x000fe2000000000b */
[C---:B------:R-:W-:Y:S01]  /*122e0*/  FMUL R13, R130.reuse, R59 ;  /* 0x0000003b820d7220 */ /* 0x040fe20000400000 */
[C---:B------:R-:W-:Y:S01]  /*122f0*/  FMUL R14, R130.reuse, R60 ;  /* 0x0000003c820e7220 */ /* 0x040fe20000400000 */
[----:B------:R-:W-:Y:S01]  /*12300*/  FMUL R15, R130, R61 ;  /* 0x0000003d820f7220 */ /* 0x000fe20000400000 */
[----:B------:R2:W-:Y:S01]  /*12310*/  @!P1 STS.128 [R196+0x6010], R32 ;  /* 0x00601020c4009388 */ /* 0x0005e20000000c00 */
[----:B------:R-:W-:Y:S01]  /*12320*/  F2FP.BF16.F32.PACK_AB R4, R11, R10 ;  /* 0x0000000a0b04723e */ /* 0x000fe200000010ff */
[C---:B------:R-:W-:Y:S01]  /*12330*/  FFMA R12, R133.reuse, R119, R12 ;  /* 0x00000077850c7223 */ /* 0x040fe2000000000c */
[C---:B------:R-:W-:Y:S01]  /*12340*/  SHF.L.U32 R25, R144.reuse, 0x10, RZ ;  /* 0x0000001090197819 */ /* 0x040fe200000006ff */
[C---:B------:R-:W-:Y:S01]  /*12350*/  FFMA R13, R133.reuse, R120, R13 ;  /* 0x00000078850d7223 */ /* 0x040fe2000000000d */
[C---:B------:R-:W-:Y:S01]  /*12360*/  FFMA R14, R133.reuse, R121, R14 ;  /* 0x00000079850e7223 */ /* 0x040fe2000000000e */
[----:B------:R-:W-:Y:S01]  /*12370*/  LOP3.LUT R24, R144, 0xffff0000, RZ, 0xc0, !PT ;  /* 0xffff000090187812 */ /* 0x000fe200078ec0ff */
[C---:B------:R-:W-:Y:S01]  /*12380*/  FFMA R15, R133.reuse, R122, R15 ;  /* 0x0000007a850f7223 */ /* 0x040fe2000000000f */
[C---:B------:R-:W-:Y:S01]  /*12390*/  FFMA R16, R133.reuse, R123, R16 ;  /* 0x0000007b85107223 */ /* 0x040fe20000000010 */
[C---:B------:R-:W-:Y:S01]  /*123a0*/  FMUL R20, R130.reuse, R66 ;  /* 0x0000004282147220 */ /* 0x040fe20000400000 */
        /* <DEDUP_REMOVED lines=8> */
[----:B------:R-:W-:Y:S01]  /*12430*/  FFMA R21, R133, R128, R21 ;  /* 0x0000008085157223 */ /* 0x000fe20000000015 */
[C---:B------:R-:W-:Y:S01]  /*12440*/  FMUL R57, R130.reuse, R71 ;  /* 0x0000004782397220 */ /* 0x040fe20000400000 */
[----:B------:R-:W-:Y:S01]  /*12450*/  F2FP.BF16.F32.PACK_AB R5, R13, R12 ;  /* 0x0000000c0d05723e */ /* 0x000fe200000010ff */
[----:B------:R-:W-:Y:S01]  /*12460*/  FFMA R22, R133, R129, R22 ;  /* 0x0000008185167223 */ /* 0x000fe20000000016 */
[----:B------:R-:W-:Y:S01]  /*12470*/  F2FP.BF16.F32.PACK_AB R6, R15, R14 ;  /* 0x0000000e0f06723e */ /* 0x000fe200000010ff */
[C---:B------:R-:W-:Y:S01]  /*12480*/  FMUL R58, R130.reuse, R72 ;  /* 0x00000048823a7220 */ /* 0x040fe20000400000 */
[----:B------:R-:W-:Y:S01]  /*12490*/  F2FP.BF16.F32.PACK_AB R7, R17, R16 ;  /* 0x000000101107723e */ /* 0x000fe200000010ff */
[C---:B------:R-:W-:Y:S01]  /*124a0*/  FFMA R23, R133.reuse, R132, R23 ;  /* 0x0000008485177223 */ /* 0x040fe20000000017 */
[C---:B------:R-:W-:Y:S01]  /*124b0*/  FMUL R59, R130.reuse, R73 ;  /* 0x00000049823b7220 */ /* 0x040fe20000400000 */
[----:B------:R-:W-:Y:S01]  /*124c0*/  FFMA R56, R133, R131, R56 ;  /* 0x0000008385387223 */ /* 0x000fe20000000038 */
[C---:B------:R-:W-:Y:S01]  /*124d0*/  FMUL R60, R130.reuse, R74 ;  /* 0x0000004a823c7220 */ /* 0x040fe20000400000 */
[----:B------:R2:W-:Y:S01]  /*124e0*/  @!P1 STS.128 [R191+0x7000], R4 ;  /* 0x00700004bf009388 */ /* 0x0005e20000000c00 */
[----:B------:R-:W-:Y:S01]  /*124f0*/  F2FP.BF16.F32.PACK_AB R8, R19, R18 ;  /* 0x000000121308723e */ /* 0x000fe200000010ff */
[C---:B------:R-:W-:Y:S01]  /*12500*/  FFMA R57, R133.reuse, R134, R57 ;  /* 0x0000008685397223 */ /* 0x040fe20000000039 */
[C---:B------:R-:W-:Y:S01]  /*12510*/  FMUL R61, R130.reuse, R75 ;  /* 0x0000004b823d7220 */ /* 0x040fe20000400000 */
[C---:B------:R-:W-:Y:S01]  /*12520*/  FFMA R58, R133.reuse, R135, R58 ;  /* 0x00000087853a7223 */ /* 0x040fe2000000003a */
[C---:B------:R-:W-:Y:S01]  /*12530*/  FFMA R59, R133.reuse, R136, R59 ;  /* 0x00000088853b7223 */ /* 0x040fe2000000003b */
[C---:B------:R-:W-:Y:S01]  /*12540*/  FFMA R60, R133.reuse, R137, R60 ;  /* 0x00000089853c7223 */ /* 0x040fe2000000003c */
[----:B------:R-:W-:Y:S01]  /*12550*/  FFMA R61, R133, R138, R61 ;  /* 0x0000008a853d7223 */ /* 0x000fe2000000003d */
[----:B------:R-:W-:Y:S01]  /*12560*/  F2FP.BF16.F32.PACK_AB R9, R21, R20 ;  /* 0x000000141509723e */ /* 0x000fe200000010ff */
[----:B------:R-:W-:Y:S01]  /*12570*/  FFMA R62, R133, R139, R62 ;  /* 0x0000008b853e7223 */ /* 0x000fe2000000003e */
[----:B------:R-:W-:Y:S01]  /*12580*/  F2FP.BF16.F32.PACK_AB R10, R23, R22 ;  /* 0x00000016170a723e */ /* 0x000fe200000010ff */
[C---:B------:R-:W-:Y:S01]  /*12590*/  FMUL R66, R130.reuse, R80 ;  /* 0x0000005082427220 */ /* 0x040fe20000400000 */
[----:B------:R-:W-:Y:S01]  /*125a0*/  F2FP.BF16.F32.PACK_AB R11, R57, R56 ;  /* 0x00000038390b723e */ /* 0x000fe200000010ff */
[----:B------:R-:W-:Y:S01]  /*125b0*/  FFMA R63, R133, R140, R63 ;  /* 0x0000008c853f7223 */ /* 0x000fe2000000003f */
[C---:B------:R-:W-:Y:S01]  /*125c0*/  FMUL R67, R130.reuse, R81 ;  /* 0x0000005182437220 */ /* 0x040fe20000400000 */
[----:B------:R-:W-:Y:S01]  /*125d0*/  SHF.L.U32 R27, R145, 0x10, RZ ;  /* 0x00000010911b7819 */ /* 0x000fe200000006ff */
[----:B------:R-:W-:Y:S01]  /*125e0*/  FFMA R64, R133, R141, R64 ;  /* 0x0000008d85407223 */ /* 0x000fe20000000040 */
[----:B------:R2:W-:Y:S01]  /*125f0*/  @!P1 STS.128 [R199+0x7010], R8 ;  /* 0x00701008c7009388 */ /* 0x0005e20000000c00 */
[C---:B------:R-:W-:Y:S01]  /*12600*/  FMUL R68, R130.reuse, R82 ;  /* 0x0000005282447220 */ /* 0x040fe20000400000 */
[----:B------:R-:W-:Y:S01]  /*12610*/  LOP3.LUT R26, R145, 0xffff0000, RZ, 0xc0, !PT ;  /* 0xffff0000911a7812 */ /* 0x000fe200078ec0ff */
[C---:B------:R-:W-:Y:S01]  /*12620*/  FFMA R65, R133.reuse, R142, R65 ;  /* 0x0000008e85417223 */ /* 0x040fe20000000041 */
[----:B------:R-:W-:Y:S01]  /*12630*/  FMUL R69, R130, R83 ;  /* 0x0000005382457220 */ /* 0x000fe20000400000 */
[----:B------:R-:W-:Y:S01]  /*12640*/  SHF.L.U32 R29, R146, 0x10, RZ ;  /* 0x00000010921d7819 */ /* 0x000fe200000006ff */
[C---:B------:R-:W-:Y:S01]  /*12650*/  FFMA R66, R133.reuse, R25, R66 ;  /* 0x0000001985427223 */ /* 0x040fe20000000042 */
[----:B------:R-:W-:Y:S01]  /*12660*/  FMUL R70, R130, R84 ;  /* 0x0000005482467220 */ /* 0x000fe20000400000 */
[----:B------:R-:W-:Y:S01]  /*12670*/  LOP3.LUT R28, R146, 0xffff0000, RZ, 0xc0, !PT ;  /* 0xffff0000921c7812 */ /* 0x000fe200078ec0ff */
[----:B------:R-:W-:Y:S01]  /*12680*/  FFMA R67, R133, R24, R67 ;  /* 0x0000001885437223 */ /* 0x000fe20000000043 */
[C---:B------:R-:W-:Y:S01]  /*12690*/  FMUL R71, R130.reuse, R85 ;  /* 0x0000005582477220 */ /* 0x040fe20000400000 */
[----:B------:R-:W-:Y:S01]  /*126a0*/  SHF.L.U32 R31, R147, 0x10, RZ ;  /* 0x00000010931f7819 */ /* 0x000fe200000006ff */
[----:B------:R-:W-:Y:S01]  /*126b0*/  FFMA R68, R133, R27, R68 ;  /* 0x0000001b85447223 */ /* 0x000fe20000000044 */
[C---:B------:R-:W-:Y:S01]  /*126c0*/  FMUL R72, R130.reuse, R86 ;  /* 0x0000005682487220 */ /* 0x040fe20000400000 */
[----:B------:R-:W-:Y:S01]  /*126d0*/  LOP3.LUT R30, R147, 0xffff0000, RZ, 0xc0, !PT ;  /* 0xffff0000931e7812 */ /* 0x000fe200078ec0ff */
[----:B------:R-:W-:Y:S01]  /*126e0*/  FFMA R69, R133, R26, R69 ;  /* 0x0000001a85457223 */ /* 0x000fe20000000045 */
        /* <DEDUP_REMOVED lines=13> */
[----:B------:R-:W-:Y:S02]  /*127c0*/  F2FP.BF16.F32.PACK_AB R19, R73, R72 ;  /* 0x000000484913723e */ /* 0x000fe400000010ff */
[----:B------:R-:W-:Y:S03]  /*127d0*/  ISETP.NE.AND P0, PT, R192, RZ, PT ;  /* 0x000000ffc000720c */ /* 0x000fe60003f05270 */
[----:B------:R2:W-:Y:S01]  /*127e0*/  @!P1 STS.128 [R196+0x7010], R16 ;  /* 0x00701010c4009388 */ /* 0x0005e20000000c00 */
[----:B------:R-:W-:Y:S01]  /*127f0*/  @!PT LDS RZ, [RZ] ;  /* 0x00000000fffff984 */ /* 0x000fe20000000800 */
[----:B------:R-:W-:Y:S01]  /*12800*/  @!PT LDS RZ, [RZ] ;  /* 0x00000000fffff984 */ /* 0x000fe20000000800 */
[----:B------:R-:W-:Y:S01]  /*12810*/  @!PT LDS RZ, [RZ] ;  /* 0x00000000fffff984 */ /* 0x000fe20000000800 */
[----:B------:R-:W-:Y:S01]  /*12820*/  @!PT LDS RZ, [RZ] ;  /* 0x00000000fffff984 */ /* 0x000fe20000000800 */
[----:B------:R1:W-:Y:S07]  /*12830*/  MEMBAR.ALL.CTA ;  /* 0x0000000000007992 */ /* 0x0003ee0000008000 */
[----:B-1----:R-:W1:Y:S01]  /*12840*/  FENCE.VIEW.ASYNC.S ;  /* 0x00000000000073c6 */ /* 0x002e620000000000 */
[----:B------:R-:W-:Y:S05]  /*12850*/  WARPSYNC.ALL ;  /* 0x0000000000007948 */ /* 0x000fea0003800000 */
[----:B------:R-:W-:Y:S01]  /*12860*/  BSSY.RECONVERGENT B0, `(.L_x_185) ;  /* 0x0000011000007945 */ /* 0x000fe20003800200 */
        /* <DEDUP_REMOVED lines=16> */
.L_x_186:
[----:B------:R-:W-:Y:S05]  /*12970*/  BSYNC.RECONVERGENT B0 ;  /* 0x0000000000007941 */ /* 0x000fea0003800200 */
.L_x_185:
[----:B------:R-:W-:Y:S01]  /*12980*/  BAR.SYNC.DEFER_BLOCKING 0x1, 0x80 ;  /* 0x0042000000007b1d */ /* 0x000fe20000010000 */
[----:B------:R-:W-:Y:S09]  /*12990*/  UISETP.NE.AND UP0, UPT, UR53, -0x8, UPT ;  /* 0xfffffff83500788c */ /* 0x000ff2000bf05270 */
[----:B------:R-:W-:Y:S05]  /*129a0*/  BRA.U !UP0, `(.L_x_187) ;  /* 0x0000000108247547 */ /* 0x000fea000b800000 */
[----:B------:R-:W-:Y:S01]  /*129b0*/  ISETP.NE.AND P0, PT, R195, RZ, PT ;  /* 0x000000ffc300720c */ /* 0x000fe20003f05270 */
[----:B------:R-:W-:Y:S01]  /*129c0*/  IMAD.U32 R0, RZ, RZ, UR47 ;  /* 0x0000002fff007e24 */ /* 0x000fe2000f8e00ff */
[----:B------:R-:W-:Y:S04]  /*129d0*/  UIADD3 UR4, UPT, UPT, UR47, 0x1, URZ ;  /* 0x000000012f047890 */ /* 0x000fe8000fffe0ff */
[----:B------:R-:W-:Y:S04]  /*129e0*/  UISETP.NE.AND UP0, UPT, UR4, 0x4, UPT ;  /* 0x000000040400788c */ /* 0x000fe8000bf05270 */
[----:B------:R-:W-:Y:S03]  /*129f0*/  USEL UR47, UR4, URZ, UP0 ;  /* 0x000000ff042f7287 */ /* 0x000fe60008000000 */
[----:B------:R-:W-:Y:S05]  /*12a00*/  @P0 LEA R0, R0, UR44, 0x3 ;  /* 0x0000002c00000c11 */ /* 0x000fea000f8e18ff */
[----:B------:R-:W-:Y:S05]  /*12a10*/  @P0 VIADD R0, R0, 0x50 ;  /* 0x0000005000000836 */ /* 0x000fea0000000000 */
[----:B------:R-:W-:Y:S04]  /*12a20*/  @P0 PRMT R0, R201, 0x654, R0 ;  /* 0x00000654c9000816 */ /* 0x000fe80000000000 */
[----:B------:R1:W-:Y:S03]  /*12a30*/  @P0 SYNCS.ARRIVE.TRANS64.RED.A1T0 RZ, [R0+URZ], RZ ;  /* 0x000000ff00ff09a7 */ /* 0x0003e600081004ff */
.L_x_187:
[----:B------:R-:W-:Y:S01]  /*12a40*/  R2UR UR6, R194 ;  /* 0x00000000c20672ca */ /* 0x000fe200000e0000 */
[----:B------:R-:W-:Y:S01]  /*12a50*/  UIADD3 UR53, UPT, UPT, UR53, 0x8, URZ ;  /* 0x0000000835357890 */ /* 0x000fe2000fffe0ff */
[----:B------:R-:W-:Y:S01]  /*12a60*/  R2UR UR5, R182 ;  /* 0x00000000b60572ca */ /* 0x000fe200000e0000 */
[----:B------:R-:W-:Y:S01]  /*12a70*/  ULOP3.LUT UR43, UR43, 0x1, URZ, 0x3c, !UPT ;  /* 0x000000012b2b7892 */ /* 0x000fe2000f8e3cff */
[----:B------:R-:W-:Y:S02]  /*12a80*/  R2UR UR4, R183 ;  /* 0x00000000b70472ca */ /* 0x000fe400000e0000 */
[----:B------:R-:W-:Y:S02]  /*12a90*/  R2UR UR36, R193 ;  /* 0x00000000c12472ca */ /* 0x000fe400000e0000 */
[C---:B------:R-:W-:Y:S04]  /*12aa0*/  ISETP.NE.AND P0, PT, R186.reuse, 0x2, PT ;  /* 0x00000002ba00780c */ /* 0x040fe80003f05270 */
[----:B-1----:R-:W-:Y:S01]  /*12ab0*/  SEL R0, RZ, 0x1, P0 ;  /* 0x00000001ff007807 */ /* 0x002fe20000000000 */
[----:B------:R-:W-:Y:S01]  /*12ac0*/  UISETP.NE.AND UP0, UPT, UR6, URZ, UPT ;  /* 0x000000ff0600728c */ /* 0x000fe2000bf05270 */
[----:B------:R-:W-:Y:S01]  /*12ad0*/  SEL R186, R186, RZ, P0 ;  /* 0x000000ffbaba7207 */ /* 0x000fe20000000000 */
[----:B------:R-:W-:Y:S01]  /*12ae0*/  UIADD3 UR24, UPT, UPT, UR37, UR5, URZ ;  /* 0x0000000525187290 */ /* 0x000fe2000fffe0ff */
[----:B------:R-:W-:Y:S01]  /*12af0*/  LOP3.LUT R189, R189, R0, RZ, 0x3c, !PT ;  /* 0x00000000bdbd7212 */ /* 0x000fe200078e3cff */
[----:B------:R-:W-:Y:S05]  /*12b00*/  UIADD3 UR20, UPT, UPT, UR38, UR4, URZ ;  /* 0x0000000426147290 */ /* 0x000fea000fffe0ff */
[----:B------:R-:W-:Y:S07]  /*12b10*/  BRA.U UP0, `(.L_x_188) ;  /* 0xffffff3d001c7547 */ /* 0x000fee000b83ffff */
[----:B------:R-:W1:Y:S01]  /*12b20*/  LDCU.64 UR4, c[0x0][0xc88] ;  /* 0x00019100ff0477ac */ /* 0x000e620008000a00 */
[----:B------:R-:W-:Y:S01]  /*12b30*/  SYNCS.ARRIVE.TRANS64.A1T0 RZ, [UR44+0xd0], RZ ;  /* 0x0000d0ffffff79a7 */ /* 0x000fe2000810002c */
[----:B------:R-:W3:Y:S01]  /*12b40*/  LDCU.64 UR6, c[0x0][0xc90] ;  /* 0x00019200ff0677ac */ /* 0x000ee20008000a00 */
[----:B-1----:R-:W-:Y:S02]  /*12b50*/  ISETP.NE.U32.AND P2, PT, RZ, UR4, PT ;  /* 0x00000004ff007c0c */ /* 0x002fe4000bf45070 */
[----:B---3--:R-:W-:Y:S02]  /*12b60*/  ISETP.NE.U32.AND P1, PT, RZ, UR6, PT ;  /* 0x00000006ff007c0c */ /* 0x008fe4000bf25070 */
[----:B------:R-:W-:Y:S02]  /*12b70*/  ISETP.NE.AND.EX P2, PT, RZ, UR5, PT, P2 ;  /* 0x00000005ff007c0c */ /* 0x000fe4000bf45320 */
[----:B------:R-:W-:-:S13]  /*12b80*/  ISETP.NE.AND.EX P0, PT, RZ, UR7, PT, P1 ;  /* 0x00000007ff007c0c */ /* 0x000fda000bf05310 */
[----:B------:R-:W-:Y:S05]  /*12b90*/  @P2 BRA P0, `(.L_x_189) ;  /* 0x00000000003c2947 */ /* 0x000fea0000000000 */
[----:B------:R-:W-:-:S13]  /*12ba0*/  ISETP.NE.AND.EX P1, PT, RZ, UR7, PT, P1 ;  /* 0x00000007ff007c0c */ /* 0x000fda000bf25310 */
[----:B------:R-:W-:Y:S05]  /*12bb0*/  @P1 BRA `(.L_x_190) ;  /* 0x00000000000c1947 */ /* 0x000fea0003800000 */
[----:B------:R-:W-:-:S13]  /*12bc0*/  FSETP.NEU.AND P0, PT, R133, RZ, PT ;  /* 0x000000ff8500720b */ /* 0x000fda0003f0d000 */
[----:B------:R-:W-:Y:S05]  /*12bd0*/  @!P0 EXIT ;  /* 0x000000000000894d */ /* 0x000fea0003800000 */
[----:B------:R-:W-:Y:S05]  /*12be0*/  BRA `(.L_x_189) ;  /* 0x0000000000287947 */ /* 0x000fea0003800000 */
.L_x_190:
[----:B------:R-:W-:Y:S01]  /*12bf0*/  ISETP.NE.AND P0, PT, R185, RZ, PT ;  /* 0x000000ffb900720c */ /* 0x000fe20003f05270 */
[----:B------:R-:W-:-:S12]  /*12c00*/  BSSY.RECONVERGENT B0, `(.L_x_189) ;  /* 0x0000008000007945 */ /* 0x000fd80003800200 */
[----:B------:R-:W-:Y:S05]  /*12c10*/  @P0 BRA `(.L_x_191) ;  /* 0x0000000000100947 */ /* 0x000fea0003800000 */
[----:B------:R-:W-:-:S04]  /*12c20*/  ISETP.NE.U32.AND P0, PT, RZ, UR4, PT ;  /* 0x00000004ff007c0c */ /* 0x000fc8000bf05070 */
[----:B------:R-:W-:-:S13]  /*12c30*/  ISETP.NE.AND.EX P0, PT, RZ, UR5, PT, P0 ;  /* 0x00000005ff007c0c */ /* 0x000fda000bf05300 */
[----:B------:R-:W-:Y:S05]  /*12c40*/  @!P0 EXIT ;  /* 0x000000000000894d */ /* 0x000fea0003800000 */
[----:B------:R-:W-:Y:S05]  /*12c50*/  BRA `(.L_x_192) ;  /* 0x0000000000087947 */ /* 0x000fea0003800000 */
.L_x_191:
[----:B------:R-:W-:-:S13]  /*12c60*/  FSETP.NEU.AND P0, PT, R133, RZ, PT ;  /* 0x000000ff8500720b */ /* 0x000fda0003f0d000 */
[----:B------:R-:W-:Y:S05]  /*12c70*/  @!P0 EXIT ;  /* 0x000000000000894d */ /* 0x000fea0003800000 */
.L_x_192:
[----:B------:R-:W-:Y:S05]  /*12c80*/  BSYNC.RECONVERGENT B0 ;  /* 0x0000000000007941 */ /* 0x000fea0003800200 */
.L_x_189:
[----:B------:R-:W1:Y:S01]  /*12c90*/  S2UR UR7, SR_CgaCtaId ;  /* 0x00000000000779c3 */ /* 0x000e620000008800 */
[----:B------:R-:W-:Y:S01]  /*12ca0*/  ULEA UR6, UR47, UR44, 0x3 ;  /* 0x0000002c2f067291 */ /* 0x000fe2000f8e18ff */
[----:B------:R-:W-:-:S04]  /*12cb0*/  DEPBAR.LE SB0, 0x0 ;  /* 0x000080000000791a */ /* 0x000fc80000000000 */
[----:B------:R-:W-:-:S04]  /*12cc0*/  UIADD3 UR6, UPT, UPT, UR6, 0x50, URZ ;  /* 0x0000005006067890 */ /* 0x000fc8000fffe0ff */
[----:B-1----:R-:W-:-:S09]  /*12cd0*/  UPRMT UR6, UR7, 0x654, UR6 ;  /* 0x0000065407067896 */ /* 0x002fd20008000006 */
[----:B------:R-:W-:Y:S01]  /*12ce0*/  SYNCS.ARRIVE.TRANS64.RED.A1T0 RZ, [UR6], RZ ;  /* 0x000000ffffff79a7 */ /* 0x000fe20008100406 */
[----:B------:R-:W-:Y:S05]  /*12cf0*/  EXIT ;  /* 0x000000000000794d */ /* 0x000fea0003800000 */
.L_x_24:
[----:B-1----:R1:W2:Y:S02]  /*12d00*/  SYNCS.PHASECHK.TRANS64.TRYWAIT P0, [R0+URZ+0xc0], R3 ;  /* 0x0000c003000075a7 */ /* 0x0022a400080011ff */
[----:B--2---:R-:W-:Y:S05]  /*12d10*/  @!P0 NANOSLEEP.SYNCS 0x989680 ;  /* 0x009896800000895d */ /* 0x004fea0003900000 */
[----:B------:R-:W2:Y:S02]  /*12d20*/  @!P0 SYNCS.PHASECHK.TRANS64 P0, [R0+URZ+0xc0], R3 ;  /* 0x0000c003000085a7 */ /* 0x000ea400080010ff */
[----:B--2---:R-:W-:Y:S05]  /*12d30*/  @!P0 BRA `(.L_x_24) ;  /* 0xfffffffc00f08947 */ /* 0x004fea000383ffff */
[----:B------:R-:W-:Y:S05]  /*12d40*/  BRA `(.L_x_193) ;  /* 0xfffffeec00b07947 */ /* 0x000fea000383ffff */
.L_x_27:
[----:B-1----:R-:W-:-:S07]  /*12d50*/  MOV R0, UR33 ;  /* 0x0000002100007c02 */ /* 0x002fce0008000f00 */
.L_x_194:
[----:B-1----:R1:W2:Y:S02]  /*12d60*/  SYNCS.PHASECHK.TRANS64.TRYWAIT P0, [R0+URZ+0x18], R3 ;  /* 0x00001803000075a7 */ /* 0x0022a400080011ff */
[----:B--2---:R-:W-:Y:S05]  /*12d70*/  @!P0 NANOSLEEP.SYNCS 0x989680 ;  /* 0x009896800000895d */ /* 0x004fea0003900000 */
[----:B------:R-:W2:Y:S02]  /*12d80*/  @!P0 SYNCS.PHASECHK.TRANS64 P0, [R0+URZ+0x18], R3 ;  /* 0x00001803000085a7 */ /* 0x000ea400080010ff */
[----:B--2---:R-:W-:Y:S05]  /*12d90*/  @!P0 BRA `(.L_x_194) ;  /* 0xfffffffc00f08947 */ /* 0x004fea000383ffff */
[----:B------:R-:W-:Y:S05]  /*12da0*/  BRA `(.L_x_26) ;  /* 0xfffffeec00fc7947 */ /* 0x000fea000383ffff */
.L_x_36:
[----:B-1----:R-:W-:-:S07]  /*12db0*/  MOV R0, UR33 ;  /* 0x0000002100007c02 */ /* 0x002fce0008000f00 */
.L_x_195:
[----:B-1----:R1:W2:Y:S02]  /*12dc0*/  SYNCS.PHASECHK.TRANS64.TRYWAIT P0, [R0+URZ+0x18], R3 ;  /* 0x00001803000075a7 */ /* 0x0022a400080011ff */
[----:B--2---:R-:W-:Y:S05]  /*12dd0*/  @!P0 NANOSLEEP.SYNCS 0x989680 ;  /* 0x009896800000895d */ /* 0x004fea0003900000 */
[----:B------:R-:W2:Y:S02]  /*12de0*/  @!P0 SYNCS.PHASECHK.TRANS64 P0, [R0+URZ+0x18], R3 ;  /* 0x00001803000085a7 */ /* 0x000ea400080010ff */
[----:B--2---:R-:W-:Y:S05]  /*12df0*/  @!P0 BRA `(.L_x_195) ;  /* 0xfffffffc00f08947 */ /* 0x004fea000383ffff */
[----:B------:R-:W-:Y:S05]  /*12e00*/  BRA `(.L_x_35) ;  /* 0xfffffef400147947 */ /* 0x000fea000383ffff */
.L_x_43:
[----:B-1----:R1:W4:Y:S02]  /*12e10*/  SYNCS.PHASECHK.TRANS64.TRYWAIT P0, [R3+URZ+0x80], R0 ;  /* 0x00008000030075a7 */ /* 0x00232400080011ff */
[----:B----4-:R-:W-:Y:S05]  /*12e20*/  @!P0 NANOSLEEP.SYNCS 0x989680 ;  /* 0x009896800000895d */ /* 0x010fea0003900000 */
[----:B------:R-:W4:Y:S02]  /*12e30*/  @!P0 SYNCS.PHASECHK.TRANS64 P0, [R3+URZ+0x80], R0 ;  /* 0x00008000030085a7 */ /* 0x000f2400080010ff */
[----:B----4-:R-:W-:Y:S05]  /*12e40*/  @!P0 BRA `(.L_x_43) ;  /* 0xfffffffc00f08947 */ /* 0x010fea000383ffff */
[----:B------:R-:W-:Y:S05]  /*12e50*/  BRA `(.L_x_196) ;  /* 0xfffffef800047947 */ /* 0x000fea000383ffff */
.L_x_47:
[----:B-1----:R-:W-:-:S07]  /*12e60*/  MOV R0, UR4 ;  /* 0x0000000400007c02 */ /* 0x002fce0008000f00 */
.L_x_197:
[----:B-1----:R1:W2:Y:S02]  /*12e70*/  SYNCS.PHASECHK.TRANS64.TRYWAIT P0, [R0+URZ], R3 ;  /* 0x00000003000075a7 */ /* 0x0022a400080011ff */
[----:B--2---:R-:W-:Y:S05]  /*12e80*/  @!P0 NANOSLEEP.SYNCS 0x989680 ;  /* 0x009896800000895d */ /* 0x004fea0003900000 */
[----:B------:R-:W2:Y:S02]  /*12e90*/  @!P0 SYNCS.PHASECHK.TRANS64 P0, [R0+URZ], R3 ;  /* 0x00000003000085a7 */ /* 0x000ea400080010ff */
[----:B--2---:R-:W-:Y:S05]  /*12ea0*/  @!P0 BRA `(.L_x_197) ;  /* 0xfffffffc00f08947 */ /* 0x004fea000383ffff */
[----:B------:R-:W-:Y:S05]  /*12eb0*/  BRA `(.L_x_198) ;  /* 0xfffffefc00b07947 */ /* 0x000fea000383ffff */
.L_x_48:
[----:B------:R-:W-:-:S07]  /*12ec0*/  MOV R0, UR5 ;  /* 0x0000000500007c02 */ /* 0x000fce0008000f00 */
.L_x_199:
[----:B-1----:R1:W2:Y:S02]  /*12ed0*/  SYNCS.PHASECHK.TRANS64.TRYWAIT P0, [R0+URZ], R3 ;  /* 0x00000003000075a7 */ /* 0x0022a400080011ff */
[----:B--2---:R-:W-:Y:S05]  /*12ee0*/  @!P0 NANOSLEEP.SYNCS 0x989680 ;  /* 0x009896800000895d */ /* 0x004fea0003900000 */
[----:B------:R-:W2:Y:S02]  /*12ef0*/  @!P0 SYNCS.PHASECHK.TRANS64 P0, [R0+URZ], R3 ;  /* 0x00000003000085a7 */ /* 0x000ea400080010ff */
[----:B--2---:R-:W-:Y:S05]  /*12f00*/  @!P0 BRA `(.L_x_199) ;  /* 0xfffffffc00f08947 */ /* 0x004fea000383ffff */
[----:B------:R-:W-:Y:S05]  /*12f10*/  BRA `(.L_x_200) ;  /* 0xfffffefc00bc7947 */ /* 0x000fea000383ffff */
.L_x_51:
[----:B-1----:R1:W2:Y:S02]  /*12f20*/  SYNCS.PHASECHK.TRANS64.TRYWAIT P0, [R2+URZ+0xb0], R5 ;  /* 0x0000b005020075a7 */ /* 0x0022a400080011ff */
[----:B--2---:R-:W-:Y:S05]  /*12f30*/  @!P0 NANOSLEEP.SYNCS 0x989680 ;  /* 0x009896800000895d */ /* 0x004fea0003900000 */
[----:B------:R-:W2:Y:S02]  /*12f40*/  @!P0 SYNCS.PHASECHK.TRANS64 P0, [R2+URZ+0xb0], R5 ;  /* 0x0000b005020085a7 */ /* 0x000ea400080010ff */
[----:B--2---:R-:W-:Y:S05]  /*12f50*/  @!P0 BRA `(.L_x_51) ;  /* 0xfffffffc00f08947 */ /* 0x004fea000383ffff */
[----:B------:R-:W-:Y:S05]  /*12f60*/  BRA `(.L_x_201) ;  /* 0xffffff0000207947 */ /* 0x000fea000383ffff */
.L_x_52:
[----:B------:R-:W-:-:S07]  /*12f70*/  MOV R2, UR4 ;  /* 0x0000000400027c02 */ /* 0x000fce0008000f00 */
.L_x_202:
[----:B-1----:R1:W2:Y:S02]  /*12f80*/  SYNCS.PHASECHK.TRANS64.TRYWAIT P0, [R2+URZ+0x90], R5 ;  /* 0x00009005020075a7 */ /* 0x0022a400080011ff */
[----:B--2---:R-:W-:Y:S05]  /*12f90*/  @!P0 NANOSLEEP.SYNCS 0x989680 ;  /* 0x009896800000895d */ /* 0x004fea0003900000 */
[----:B------:R-:W2:Y:S02]  /*12fa0*/  @!P0 SYNCS.PHASECHK.TRANS64 P0, [R2+URZ+0x90], R5 ;  /* 0x00009005020085a7 */ /* 0x000ea400080010ff */
[----:B--2---:R-:W-:Y:S05]  /*12fb0*/  @!P0 BRA `(.L_x_202) ;  /* 0xfffffffc00f08947 */ /* 0x004fea000383ffff */
[----:B------:R-:W-:Y:S05]  /*12fc0*/  BRA `(.L_x_203) ;  /* 0xffffff0000307947 */ /* 0x000fea000383ffff */
.L_x_53:
[----:B-1----:R1:W2:Y:S02]  /*12fd0*/  SYNCS.PHASECHK.TRANS64.TRYWAIT P1, [R2+URZ+0x80], R5 ;  /* 0x00008005020075a7 */ /* 0x0022a400080211ff */
[----:B--2---:R-:W-:Y:S05]  /*12fe0*/  @!P1 NANOSLEEP.SYNCS 0x989680 ;  /* 0x009896800000995d */ /* 0x004fea0003900000 */
[----:B------:R-:W2:Y:S02]  /*12ff0*/  @!P1 SYNCS.PHASECHK.TRANS64 P1, [R2+URZ+0x80], R5 ;  /* 0x00008005020095a7 */ /* 0x000ea400080210ff */
[----:B--2---:R-:W-:Y:S05]  /*13000*/  @!P1 BRA `(.L_x_53) ;  /* 0xfffffffc00f09947 */ /* 0x004fea000383ffff */
[----:B------:R-:W-:Y:S05]  /*13010*/  BRA `(.L_x_204) ;  /* 0xffffff0000607947 */ /* 0x000fea000383ffff */
.L_x_56:
[----:B------:R-:W-:-:S07]  /*13020*/  MOV R0, UR4 ;  /* 0x0000000400007c02 */ /* 0x000fce0008000f00 */
.L_x_205:
[----:B-1----:R1:W2:Y:S02]  /*13030*/  SYNCS.PHASECHK.TRANS64.TRYWAIT P0, [R0+URZ+0x90], R3 ;  /* 0x00009003000075a7 */ /* 0x0022a400080011ff */
[----:B--2---:R-:W-:Y:S05]  /*13040*/  @!P0 NANOSLEEP.SYNCS 0x989680 ;  /* 0x009896800000895d */ /* 0x004fea0003900000 */
[----:B------:R-:W2:Y:S02]  /*13050*/  @!P0 SYNCS.PHASECHK.TRANS64 P0, [R0+URZ+0x90], R3 ;  /* 0x00009003000085a7 */ /* 0x000ea400080010ff */
[----:B--2---:R-:W-:Y:S05]  /*13060*/  @!P0 BRA `(.L_x_205) ;  /* 0xfffffffc00f08947 */ /* 0x004fea000383ffff */
[----:B------:R-:W-:Y:S05]  /*13070*/  BRA `(.L_x_55) ;  /* 0xffffff0000b47947 */ /* 0x000fea000383ffff */
.L_x_63:
[----:B-1----:R1:W2:Y:S02]  /*13080*/  SYNCS.PHASECHK.TRANS64.TRYWAIT P0, [R0+URZ+0x80], R5 ;  /* 0x00008005000075a7 */ /* 0x0022a400080011ff */
[----:B--2---:R-:W-:Y:S05]  /*13090*/  @!P0 NANOSLEEP.SYNCS 0x989680 ;  /* 0x009896800000895d */ /* 0x004fea0003900000 */
[----:B------:R-:W2:Y:S02]  /*130a0*/  @!P0 SYNCS.PHASECHK.TRANS64 P0, [R0+URZ+0x80], R5 ;  /* 0x00008005000085a7 */ /* 0x000ea400080010ff */
[----:B--2---:R-:W-:Y:S05]  /*130b0*/  @!P0 BRA `(.L_x_63) ;  /* 0xfffffffc00f08947 */ /* 0x004fea000383ffff */
[----:B------:R-:W-:Y:S05]  /*130c0*/  BRA `(.L_x_206) ;  /* 0xffffff0800dc7947 */ /* 0x000fea000383ffff */
.L_x_66:
[----:B------:R-:W-:-:S07]  /*130d0*/  MOV R0, UR7 ;  /* 0x0000000700007c02 */ /* 0x000fce0008000f00 */
.L_x_207:
[----:B-1----:R1:W2:Y:S02]  /*130e0*/  SYNCS.PHASECHK.TRANS64.TRYWAIT P0, [R0+URZ], R5 ;  /* 0x00000005000075a7 */ /* 0x0022a400080011ff */
[----:B--2---:R-:W-:Y:S05]  /*130f0*/  @!P0 NANOSLEEP.SYNCS 0x989680 ;  /* 0x009896800000895d */ /* 0x004fea0003900000 */
[----:B------:R-:W2:Y:S02]  /*13100*/  @!P0 SYNCS.PHASECHK.TRANS64 P0, [R0+URZ], R5 ;  /* 0x00000005000085a7 */ /* 0x000ea400080010ff */
[----:B--2---:R-:W-:Y:S05]  /*13110*/  @!P0 BRA `(.L_x_207) ;  /* 0xfffffffc00f08947 */ /* 0x004fea000383ffff */
[----:B------:R-:W-:Y:S05]  /*13120*/  BRA `(.L_x_65) ;  /* 0xffffff0c00247947 */ /* 0x000fea000383ffff */
.L_x_67:
[----:B------:R-:W-:-:S07]  /*13130*/  MOV R0, UR38 ;  /* 0x0000002600007c02 */ /* 0x000fce0008000f00 */
.L_x_208:
[----:B-1----:R1:W2:Y:S02]  /*13140*/  SYNCS.PHASECHK.TRANS64.TRYWAIT P0, [R0+URZ+0xa8], R5 ;  /* 0x0000a805000075a7 */ /* 0x0022a400080011ff */
[----:B--2---:R-:W-:Y:S05]  /*13150*/  @!P0 NANOSLEEP.SYNCS 0x989680 ;  /* 0x009896800000895d */ /* 0x004fea0003900000 */
[----:B------:R-:W2:Y:S02]  /*13160*/  @!P0 SYNCS.PHASECHK.TRANS64 P0, [R0+URZ+0xa8], R5 ;  /* 0x0000a805000085a7 */ /* 0x000ea400080010ff */
[----:B--2---:R-:W-:Y:S05]  /*13170*/  @!P0 BRA `(.L_x_208) ;  /* 0xfffffffc00f08947 */ /* 0x004fea000383ffff */
[----:B------:R-:W-:Y:S05]  /*13180*/  BRA `(.L_x_209) ;  /* 0xffffff0c00947947 */ /* 0x000fea000383ffff */
.L_x_70:
[----:B------:R-:W-:Y:S07]  /*13190*/  MOV R0, UR7 ;  /* 0x0000000700007c02 */ /* 0x000fee0008000f00 */
.L_x_210:
[----:B-1----:R1:W2:Y:S02]  /*131a0*/  SYNCS.PHASECHK.TRANS64.TRYWAIT P0, [R0+URZ], R5 ;  /* 0x00000005000075a7 */ /* 0x0022a400080011ff */
[----:B--2---:R-:W-:Y:S05]  /*131b0*/  @!P0 NANOSLEEP.SYNCS 0x989680 ;  /* 0x009896800000895d */ /* 0x004fea0003900000 */
[----:B------:R-:W2:Y:S02]  /*131c0*/  @!P0 SYNCS.PHASECHK.TRANS64 P0, [R0+URZ], R5 ;  /* 0x00000005000085a7 */ /* 0x000ea400080010ff */
[----:B--2---:R-:W-:Y:S05]  /*131d0*/  @!P0 BRA `(.L_x_210) ;  /* 0xfffffffc00f08947 */ /* 0x004fea000383ffff */
[----:B------:R-:W-:Y:S05]  /*131e0*/  BRA `(.L_x_69) ;  /* 0xffffff1000147947 */ /* 0x000fea000383ffff */
.L_x_73:
[----:B------:R-:W-:-:S07]  /*131f0*/  MOV R0, UR38 ;  /* 0x0000002600007c02 */ /* 0x000fce0008000f00 */
.L_x_211:
[----:B---3--:R3:W4:Y:S02]  /*13200*/  SYNCS.PHASECHK.TRANS64.TRYWAIT P0, [R0+URZ+0xd0], R3 ;  /* 0x0000d003000075a7 */ /* 0x00872400080011ff */
[----:B----4-:R-:W-:Y:S05]  /*13210*/  @!P0 NANOSLEEP.SYNCS 0x989680 ;  /* 0x009896800000895d */ /* 0x010fea0003900000 */
[----:B------:R-:W4:Y:S02]  /*13220*/  @!P0 SYNCS.PHASECHK.TRANS64 P0, [R0+URZ+0xd0], R3 ;  /* 0x0000d003000085a7 */ /* 0x000f2400080010ff */
[----:B----4-:R-:W-:Y:S05]  /*13230*/  @!P0 BRA `(.L_x_211) ;  /* 0xfffffffc00f08947 */ /* 0x010fea000383ffff */
[----:B------:R-:W-:Y:S05]  /*13240*/  BRA `(.L_x_212) ;  /* 0xffffff1400407947 */ /* 0x000fea000383ffff */
.L_x_78:
[----:B-1----:R1:W2:Y:S02]  /*13250*/  SYNCS.PHASECHK.TRANS64.TRYWAIT P0, [R12+URZ+0x80], R9 ;  /* 0x000080090c0075a7 */ /* 0x0022a400080011ff */
[----:B--2---:R-:W-:Y:S05]  /*13260*/  @!P0 NANOSLEEP.SYNCS 0x989680 ;  /* 0x009896800000895d */ /* 0x004fea0003900000 */
[----:B------:R-:W2:Y:S02]  /*13270*/  @!P0 SYNCS.PHASECHK.TRANS64 P0, [R12+URZ+0x80], R9 ;  /* 0x000080090c0085a7 */ /* 0x000ea400080010ff */
[----:B--2---:R-:W-:Y:S05]  /*13280*/  @!P0 BRA `(.L_x_78) ;  /* 0xfffffffc00f08947 */ /* 0x004fea000383ffff */
[----:B------:R-:W-:Y:S05]  /*13290*/  BRA `(.L_x_213) ;  /* 0xffffff1800707947 */ /* 0x000fea000383ffff */
.L_x_81:
[----:B------:R-:W-:Y:S07]  /*132a0*/  MOV R0, UR21 ;  /* 0x0000001500007c02 */ /* 0x000fee0008000f00 */
.L_x_214:
[----:B-1----:R1:W2:Y:S02]  /*132b0*/  SYNCS.PHASECHK.TRANS64.TRYWAIT P2, [R0+URZ+0x78], R9 ;  /* 0x00007809000075a7 */ /* 0x0022a400080411ff */
[----:B--2---:R-:W-:Y:S05]  /*132c0*/  @!P2 NANOSLEEP.SYNCS 0x989680 ;  /* 0x009896800000a95d */ /* 0x004fea0003900000 */
[----:B------:R-:W2:Y:S02]  /*132d0*/  @!P2 SYNCS.PHASECHK.TRANS64 P2, [R0+URZ+0x78], R9 ;  /* 0x000078090000a5a7 */ /* 0x000ea400080410ff */
[----:B--2---:R-:W-:Y:S05]  /*132e0*/  @!P2 BRA `(.L_x_214) ;  /* 0xfffffffc00f0a947 */ /* 0x004fea000383ffff */
[----:B------:R-:W-:Y:S05]  /*132f0*/  BRA `(.L_x_80) ;  /* 0xffffff1c00d87947 */ /* 0x000fea000383ffff */
.L_x_84:
[----:B------:R-:W-:Y:S07]  /*13300*/  MOV R9, UR21 ;  /* 0x0000001500097c02 */ /* 0x000fee0008000f00 */
.L_x_215:
[----:B-1----:R1:W2:Y:S02]  /*13310*/  SYNCS.PHASECHK.TRANS64.TRYWAIT P0, [R9+URZ+0x50], R10 ;  /* 0x0000500a090075a7 */ /* 0x0022a400080011ff */
[----:B--2---:R-:W-:Y:S05]  /*13320*/  @!P0 NANOSLEEP.SYNCS 0x989680 ;  /* 0x009896800000895d */ /* 0x004fea0003900000 */
[----:B------:R-:W2:Y:S02]  /*13330*/  @!P0 SYNCS.PHASECHK.TRANS64 P0, [R9+URZ+0x50], R10 ;  /* 0x0000500a090085a7 */ /* 0x000ea400080010ff */
[----:B--2---:R-:W-:Y:S05]  /*13340*/  @!P0 BRA `(.L_x_215) ;  /* 0xfffffffc00f08947 */ /* 0x004fea000383ffff */
[----:B------:R-:W-:Y:S05]  /*13350*/  BRA `(.L_x_216) ;  /* 0xffffff2000407947 */ /* 0x000fea000383ffff */
.L_x_85:
[----:B------:R-:W-:Y:S07]  /*13360*/  MOV R9, UR21 ;  /* 0x0000001500097c02 */ /* 0x000fee0008000f00 */
.L_x_217:
[----:B-1----:R1:W2:Y:S02]  /*13370*/  SYNCS.PHASECHK.TRANS64.TRYWAIT P0, [R9+URZ+0x58], R10 ;  /* 0x0000580a090075a7 */ /* 0x0022a400080011ff */
[----:B--2---:R-:W-:Y:S05]  /*13380*/  @!P0 NANOSLEEP.SYNCS 0x989680 ;  /* 0x009896800000895d */ /* 0x004fea0003900000 */
[----:B------:R-:W2:Y:S02]  /*13390*/  @!P0 SYNCS.PHASECHK.TRANS64 P0, [R9+URZ+0x58], R10 ;  /* 0x0000580a090085a7 */ /* 0x000ea400080010ff */
[----:B--2---:R-:W-:Y:S05]  /*133a0*/  @!P0 BRA `(.L_x_217) ;  /* 0xfffffffc00f08947 */ /* 0x004fea000383ffff */
[----:B------:R-:W-:Y:S05]  /*133b0*/  BRA `(.L_x_218) ;  /* 0xffffff2000987947 */ /* 0x000fea000383ffff */
.L_x_86:
[----:B------:R-:W-:Y:S07]  /*133c0*/  MOV R9, UR21 ;  /* 0x0000001500097c02 */ /* 0x000fee0008000f00 */
.L_x_219:
[----:B-1----:R1:W2:Y:S02]  /*133d0*/  SYNCS.PHASECHK.TRANS64.TRYWAIT P0, [R9+URZ+0x60], R10 ;  /* 0x0000600a090075a7 */ /* 0x0022a400080011ff */
[----:B--2---:R-:W-:Y:S05]  /*133e0*/  @!P0 NANOSLEEP.SYNCS 0x989680 ;  /* 0x009896800000895d */ /* 0x004fea0003900000 */
[----:B------:R-:W2:Y:S02]  /*133f0*/  @!P0 SYNCS.PHASECHK.TRANS64 P0, [R9+URZ+0x60], R10 ;  /* 0x0000600a090085a7 */ /* 0x000ea400080010ff */
[----:B--2---:R-:W-:Y:S05]  /*13400*/  @!P0 BRA `(.L_x_219) ;  /* 0xfffffffc00f08947 */ /* 0x004fea000383ffff */
[----:B------:R-:W-:Y:S05]  /*13410*/  BRA `(.L_x_220) ;  /* 0xffffff2000f87947 */ /* 0x000fea000383ffff */
.L_x_87:
[----:B------:R-:W-:Y:S07]  /*13420*/  MOV R9, UR21 ;  /* 0x0000001500097c02 */ /* 0x000fee0008000f00 */
.L_x_221:
[----:B-1----:R1:W2:Y:S02]  /*13430*/  SYNCS.PHASECHK.TRANS64.TRYWAIT P0, [R9+URZ+0x68], R10 ;  /* 0x0000680a090075a7 */ /* 0x0022a400080011ff */
[----:B--2---:R-:W-:Y:S05]  /*13440*/  @!P0 NANOSLEEP.SYNCS 0x989680 ;  /* 0x009896800000895d */ /* 0x004fea0003900000 */
[----:B------:R-:W2:Y:S02]  /*13450*/  @!P0 SYNCS.PHASECHK.TRANS64 P0, [R9+URZ+0x68], R10 ;  /* 0x0000680a090085a7 */ /* 0x000ea400080010ff */
[----:B--2---:R-:W-:Y:S05]  /*13460*/  @!P0 BRA `(.L_x_221) ;  /* 0xfffffffc00f08947 */ /* 0x004fea000383ffff */
[----:B------:R-:W-:Y:S05]  /*13470*/  BRA `(.L_x_222) ;  /* 0xffffff24005c7947 */ /* 0x000fea000383ffff */
.L_x_88:
[----:B------:R-:W-:Y:S07]  /*13480*/  MOV R0, UR21 ;  /* 0x0000001500007c02 */ /* 0x000fee0008000f00 */
.L_x_223:
[----:B-1----:R1:W2:Y:S02]  /*13490*/  SYNCS.PHASECHK.TRANS64.TRYWAIT P0, [R0+URZ+0x50], R9 ;  /* 0x00005009000075a7 */ /* 0x0022a400080011ff */
[----:B--2---:R-:W-:Y:S05]  /*134a0*/  @!P0 NANOSLEEP.SYNCS 0x989680 ;  /* 0x009896800000895d */ /* 0x004fea0003900000 */
[----:B------:R-:W2:Y:S02]  /*134b0*/  @!P0 SYNCS.PHASECHK.TRANS64 P0, [R0+URZ+0x50], R9 ;  /* 0x00005009000085a7 */ /* 0x000ea400080010ff */
[----:B--2---:R-:W-:Y:S05]  /*134c0*/  @!P0 BRA `(.L_x_223) ;  /* 0xfffffffc00f08947 */ /* 0x004fea000383ffff */
[----:B------:R-:W-:Y:S05]  /*134d0*/  BRA `(.L_x_224) ;  /* 0xffffff2400bc7947 */ /* 0x000fea000383ffff */
.L_x_89:
[----:B------:R-:W-:Y:S07]  /*134e0*/  MOV R0, UR21 ;  /* 0x0000001500007c02 */ /* 0x000fee0008000f00 */
.L_x_225:
[----:B-1----:R1:W2:Y:S02]  /*134f0*/  SYNCS.PHASECHK.TRANS64.TRYWAIT P0, [R0+URZ+0x58], R9 ;  /* 0x00005809000075a7 */ /* 0x0022a400080011ff */
[----:B--2---:R-:W-:Y:S05]  /*13500*/  @!P0 NANOSLEEP.SYNCS 0x989680 ;  /* 0x009896800000895d */ /* 0x004fea0003900000 */
[----:B------:R-:W2:Y:S02]  /*13510*/  @!P0 SYNCS.PHASECHK.TRANS64 P0, [R0+URZ+0x58], R9 ;  /* 0x00005809000085a7 */ /* 0x000ea400080010ff */
[----:B--2---:R-:W-:Y:S05]  /*13520*/  @!P0 BRA `(.L_x_225) ;  /* 0xfffffffc00f08947 */ /* 0x004fea000383ffff */
[----:B------:R-:W-:Y:S05]  /*13530*/  BRA `(.L_x_226) ;  /* 0xffffff28001c7947 */ /* 0x000fea000383ffff */
.L_x_90:
[----:B------:R-:W-:Y:S07]  /*13540*/  MOV R0, UR21 ;  /* 0x0000001500007c02 */ /* 0x000fee0008000f00 */
.L_x_227:
[----:B-1----:R1:W2:Y:S02]  /*13550*/  SYNCS.PHASECHK.TRANS64.TRYWAIT P0, [R0+URZ+0x60], R9 ;  /* 0x00006009000075a7 */ /* 0x0022a400080011ff */
[----:B--2---:R-:W-:Y:S05]  /*13560*/  @!P0 NANOSLEEP.SYNCS 0x989680 ;  /* 0x009896800000895d */ /* 0x004fea0003900000 */
[----:B------:R-:W2:Y:S02]  /*13570*/  @!P0 SYNCS.PHASECHK.TRANS64 P0, [R0+URZ+0x60], R9 ;  /* 0x00006009000085a7 */ /* 0x000ea400080010ff */
[----:B--2---:R-:W-:Y:S05]  /*13580*/  @!P0 BRA `(.L_x_227) ;  /* 0xfffffffc00f08947 */ /* 0x004fea000383ffff */
[----:B------:R-:W-:Y:S05]  /*13590*/  BRA `(.L_x_228) ;  /* 0xffffff2800807947 */ /* 0x000fea000383ffff */
.L_x_91:
[----:B------:R-:W-:Y:S07]  /*135a0*/  MOV R0, UR21 ;  /* 0x0000001500007c02 */ /* 0x000fee0008000f00 */
.L_x_229:
[----:B-1----:R1:W2:Y:S02]  /*135b0*/  SYNCS.PHASECHK.TRANS64.TRYWAIT P0, [R0+URZ+0x68], R9 ;  /* 0x00006809000075a7 */ /* 0x0022a400080011ff */
[----:B--2---:R-:W-:Y:S05]  /*135c0*/  @!P0 NANOSLEEP.SYNCS 0x989680 ;  /* 0x009896800000895d */ /* 0x004fea0003900000 */
[----:B------:R-:W2:Y:S02]  /*135d0*/  @!P0 SYNCS.PHASECHK.TRANS64 P0, [R0+URZ+0x68], R9 ;  /* 0x00006809000085a7 */ /* 0x000ea400080010ff */
[----:B--2---:R-:W-:Y:S05]  /*135e0*/  @!P0 BRA `(.L_x_229) ;  /* 0xfffffffc00f08947 */ /* 0x004fea000383ffff */
[----:B------:R-:W-:Y:S05]  /*135f0*/  BRA `(.L_x_230) ;  /* 0xffffff2800dc7947 */ /* 0x000fea000383ffff */
.L_x_93:
[----:B------:R-:W-:-:S07]  /*13600*/  MOV R3, UR21 ;  /* 0x0000001500037c02 */ /* 0x000fce0008000f00 */
.L_x_231:
[----:B-1----:R1:W3:Y:S02]  /*13610*/  SYNCS.PHASECHK.TRANS64.TRYWAIT P0, [R3+URZ+0x50], R10 ;  /* 0x0000500a030075a7 */ /* 0x0022e400080011ff */
[----:B---3--:R-:W-:Y:S05]  /*13620*/  @!P0 NANOSLEEP.SYNCS 0x989680 ;  /* 0x009896800000895d */ /* 0x008fea0003900000 */
[----:B------:R-:W3:Y:S02]  /*13630*/  @!P0 SYNCS.PHASECHK.TRANS64 P0, [R3+URZ+0x50], R10 ;  /* 0x0000500a030085a7 */ /* 0x000ee400080010ff */
[----:B---3--:R-:W-:Y:S05]  /*13640*/  @!P0 BRA `(.L_x_231) ;  /* 0xfffffffc00f08947 */ /* 0x008fea000383ffff */
[----:B------:R-:W-:Y:S05]  /*13650*/  BRA `(.L_x_232) ;  /* 0xffffff2c00647947 */ /* 0x000fea000383ffff */
.L_x_94:
[----:B-1----:R-:W-:-:S07]  /*13660*/  MOV R3, UR21 ;  /* 0x0000001500037c02 */ /* 0x002fce0008000f00 */
.L_x_233:
[----:B-1----:R1:W3:Y:S02]  /*13670*/  SYNCS.PHASECHK.TRANS64.TRYWAIT P0, [R3+URZ+0x58], R10 ;  /* 0x0000580a030075a7 */ /* 0x0022e400080011ff */
[----:B---3--:R-:W-:Y:S05]  /*13680*/  @!P0 NANOSLEEP.SYNCS 0x989680 ;  /* 0x009896800000895d */ /* 0x008fea0003900000 */
[----:B------:R-:W3:Y:S02]  /*13690*/  @!P0 SYNCS.PHASECHK.TRANS64 P0, [R3+URZ+0x58], R10 ;  /* 0x0000580a030085a7 */ /* 0x000ee400080010ff */
[----:B---3--:R-:W-:Y:S05]  /*136a0*/  @!P0 BRA `(.L_x_233) ;  /* 0xfffffffc00f08947 */ /* 0x008fea000383ffff */
[----:B------:R-:W-:Y:S05]  /*136b0*/  BRA `(.L_x_234) ;  /* 0xffffff2c00547947 */ /* 0x000fea000383ffff */
.L_x_95:
[----:B-1----:R-:W-:-:S07]  /*136c0*/  MOV R3, UR21 ;  /* 0x0000001500037c02 */ /* 0x002fce0008000f00 */
.L_x_235:
[----:B-1----:R1:W3:Y:S02]  /*136d0*/  SYNCS.PHASECHK.TRANS64.TRYWAIT P0, [R3+URZ+0x60], R10 ;  /* 0x0000600a030075a7 */ /* 0x0022e400080011ff */
[----:B---3--:R-:W-:Y:S05]  /*136e0*/  @!P0 NANOSLEEP.SYNCS 0x989680 ;  /* 0x009896800000895d */ /* 0x008fea0003900000 */
[----:B------:R-:W3:Y:S02]  /*136f0*/  @!P0 SYNCS.PHASECHK.TRANS64 P0, [R3+URZ+0x60], R10 ;  /* 0x0000600a030085a7 */ /* 0x000ee400080010ff */
[----:B---3--:R-:W-:Y:S05]  /*13700*/  @!P0 BRA `(.L_x_235) ;  /* 0xfffffffc00f08947 */ /* 0x008fea000383ffff */
[----:B------:R-:W-:Y:S05]  /*13710*/  BRA `(.L_x_236) ;  /* 0xffffff2c00487947 */ /* 0x000fea000383ffff */
.L_x_97:
[----:B--2---:R2:W3:Y:S02]  /*13720*/  SYNCS.PHASECHK.TRANS64.TRYWAIT P0, [R0+URZ+0x80], R3 ;  /* 0x00008003000075a7 */ /* 0x0044e400080011ff */
[----:B---3--:R-:W-:Y:S05]  /*13730*/  @!P0 NANOSLEEP.SYNCS 0x989680 ;  /* 0x009896800000895d */ /* 0x008fea0003900000 */
[----:B------:R-:W3:Y:S02]  /*13740*/  @!P0 SYNCS.PHASECHK.TRANS64 P0, [R0+URZ+0x80], R3 ;  /* 0x00008003000085a7 */ /* 0x000ee400080010ff */
[----:B---3--:R-:W-:Y:S05]  /*13750*/  @!P0 BRA `(.L_x_97) ;  /* 0xfffffffc00f08947 */ /* 0x008fea000383ffff */
[----:B------:R-:W-:Y:S05]  /*13760*/  BRA `(.L_x_237) ;  /* 0xffffff30001c7947 */ /* 0x000fea000383ffff */
.L_x_108:
[----:B-1----:R-:W-:Y:S04]  /*13770*/  MOV R3, UR44 ;  /* 0x0000002c00037c02 */ /* 0x002fe80008000f00 */
[----:B------:R1:W2:Y:S03]  /*13780*/  SYNCS.PHASECHK.TRANS64.TRYWAIT P0, [R3+URZ+0x30], R6 ;  /* 0x00003006030075a7 */ /* 0x0002a600080011ff */
[----:B--2---:R-:W-:Y:S05]  /*13790*/  @!P0 NANOSLEEP.SYNCS 0x989680 ;  /* 0x009896800000895d */ /* 0x004fea0003900000 */
[----:B------:R-:W2:Y:S02]  /*137a0*/  @!P0 SYNCS.PHASECHK.TRANS64 P0, [R3+URZ+0x30], R6 ;  /* 0x00003006030085a7 */ /* 0x000ea400080010ff */
[----:B--2---:R-:W-:Y:S05]  /*137b0*/  @!P0 BRA `(.L_x_108) ;  /* 0xfffffffc00ec8947 */ /* 0x004fea000383ffff */
[----:B------:R-:W-:Y:S05]  /*137c0*/  BRA `(.L_x_107) ;  /* 0xffffff3c00e07947 */ /* 0x000fea000383ffff */
.L_x_110:
[----:B-1----:R-:W-:Y:S04]  /*137d0*/  MOV R3, UR44 ;  /* 0x0000002c00037c02 */ /* 0x002fe80008000f00 */
[----:B------:R1:W4:Y:S03]  /*137e0*/  SYNCS.PHASECHK.TRANS64.TRYWAIT P1, [R3+URZ+0xa0], R4 ;  /* 0x0000a004030075a7 */ /* 0x00032600080211ff */
[----:B----4-:R-:W-:Y:S05]  /*137f0*/  @!P1 NANOSLEEP.SYNCS 0x989680 ;  /* 0x009896800000995d */ /* 0x010fea0003900000 */
[----:B------:R-:W4:Y:S02]  /*13800*/  @!P1 SYNCS.PHASECHK.TRANS64 P1, [R3+URZ+0xa0], R4 ;  /* 0x0000a004030095a7 */ /* 0x000f2400080210ff */
[----:B----4-:R-:W-:Y:S05]  /*13810*/  @!P1 BRA `(.L_x_110) ;  /* 0xfffffffc00ec9947 */ /* 0x010fea000383ffff */
[----:B------:R-:W-:Y:S05]  /*13820*/  BRA `(.L_x_109) ;  /* 0xffffff4000107947 */ /* 0x000fea000383ffff */
.L_x_121:
[----:B---3--:R3:W4:Y:S02]  /*13830*/  SYNCS.PHASECHK.TRANS64.TRYWAIT P0, [R3+URZ+0x30], R0 ;  /* 0x00003000030075a7 */ /* 0x00872400080011ff */
[----:B----4-:R-:W-:Y:S05]  /*13840*/  @!P0 NANOSLEEP.SYNCS 0x989680 ;  /* 0x009896800000895d */ /* 0x010fea0003900000 */
[----:B------:R-:W4:Y:S02]  /*13850*/  @!P0 SYNCS.PHASECHK.TRANS64 P0, [R3+URZ+0x30], R0 ;  /* 0x00003000030085a7 */ /* 0x000f2400080010ff */
[----:B----4-:R-:W-:Y:S05]  /*13860*/  @!P0 BRA `(.L_x_121) ;  /* 0xfffffffc00f08947 */ /* 0x010fea000383ffff */
[----:B------:R-:W-:Y:S05]  /*13870*/  BRA `(.L_x_120) ;  /* 0xffffff5400c47947 */ /* 0x000fea000383ffff */
.L_x_131:
[----:B-1----:R1:W3:Y:S02]  /*13880*/  SYNCS.PHASECHK.TRANS64.TRYWAIT P0, [R11+URZ+0x30], R4 ;  /* 0x000030040b0075a7 */ /* 0x0022e400080011ff */
[----:B---3--:R-:W-:Y:S05]  /*13890*/  @!P0 NANOSLEEP.SYNCS 0x989680 ;  /* 0x009896800000895d */ /* 0x008fea0003900000 */
[----:B------:R-:W3:Y:S02]  /*138a0*/  @!P0 SYNCS.PHASECHK.TRANS64 P0, [R11+URZ+0x30], R4 ;  /* 0x000030040b0085a7 */ /* 0x000ee400080010ff */
[----:B---3--:R-:W-:Y:S05]  /*138b0*/  @!P0 BRA `(.L_x_131) ;  /* 0xfffffffc00f08947 */ /* 0x008fea000383ffff */
[----:B------:R-:W-:Y:S05]  /*138c0*/  BRA `(.L_x_130) ;  /* 0xffffff6c00607947 */ /* 0x000fea000383ffff */
.L_x_141:
[----:B-1----:R1:W3:Y:S02]  /*138d0*/  SYNCS.PHASECHK.TRANS64.TRYWAIT P0, [R0+URZ+0x30], R9 ;  /* 0x00003009000075a7 */ /* 0x0022e400080011ff */
[----:B---3--:R-:W-:Y:S05]  /*138e0*/  @!P0 NANOSLEEP.SYNCS 0x989680 ;  /* 0x009896800000895d */ /* 0x008fea0003900000 */
[----:B------:R-:W3:Y:S02]  /*138f0*/  @!P0 SYNCS.PHASECHK.TRANS64 P0, [R0+URZ+0x30], R9 ;  /* 0x00003009000085a7 */ /* 0x000ee400080010ff */
[----:B---3--:R-:W-:Y:S05]  /*13900*/  @!P0 BRA `(.L_x_141) ;  /* 0xfffffffc00f08947 */ /* 0x008fea000383ffff */
[----:B------:R-:W-:Y:S05]  /*13910*/  BRA `(.L_x_140) ;  /* 0xffffff8000b87947 */ /* 0x000fea000383ffff */
.L_x_151:
[----:B-1----:R1:W4:Y:S02]  /*13920*/  SYNCS.PHASECHK.TRANS64.TRYWAIT P0, [R9+URZ+0x30], R4 ;  /* 0x00003004090075a7 */ /* 0x00232400080011ff */
[----:B----4-:R-:W-:Y:S05]  /*13930*/  @!P0 NANOSLEEP.SYNCS 0x989680 ;  /* 0x009896800000895d */ /* 0x010fea0003900000 */
[----:B------:R-:W4:Y:S02]  /*13940*/  @!P0 SYNCS.PHASECHK.TRANS64 P0, [R9+URZ+0x30], R4 ;  /* 0x00003004090085a7 */ /* 0x000f2400080010ff */
[----:B----4-:R-:W-:Y:S05]  /*13950*/  @!P0 BRA `(.L_x_151) ;  /* 0xfffffffc00f08947 */ /* 0x010fea000383ffff */
[----:B------:R-:W-:Y:S05]  /*13960*/  BRA `(.L_x_150) ;  /* 0xffffff98004c7947 */ /* 0x000fea000383ffff */
.L_x_161:
[----:B-1----:R1:W3:Y:S02]  /*13970*/  SYNCS.PHASECHK.TRANS64.TRYWAIT P0, [R9+URZ+0x30], R4 ;  /* 0x00003004090075a7 */ /* 0x0022e400080011ff */
[----:B---3--:R-:W-:Y:S05]  /*13980*/  @!P0 NANOSLEEP.SYNCS 0x989680 ;  /* 0x009896800000895d */ /* 0x008fea0003900000 */
[----:B------:R-:W3:Y:S02]  /*13990*/  @!P0 SYNCS.PHASECHK.TRANS64 P0, [R9+URZ+0x30], R4 ;  /* 0x00003004090085a7 */ /* 0x000ee400080010ff */
[----:B---3--:R-:W-:Y:S05]  /*139a0*/  @!P0 BRA `(.L_x_161) ;  /* 0xfffffffc00f08947 */ /* 0x008fea000383ffff */
[----:B------:R-:W-:Y:S05]  /*139b0*/  BRA `(.L_x_160) ;  /* 0xffffffac00bc7947 */ /* 0x000fea000383ffff */
.L_x_171:
[----:B-1----:R1:W3:Y:S02]  /*139c0*/  SYNCS.PHASECHK.TRANS64.TRYWAIT P0, [R0+URZ+0x30], R9 ;  /* 0x00003009000075a7 */ /* 0x0022e400080011ff */
[----:B---3--:R-:W-:Y:S05]  /*139d0*/  @!P0 NANOSLEEP.SYNCS 0x989680 ;  /* 0x009896800000895d */ /* 0x008fea0003900000 */
[----:B------:R-:W3:Y:S02]  /*139e0*/  @!P0 SYNCS.PHASECHK.TRANS64 P0, [R0+URZ+0x30], R9 ;  /* 0x00003009000085a7 */ /* 0x000ee400080010ff */
[----:B---3--:R-:W-:Y:S05]  /*139f0*/  @!P0 BRA `(.L_x_171) ;  /* 0xfffffffc00f08947 */ /* 0x008fea000383ffff */
[----:B------:R-:W-:Y:S05]  /*13a00*/  BRA `(.L_x_170) ;  /* 0xffffffc400507947 */ /* 0x000fea000383ffff */
.L_x_181:
[----:B-1----:R1:W3:Y:S02]  /*13a10*/  SYNCS.PHASECHK.TRANS64.TRYWAIT P0, [R3+URZ+0x30], R16 ;  /* 0x00003010030075a7 */ /* 0x0022e400080011ff */
[----:B---3--:R-:W-:Y:S05]  /*13a20*/  @!P0 NANOSLEEP.SYNCS 0x989680 ;  /* 0x009896800000895d */ /* 0x008fea0003900000 */
[----:B------:R-:W3:Y:S02]  /*13a30*/  @!P0 SYNCS.PHASECHK.TRANS64 P0, [R3+URZ+0x30], R16 ;  /* 0x00003010030085a7 */ /* 0x000ee400080010ff */
[----:B---3--:R-:W-:Y:S05]  /*13a40*/  @!P0 BRA `(.L_x_181) ;  /* 0xfffffffc00f08947 */ /* 0x008fea000383ffff */
[----:B------:R-:W-:Y:S05]  /*13a50*/  BRA `(.L_x_180) ;  /* 0xffffffd800b47947 */ /* 0x000fea000383ffff */
        .weak           $__internal_0_$__cuda_sm10x_tcgen05_guardrail_trap_col_being_dealloced_not_returned_by_alloc
        .type           $__internal_0_$__cuda_sm10x_tcgen05_guardrail_trap_col_being_dealloced_not_returned_by_alloc,@function
        .size           $__internal_0_$__cuda_sm10x_tcgen05_guardrail_trap_col_being_dealloced_not_returned_by_alloc,($__internal_1_$__cuda_sm10x_tcgen05_guardrail_trap_phase_invalid_during_alloc - $__internal_0_$__cuda_sm10x_tcgen05_guardrail_trap_col_being_dealloced_not_returned_by_alloc)
$__internal_0_$__cuda_sm10x_tcgen05_guardrail_trap_col_being_dealloced_not_returned_by_alloc:
[----:B------:R-:W-:Y:S05]  /*13a60*/  BPT.TRAP 0x1 ;  /* 0x000000040000795c */ /* 0x000fea0000300000 */
[----:B------:R-:W-:-:S04]  /*13a70*/  HFMA2 R3, -RZ, RZ, 0, 0 ;  /* 0x00000000ff037431 */ /* 0x000fc800000001ff */
[----:B------:R-:W-:Y:S05]  /*13a80*/  RET.REL.NODEC R2 `(_ZN7cutlass13device_kernelINS_4gemm6kernel13GemmUniversalIN4cute5tupleIJiiiiEEENS1_10collective13CollectiveMmaINS1_46MainloopSm100TmaUmmaWarpSpecializedBlockScaledILi3ELi2ELi1ENS5_IJNS4_1CILi2EEENSA_ILi4EEENSA_ILi1EEEEEEEENS5_IJNSA_ILi128EEENSA_ILi256EEESH_EEENS5_IJNS_12float_e2m1_tENS_13float_ue8m0_tEEEENS5_IJNS5_IJlSD_lEEENS4_6LayoutINS5_IJNS5_IJNS5_IJNSA_ILi32EEESC_EEEiEEESQ_NS5_IJSD_iEEEEEENS5_IJNS5_IJNS5_IJNSA_ILi16EEESC_EEEiEEENS5_IJNS5_IJNSA_ILi0EEESD_EEENSA_ILi512EEEEEENS5_IJSW_iEEEEEEEEEEESL_S13_NS4_8TiledMMAINS4_8MMA_AtomIJNS4_17SM100_MMA_MXF4_SSISJ_SJ_fSK_Li128ELi256ELi32ELNS4_4UMMA5MajorE0ELS18_0ELNS17_7ScaleInE0ELS19_0EEEEEENSN_INS5_IJSD_SD_SD_EEENS5_IJSW_SW_SW_EEEEENS5_IJNS4_10UnderscoreES1F_S1F_EEEEENS5_IJNS4_23SM90_TMA_LOAD_MULTICASTES1I_EEENS5_IJNS4_14ComposedLayoutINS4_7SwizzleILi3ELi4ELi3EEENS4_18smem_ptr_flag_bitsILi4EEENSN_INS5_IJNSA_ILi8EEESH_EEENS5_IJSH_SD_EEEEEEENSN_INS5_IJNS5_IJNS5_IJSP_SD_EEENS5_IJSO_SB_EEEEEESD_NS5_IJSB_SB_EEEEEENS5_IJNS5_IJNS5_IJSU_SY_EEESX_EEESW_NS5_IJSB_SY_EEEEEEEEEEEvNS4_8identityES1J_NS5_IJS1T_NSN_INS5_IJNS5_IJNS5_IJSP_SB_EEES1V_EEESD_S1X_EEENS5_IJS20_SW_NS5_IJSB_NSA_ILi1024EEEEEEEEEEEEEEvS25_EENS_8epilogue10collective18CollectiveEpilogueINS2F_23Sm100TmaWarpSpecializedILi4ELi2ELi32ELb1ELb0EEEJNS5_IJNSA_ILi64EEESH_SH_EEENS5_IJNSN_IS2K_SD_EENSN_IS1V_NS5_IJSD_SG_EEEEEEEENS_10bfloat16_tESM_S2Q_SM_NS2F_6fusion15FusionCallbacksIS2J_NS2R_17LinearCombinationIS2Q_fS2Q_fLNS_15FloatRoundStyleE2EEES2L_S2P_JEEENS4_5SM1004TMEM4LOAD26SM100_TMEM_LOAD_32dp32b32xENS4_13SM90_TMA_LOADENS1K_INS1L_ILi2ELi4ELi3EEENS1N_ILi16EEENSN_INS5_IJS1P_SO_EEENS5_IJSO_SD_EEEEEEENS4_39AutoVectorizingCopyWithAssumedAlignmentILi128EEENS4_14SM90_TMA_STOREES37_S39_S39_EEEvvEEEEvNT_6ParamsE) ;  /* 0xfffffec4025c7950 */ /* 0x000fea0003c3ffff */
        .weak           $__internal_1_$__cuda_sm10x_tcgen05_guardrail_trap_phase_invalid_during_alloc
        .type           $__internal_1_$__cuda_sm10x_tcgen05_guardrail_trap_phase_invalid_during_alloc,@function
        .size           $__internal_1_$__cuda_sm10x_tcgen05_guardrail_trap_phase_invalid_during_alloc,($__internal_2_$__cuda_sm10x_tcgen05_guardrail_trap_unallocated_columns_being_dealloced - $__internal_1_$__cuda_sm10x_tcgen05_guardrail_trap_phase_invalid_during_alloc)
$__internal_1_$__cuda_sm10x_tcgen05_guardrail_trap_phase_invalid_during_alloc:
[----:B------:R-:W-:Y:S05]  /*13a90*/  BPT.TRAP 0x1 ;  /* 0x000000040000795c */ /* 0x000fea0000300000 */
[----:B------:R-:W-:-:S04]  /*13aa0*/  MOV R5, 0x0 ;  /* 0x0000000000057802 */ /* 0x000fc80000000f00 */
[----:B------:R-:W-:Y:S05]  /*13ab0*/  RET.REL.NODEC R4 `(_ZN7cutlass13device_kernelINS_4gemm6kernel13GemmUniversalIN4cute5tupleIJiiiiEEENS1_10collective13CollectiveMmaINS1_46MainloopSm100TmaUmmaWarpSpecializedBlockScaledILi3ELi2ELi1ENS5_IJNS4_1CILi2EEENSA_ILi4EEENSA_ILi1EEEEEEEENS5_IJNSA_ILi128EEENSA_ILi256EEESH_EEENS5_IJNS_12float_e2m1_tENS_13float_ue8m0_tEEEENS5_IJNS5_IJlSD_lEEENS4_6LayoutINS5_IJNS5_IJNS5_IJNSA_ILi32EEESC_EEEiEEESQ_NS5_IJSD_iEEEEEENS5_IJNS5_IJNS5_IJNSA_ILi16EEESC_EEEiEEENS5_IJNS5_IJNSA_ILi0EEESD_EEENSA_ILi512EEEEEENS5_IJSW_iEEEEEEEEEEESL_S13_NS4_8TiledMMAINS4_8MMA_AtomIJNS4_17SM100_MMA_MXF4_SSISJ_SJ_fSK_Li128ELi256ELi32ELNS4_4UMMA5MajorE0ELS18_0ELNS17_7ScaleInE0ELS19_0EEEEEENSN_INS5_IJSD_SD_SD_EEENS5_IJSW_SW_SW_EEEEENS5_IJNS4_10UnderscoreES1F_S1F_EEEEENS5_IJNS4_23SM90_TMA_LOAD_MULTICASTES1I_EEENS5_IJNS4_14ComposedLayoutINS4_7SwizzleILi3ELi4ELi3EEENS4_18smem_ptr_flag_bitsILi4EEENSN_INS5_IJNSA_ILi8EEESH_EEENS5_IJSH_SD_EEEEEEENSN_INS5_IJNS5_IJNS5_IJSP_SD_EEENS5_IJSO_SB_EEEEEESD_NS5_IJSB_SB_EEEEEENS5_IJNS5_IJNS5_IJSU_SY_EEESX_EEESW_NS5_IJSB_SY_EEEEEEEEEEEvNS4_8identityES1J_NS5_IJS1T_NSN_INS5_IJNS5_IJNS5_IJSP_SB_EEES1V_EEESD_S1X_EEENS5_IJS20_SW_NS5_IJSB_NSA_ILi1024EEEEEEEEEEEEEEvS25_EENS_8epilogue10collective18CollectiveEpilogueINS2F_23Sm100TmaWarpSpecializedILi4ELi2ELi32ELb1ELb0EEEJNS5_IJNSA_ILi64EEESH_SH_EEENS5_IJNSN_IS2K_SD_EENSN_IS1V_NS5_IJSD_SG_EEEEEEEENS_10bfloat16_tESM_S2Q_SM_NS2F_6fusion15FusionCallbacksIS2J_NS2R_17LinearCombinationIS2Q_fS2Q_fLNS_15FloatRoundStyleE2EEES2L_S2P_JEEENS4_5SM1004TMEM4LOAD26SM100_TMEM_LOAD_32dp32b32xENS4_13SM90_TMA_LOADENS1K_INS1L_ILi2ELi4ELi3EEENS1N_ILi16EEENSN_INS5_IJS1P_SO_EEENS5_IJSO_SD_EEEEEEENS4_39AutoVectorizingCopyWithAssumedAlignmentILi128EEENS4_14SM90_TMA_STOREES37_S39_S39_EEEvvEEEEvNT_6ParamsE) ;  /* 0xfffffec404507950 */ /* 0x000fea0003c3ffff */
        .weak           $__internal_2_$__cuda_sm10x_tcgen05_guardrail_trap_unallocated_columns_being_dealloced
        .type           $__internal_2_$__cuda_sm10x_tcgen05_guardrail_trap_unallocated_columns_being_dealloced,@function
        .size           $__internal_2_$__cuda_sm10x_tcgen05_guardrail_trap_unallocated_columns_being_dealloced,(.L_x_239 - $__internal_2_$__cuda_sm10x_tcgen05_guardrail_trap_unallocated_columns_being_dealloced)
$__internal_2_$__cuda_sm10x_tcgen05_guardrail_trap_unallocated_columns_being_dealloced:
[----:B------:R-:W-:Y:S05]  /*13ac0*/  BPT.TRAP 0x1 ;  /* 0x000000040000795c */ /* 0x000fea0000300000 */
[----:B------:R-:W-:-:S04]  /*13ad0*/  HFMA2 R3, -RZ, RZ, 0, 0 ;  /* 0x00000000ff037431 */ /* 0x000fc800000001ff */
[----:B------:R-:W-:Y:S05]  /*13ae0*/  RET.REL.NODEC R2 `(_ZN7cutlass13device_kernelINS_4gemm6kernel13GemmUniversalIN4cute5tupleIJiiiiEEENS1_10collective13CollectiveMmaINS1_46MainloopSm100TmaUmmaWarpSpecializedBlockScaledILi3ELi2ELi1ENS5_IJNS4_1CILi2EEENSA_ILi4EEENSA_ILi1EEEEEEEENS5_IJNSA_ILi128EEENSA_ILi256EEESH_EEENS5_IJNS_12float_e2m1_tENS_13float_ue8m0_tEEEENS5_IJNS5_IJlSD_lEEENS4_6LayoutINS5_IJNS5_IJNS5_IJNSA_ILi32EEESC_EEEiEEESQ_NS5_IJSD_iEEEEEENS5_IJNS5_IJNS5_IJNSA_ILi16EEESC_EEEiEEENS5_IJNS5_IJNSA_ILi0EEESD_EEENSA_ILi512EEEEEENS5_IJSW_iEEEEEEEEEEESL_S13_NS4_8TiledMMAINS4_8MMA_AtomIJNS4_17SM100_MMA_MXF4_SSISJ_SJ_fSK_Li128ELi256ELi32ELNS4_4UMMA5MajorE0ELS18_0ELNS17_7ScaleInE0ELS19_0EEEEEENSN_INS5_IJSD_SD_SD_EEENS5_IJSW_SW_SW_EEEEENS5_IJNS4_10UnderscoreES1F_S1F_EEEEENS5_IJNS4_23SM90_TMA_LOAD_MULTICASTES1I_EEENS5_IJNS4_14ComposedLayoutINS4_7SwizzleILi3ELi4ELi3EEENS4_18smem_ptr_flag_bitsILi4EEENSN_INS5_IJNSA_ILi8EEESH_EEENS5_IJSH_SD_EEEEEEENSN_INS5_IJNS5_IJNS5_IJSP_SD_EEENS5_IJSO_SB_EEEEEESD_NS5_IJSB_SB_EEEEEENS5_IJNS5_IJNS5_IJSU_SY_EEESX_EEESW_NS5_IJSB_SY_EEEEEEEEEEEvNS4_8identityES1J_NS5_IJS1T_NSN_INS5_IJNS5_IJNS5_IJSP_SB_EEES1V_EEESD_S1X_EEENS5_IJS20_SW_NS5_IJSB_NSA_ILi1024EEEEEEEEEEEEEEvS25_EENS_8epilogue10collective18CollectiveEpilogueINS2F_23Sm100TmaWarpSpecializedILi4ELi2ELi32ELb1ELb0EEEJNS5_IJNSA_ILi64EEESH_SH_EEENS5_IJNSN_IS2K_SD_EENSN_IS1V_NS5_IJSD_SG_EEEEEEEENS_10bfloat16_tESM_S2Q_SM_NS2F_6fusion15FusionCallbacksIS2J_NS2R_17LinearCombinationIS2Q_fS2Q_fLNS_15FloatRoundStyleE2EEES2L_S2P_JEEENS4_5SM1004TMEM4LOAD26SM100_TMEM_LOAD_32dp32b32xENS4_13SM90_TMA_LOADENS1K_INS1L_ILi2ELi4ELi3EEENS1N_ILi16EEENSN_INS5_IJS1P_SO_EEENS5_IJSO_SD_EEEEEEENS4_39AutoVectorizingCopyWithAssumedAlignmentILi128EEENS4_14SM90_TMA_STOREES37_S39_S39_EEEvvEEEEvNT_6ParamsE) ;  /* 0xfffffec402447950 */ /* 0x000fea0003c3ffff */
.L_x_238:
[----:B------:R-:W-:-:S00]  /*13af0*/  BRA `(.L_x_238) ;  /* 0xfffffffc00fc7947 */ /* 0x000fc0000383ffff */
[----:B------:R-:W-:-:S00]  /*13b00*/  NOP ;  /* 0x0000000000007918 */ /* 0x000fc00000000000 */
[----:B------:R-:W-:-:S00]  /*13b10*/  NOP ;  /* 0x0000000000007918 */ /* 0x000fc00000000000 */
[----:B------:R-:W-:-:S00]  /*13b20*/  NOP ;  /* 0x0000000000007918 */ /* 0x000fc00000000000 */
[----:B------:R-:W-:-:S00]  /*13b30*/  NOP ;  /* 0x0000000000007918 */ /* 0x000fc00000000000 */
[----:B------:R-:W-:-:S00]  /*13b40*/  NOP ;  /* 0x0000000000007918 */ /* 0x000fc00000000000 */
[----:B------:R-:W-:-:S00]  /*13b50*/  NOP ;  /* 0x0000000000007918 */ /* 0x000fc00000000000 */
[----:B------:R-:W-:-:S00]  /*13b60*/  NOP ;  /* 0x0000000000007918 */ /* 0x000fc00000000000 */
[----:B------:R-:W-:-:S00]  /*13b70*/  NOP ;  /* 0x0000000000007918 */ /* 0x000fc00000000000 */
.L_x_239:


//--------------------- .nv.global.init           --------------------------
	.section	.nv.global.init,"aw",@progbits
.nv.global.init:
	.type		$str$29,@object
	.size		$str$29,($str$30 - $str$29)
$str$29:
        /*0000*/ 	.byte	0x28, 0x61, 0x64, 0x64, 0x72, 0x65, 0x73, 0x73, 0x20, 0x26, 0x20, 0x6d, 0x61, 0x73, 0x6b, 0x29
        /*0010*/ 	.byte	0x20, 0x3d, 0x3d, 0x20, 0x30, 0x00
	.type		$str$30,@object
	.size		$str$30,($str$26 - $str$30)
$str$30:
        /*0016*/ 	.byte	0x2f, 0x74, 0x6d, 0x70, 0x2f, 0x63, 0x75, 0x74, 0x6c, 0x61, 0x73, 0x73, 0x5f, 0x73, 0x77, 0x65
        /*0026*/ 	.byte	0x65, 0x70, 0x5f, 0x73, 0x72, 0x63, 0x2f, 0x69, 0x6e, 0x63, 0x6c, 0x75, 0x64, 0x65, 0x2f, 0x63
        /*0036*/ 	.byte	0x75, 0x74, 0x65, 0x2f, 0x70, 0x6f, 0x69, 0x6e, 0x74, 0x65, 0x72, 0x5f, 0x66, 0x6c, 0x61, 0x67
        /*0046*/ 	.byte	0x67, 0x65, 0x64, 0x2e, 0x68, 0x70, 0x70, 0x00
	.type		$str$26,@object
	.size		$str$26,($str$25 - $str$26)
$str$26:
        /*004e*/ 	.byte	0x2f, 0x74, 0x6d, 0x70, 0x2f, 0x63, 0x75, 0x74, 0x6c, 0x61, 0x73, 0x73, 0x5f, 0x73, 0x77, 0x65
        /*005e*/ 	.byte	0x65, 0x70, 0x5f, 0x73, 0x72, 0x63, 0x2f, 0x69, 0x6e, 0x63, 0x6c, 0x75, 0x64, 0x65, 0x2f, 0x63
        /*006e*/ 	.byte	0x75, 0x74, 0x65, 0x2f, 0x61, 0x74, 0x6f, 0x6d, 0x2f, 0x63, 0x6f, 0x70, 0x79, 0x5f, 0x74, 0x72
        /*007e*/ 	.byte	0x61, 0x69, 0x74, 0x73, 0x5f, 0x73, 0x6d, 0x31, 0x30, 0x30, 0x2e, 0x68, 0x70, 0x70, 0x00
	.type		$str$25,@object
	.size		$str$25,(__unnamed_1 - $str$25)
$str$25:
        /*008d*/ 	.byte	0x28, 0x28, 0x75, 0x69, 0x6e, 0x74, 0x33, 0x32, 0x5f, 0x74, 0x28, 0x74, 0x68, 0x72, 0x65, 0x61
        /*009d*/ 	.byte	0x64, 0x49, 0x64, 0x78, 0x2e, 0x78, 0x29, 0x20, 0x2f, 0x20, 0x33, 0x32, 0x29, 0x20, 0x25, 0x20
        /*00ad*/ 	.byte	0x34, 0x29, 0x20, 0x3d, 0x3d, 0x20, 0x28, 0x28, 0x28, 0x74, 0x6d, 0x65, 0x6d, 0x5f, 0x61, 0x64
        /*00bd*/ 	.byte	0x64, 0x72, 0x20, 0x3e, 0x3e, 0x20, 0x31, 0x36, 0x29, 0x20, 0x2f, 0x20, 0x33, 0x32, 0x29, 0x20
        /*00cd*/ 	.byte	0x25, 0x20, 0x34, 0x29, 0x00
	.type		__unnamed_1,@object
	.size		__unnamed_1,(__unnamed_2 - __unnamed_1)
__unnamed_1:
        /*00d2*/ 	.byte	0x61, 0x75, 0x74, 0x6f, 0x20, 0x63, 0x75, 0x74, 0x65, 0x3a, 0x3a, 0x61, 0x73, 0x5f, 0x70, 0x6f
        /* <DEDUP_REMOVED lines=24> */
        /*0262*/ 	.byte	0x43, 0x3c, 0x34, 0x30, 0x39, 0x36, 0x3e, 0x3e, 0x3e, 0x3e, 0x5d, 0x00
	.type		__unnamed_2,@object
	.size		__unnamed_2,(.L_2 - __unnamed_2)
__unnamed_2:
        /* <DEDUP_REMOVED lines=42> */
        /*050e*/ 	.byte	0x3e, 0x3e, 0x5d, 0x00
.L_2:


//--------------------- .nv.shared._ZN7cutlass13device_kernelINS_4gemm6kernel13GemmUniversalIN4cute5tupleIJiiiiEEENS1_10collective13CollectiveMmaINS1_46MainloopSm100TmaUmmaWarpSpecializedBlockScaledILi3ELi2ELi1ENS5_IJNS4_1CILi2EEENSA_ILi4EEENSA_ILi1EEEEEEEENS5_IJNSA_ILi128EEENSA_ILi256EEESH_EEENS5_IJNS_12float_e2m1_tENS_13float_ue8m0_tEEEENS5_IJNS5_IJlSD_lEEENS4_6LayoutINS5_IJNS5_IJNS5_IJNSA_ILi32EEESC_EEEiEEESQ_NS5_IJSD_iEEEEEENS5_IJNS5_IJNS5_IJNSA_ILi16EEESC_EEEiEEENS5_IJNS5_IJNSA_ILi0EEESD_EEENSA_ILi512EEEEEENS5_IJSW_iEEEEEEEEEEESL_S13_NS4_8TiledMMAINS4_8MMA_AtomIJNS4_17SM100_MMA_MXF4_SSISJ_SJ_fSK_Li128ELi256ELi32ELNS4_4UMMA5MajorE0ELS18_0ELNS17_7ScaleInE0ELS19_0EEEEEENSN_INS5_IJSD_SD_SD_EEENS5_IJSW_SW_SW_EEEEENS5_IJNS4_10UnderscoreES1F_S1F_EEEEENS5_IJNS4_23SM90_TMA_LOAD_MULTICASTES1I_EEENS5_IJNS4_14ComposedLayoutINS4_7SwizzleILi3ELi4ELi3EEENS4_18smem_ptr_flag_bitsILi4EEENSN_INS5_IJNSA_ILi8EEESH_EEENS5_IJSH_SD_EEEEEEENSN_INS5_IJNS5_IJNS5_IJSP_SD_EEENS5_IJSO_SB_EEEEEESD_NS5_IJSB_SB_EEEEEENS5_IJNS5_IJNS5_IJSU_SY_EEESX_EEESW_NS5_IJSB_SY_EEEEEEEEEEEvNS4_8identityES1J_NS5_IJS1T_NSN_INS5_IJNS5_IJNS5_IJSP_SB_EEES1V_EEESD_S1X_EEENS5_IJS20_SW_NS5_IJSB_NSA_ILi1024EEEEEEEEEEEEEEvS25_EENS_8epilogue10collective18CollectiveEpilogueINS2F_23Sm100TmaWarpSpecializedILi4ELi2ELi32ELb1ELb0EEEJNS5_IJNSA_ILi64EEESH_SH_EEENS5_IJNSN_IS2K_SD_EENSN_IS1V_NS5_IJSD_SG_EEEEEEEENS_10bfloat16_tESM_S2Q_SM_NS2F_6fusion15FusionCallbacksIS2J_NS2R_17LinearCombinationIS2Q_fS2Q_fLNS_15FloatRoundStyleE2EEES2L_S2P_JEEENS4_5SM1004TMEM4LOAD26SM100_TMEM_LOAD_32dp32b32xENS4_13SM90_TMA_LOADENS1K_INS1L_ILi2ELi4ELi3EEENS1N_ILi16EEENSN_INS5_IJS1P_SO_EEENS5_IJSO_SD_EEEEEEENS4_39AutoVectorizingCopyWithAssumedAlignmentILi128EEENS4_14SM90_TMA_STOREES37_S39_S39_EEEvvEEEEvNT_6ParamsE --------------------------
	.section	.nv.shared._ZN7cutlass13device_kernelINS_4gemm6kernel13GemmUniversalIN4cute5tupleIJiiiiEEENS1_10collective13CollectiveMmaINS1_46MainloopSm100TmaUmmaWarpSpecializedBlockScaledILi3ELi2ELi1ENS5_IJNS4_1CILi2EEENSA_ILi4EEENSA_ILi1EEEEEEEENS5_IJNSA_ILi128EEENSA_ILi256EEESH_EEENS5_IJNS_12float_e2m1_tENS_13float_ue8m0_tEEEENS5_IJNS5_IJlSD_lEEENS4_6LayoutINS5_IJNS5_IJNS5_IJNSA_ILi32EEESC_EEEiEEESQ_NS5_IJSD_iEEEEEENS5_IJNS5_IJNS5_IJNSA_ILi16EEESC_EEEiEEENS5_IJNS5_IJNSA_ILi0EEESD_EEENSA_ILi512EEEEEENS5_IJSW_iEEEEEEEEEEESL_S13_NS4_8TiledMMAINS4_8MMA_AtomIJNS4_17SM100_MMA_MXF4_SSISJ_SJ_fSK_Li128ELi256ELi32ELNS4_4UMMA5MajorE0ELS18_0ELNS17_7ScaleInE0ELS19_0EEEEEENSN_INS5_IJSD_SD_SD_EEENS5_IJSW_SW_SW_EEEEENS5_IJNS4_10UnderscoreES1F_S1F_EEEEENS5_IJNS4_23SM90_TMA_LOAD_MULTICASTES1I_EEENS5_IJNS4_14ComposedLayoutINS4_7SwizzleILi3ELi4ELi3EEENS4_18smem_ptr_flag_bitsILi4EEENSN_INS5_IJNSA_ILi8EEESH_EEENS5_IJSH_SD_EEEEEEENSN_INS5_IJNS5_IJNS5_IJSP_SD_EEENS5_IJSO_SB_EEEEEESD_NS5_IJSB_SB_EEEEEENS5_IJNS5_IJNS5_IJSU_SY_EEESX_EEESW_NS5_IJSB_SY_EEEEEEEEEEEvNS4_8identityES1J_NS5_IJS1T_NSN_INS5_IJNS5_IJNS5_IJSP_SB_EEES1V_EEESD_S1X_EEENS5_IJS20_SW_NS5_IJSB_NSA_ILi1024EEEEEEEEEEEEEEvS25_EENS_8epilogue10collective18CollectiveEpilogueINS2F_23Sm100TmaWarpSpecializedILi4ELi2ELi32ELb1ELb0EEEJNS5_IJNSA_ILi64EEESH_SH_EEENS5_IJNSN_IS2K_SD_EENSN_IS1V_NS5_IJSD_SG_EEEEEEEENS_10bfloat16_tESM_S2Q_SM_NS2F_6fusion15FusionCallbacksIS2J_NS2R_17LinearCombinationIS2Q_fS2Q_fLNS_15FloatRoundStyleE2EEES2L_S2P_JEEENS4_5SM1004TMEM4LOAD26SM100_TMEM_LOAD_32dp32b32xENS4_13SM90_TMA_LOADENS1K_INS1L_ILi2ELi4ELi3EEENS1N_ILi16EEENSN_INS5_IJS1P_SO_EEENS5_IJSO_SD_EEEEEEENS4_39AutoVectorizingCopyWithAssumedAlignmentILi128EEENS4_14SM90_TMA_STOREES37_S39_S39_EEEvvEEEEvNT_6ParamsE,"aw",@nobits
	.sectionflags	@""
	.align	16
	.zero		1024


//--------------------- .nv.shared.reserved.0     --------------------------
	.section	.nv.shared.reserved.0,"aw",@nobits
	.weak		__nv_reservedSMEM_offset_0_alias
	.size		__nv_reservedSMEM_offset_0_alias, 0, 64
	.other		__nv_reservedSMEM_offset_0_alias,@"STO_CUDA_RESERVED_SHARED STV_DEFAULT"
__nv_reservedSMEM_offset_0_alias:
	.zero		0
.nv.shared.reserved.0:
	.zero		64
	.weak		__nv_reservedSMEM_tcgen05_partition
	.type		__nv_reservedSMEM_tcgen05_partition,@object
	.size		__nv_reservedSMEM_tcgen05_partition,(.L_0 - __nv_reservedSMEM_tcgen05_partition)
__nv_reservedSMEM_tcgen05_partition:
	.zero		32
.L_0:


//--------------------- .nv.global                --------------------------
	.section	.nv.global,"aw",@nobits
.nv.global:
	.type		_ZN40_INTERNAL_29a2f573_4_k_cu_1a643ba3_301034cute1_E,@object
	.size		_ZN40_INTERNAL_29a2f573_4_k_cu_1a643ba3_301034cute1_E,(_ZN40_INTERNAL_29a2f573_4_k_cu_1a643ba3_301034cuda3std3__45__cpo6cbeginE - _ZN40_INTERNAL_29a2f573_4_k_cu_1a643ba3_301034cute1_E)
_ZN40_INTERNAL_29a2f573_4_k_cu_1a643ba3_301034cute1_E:
	.zero		1
	.type		_ZN40_INTERNAL_29a2f573_4_k_cu_1a643ba3_301034cuda3std3__45__cpo6cbeginE,@object
	.size		_ZN40_INTERNAL_29a2f573_4_k_cu_1a643ba3_301034cuda3std3__45__cpo6cbeginE,(_ZN40_INTERNAL_29a2f573_4_k_cu_1a643ba3_301034cuda3std3__48in_placeE - _ZN40_INTERNAL_29a2f573_4_k_cu_1a643ba3_301034cuda3std3__45__cpo6cbeginE)
_ZN40_INTERNAL_29a2f573_4_k_cu_1a643ba3_301034cuda3std3__45__cpo6cbeginE:
	.zero		1
	.type		_ZN40_INTERNAL_29a2f573_4_k_cu_1a643ba3_301034cuda3std3__48in_placeE,@object
	.size		_ZN40_INTERNAL_29a2f573_4_k_cu_1a643ba3_301034cuda3std3__48in_placeE,(_ZN40_INTERNAL_29a2f573_4_k_cu_1a643ba3_301034cuda3std6ranges3__45__cpo9iter_moveE - _ZN40_INTERNAL_29a2f573_4_k_cu_1a643ba3_301034cuda3std3__48in_placeE)
_ZN40_INTERNAL_29a2f573_4_k_cu_1a643ba3_301034cuda3std3__48in_placeE:
	.zero		1
	.type		_ZN40_INTERNAL_29a2f573_4_k_cu_1a643ba3_301034cuda3std6ranges3__45__cpo9iter_moveE,@object
	.size		_ZN40_INTERNAL_29a2f573_4_k_cu_1a643ba3_301034cuda3std6ranges3__45__cpo9iter_moveE,(_ZN40_INTERNAL_29a2f573_4_k_cu_1a643ba3_301034cuda3std3__45__cpo5beginE - _ZN40_INTERNAL_29a2f573_4_k_cu_1a643ba3_301034cuda3std6ranges3__45__cpo9iter_moveE)
_ZN40_INTERNAL_29a2f573_4_k_cu_1a643ba3_301034cuda3std6ranges3__45__cpo9iter_moveE:
	.zero		1
	.type		_ZN40_INTERNAL_29a2f573_4_k_cu_1a643ba3_301034cuda3std3__45__cpo5beginE,@object
	.size		_ZN40_INTERNAL_29a2f573_4_k_cu_1a643ba3_301034cuda3std3__45__cpo5beginE,(_ZN40_INTERNAL_29a2f573_4_k_cu_1a643ba3_301034cuda3std3__442_GLOBAL__N__29a2f573_4_k_cu_1a643ba3_301036ignoreE - _ZN40_INTERNAL_29a2f573_4_k_cu_1a643ba3_301034cuda3std3__45__cpo5beginE)
_ZN40_INTERNAL_29a2f573_4_k_cu_1a643ba3_301034cuda3std3__45__cpo5beginE:
	.zero		1
	.type		_ZN40_INTERNAL_29a2f573_4_k_cu_1a643ba3_301034cuda3std3__442_GLOBAL__N__29a2f573_4_k_cu_1a643ba3_301036ignoreE,@object
	.size		_ZN40_INTERNAL_29a2f573_4_k_cu_1a643ba3_301034cuda3std3__442_GLOBAL__N__29a2f573_4_k_cu_1a643ba3_301036ignoreE,(_ZN40_INTERNAL_29a2f573_4_k_cu_1a643ba3_301034cute7productE - _ZN40_INTERNAL_29a2f573_4_k_cu_1a643ba3_301034cuda3std3__442_GLOBAL__N__29a2f573_4_k_cu_1a643ba3_301036ignoreE)
_ZN40_INTERNAL_29a2f573_4_k_cu_1a643ba3_301034cuda3std3__442_GLOBAL__N__29a2f573_4_k_cu_1a643ba3_301036ignoreE:
	.zero		1
	.type		_ZN40_INTERNAL_29a2f573_4_k_cu_1a643ba3_301034cute7productE,@object
	.size		_ZN40_INTERNAL_29a2f573_4_k_cu_1a643ba3_301034cute7productE,(_ZN40_INTERNAL_29a2f573_4_k_cu_1a643ba3_301034cuda3std3__45__cpo3endE - _ZN40_INTERNAL_29a2f573_4_k_cu_1a643ba3_301034cute7productE)
_ZN40_INTERNAL_29a2f573_4_k_cu_1a643ba3_301034cute7productE:
	.zero		1
	.type		_ZN40_INTERNAL_29a2f573_4_k_cu_1a643ba3_301034cuda3std3__45__cpo3endE,@object
	.size		_ZN40_INTERNAL_29a2f573_4_k_cu_1a643ba3_301034cuda3std3__45__cpo3endE,(_ZN40_INTERNAL_29a2f573_4_k_cu_1a643ba3_301034cuda3std3__419piecewise_constructE - _ZN40_INTERNAL_29a2f573_4_k_cu_1a643ba3_301034cuda3std3__45__cpo3endE)
_ZN40_INTERNAL_29a2f573_4_k_cu_1a643ba3_301034cuda3std3__45__cpo3endE:
	.zero		1
	.type		_ZN40_INTERNAL_29a2f573_4_k_cu_1a643ba3_301034cuda3std3__419piecewise_constructE,@object
	.size		_ZN40_INTERNAL_29a2f573_4_k_cu_1a643ba3_301034cuda3std3__419piecewise_constructE,(_ZN40_INTERNAL_29a2f573_4_k_cu_1a643ba3_301034cuda3std3__45__cpo4cendE - _ZN40_INTERNAL_29a2f573_4_k_cu_1a643ba3_301034cuda3std3__419piecewise_constructE)
_ZN40_INTERNAL_29a2f573_4_k_cu_1a643ba3_301034cuda3std3__419piecewise_constructE:
	.zero		1
	.type		_ZN40_INTERNAL_29a2f573_4_k_cu_1a643ba3_301034cuda3std3__45__cpo4cendE,@object
	.size		_ZN40_INTERNAL_29a2f573_4_k_cu_1a643ba3_301034cuda3std3__45__cpo4cendE,(_ZN40_INTERNAL_29a2f573_4_k_cu_1a643ba3_301034cuda3std6ranges3__45__cpo4swapE - _ZN40_INTERNAL_29a2f573_4_k_cu_1a643ba3_301034cuda3std3__45__cpo4cendE)
_ZN40_INTERNAL_29a2f573_4_k_cu_1a643ba3_301034cuda3std3__45__cpo4cendE:
	.zero		1
	.type		_ZN40_INTERNAL_29a2f573_4_k_cu_1a643ba3_301034cuda3std6ranges3__45__cpo4swapE,@object
	.size		_ZN40_INTERNAL_29a2f573_4_k_cu_1a643ba3_301034cuda3std6ranges3__45__cpo4swapE,(.L_10 - _ZN40_INTERNAL_29a2f573_4_k_cu_1a643ba3_301034cuda3std6ranges3__45__cpo4swapE)
_ZN40_INTERNAL_29a2f573_4_k_cu_1a643ba3_301034cuda3std6ranges3__45__cpo4swapE:
	.zero		1
.L_10:


//--------------------- .nv.constant0._ZN7cutlass13device_kernelINS_4gemm6kernel13GemmUniversalIN4cute5tupleIJiiiiEEENS1_10collective13CollectiveMmaINS1_46MainloopSm100TmaUmmaWarpSpecializedBlockScaledILi3ELi2ELi1ENS5_IJNS4_1CILi2EEENSA_ILi4EEENSA_ILi1EEEEEEEENS5_IJNSA_ILi128EEENSA_ILi256EEESH_EEENS5_IJNS_12float_e2m1_tENS_13float_ue8m0_tEEEENS5_IJNS5_IJlSD_lEEENS4_6LayoutINS5_IJNS5_IJNS5_IJNSA_ILi32EEESC_EEEiEEESQ_NS5_IJSD_iEEEEEENS5_IJNS5_IJNS5_IJNSA_ILi16EEESC_EEEiEEENS5_IJNS5_IJNSA_ILi0EEESD_EEENSA_ILi512EEEEEENS5_IJSW_iEEEEEEEEEEESL_S13_NS4_8TiledMMAINS4_8MMA_AtomIJNS4_17SM100_MMA_MXF4_SSISJ_SJ_fSK_Li128ELi256ELi32ELNS4_4UMMA5MajorE0ELS18_0ELNS17_7ScaleInE0ELS19_0EEEEEENSN_INS5_IJSD_SD_SD_EEENS5_IJSW_SW_SW_EEEEENS5_IJNS4_10UnderscoreES1F_S1F_EEEEENS5_IJNS4_23SM90_TMA_LOAD_MULTICASTES1I_EEENS5_IJNS4_14ComposedLayoutINS4_7SwizzleILi3ELi4ELi3EEENS4_18smem_ptr_flag_bitsILi4EEENSN_INS5_IJNSA_ILi8EEESH_EEENS5_IJSH_SD_EEEEEEENSN_INS5_IJNS5_IJNS5_IJSP_SD_EEENS5_IJSO_SB_EEEEEESD_NS5_IJSB_SB_EEEEEENS5_IJNS5_IJNS5_IJSU_SY_EEESX_EEESW_NS5_IJSB_SY_EEEEEEEEEEEvNS4_8identityES1J_NS5_IJS1T_NSN_INS5_IJNS5_IJNS5_IJSP_SB_EEES1V_EEESD_S1X_EEENS5_IJS20_SW_NS5_IJSB_NSA_ILi1024EEEEEEEEEEEEEEvS25_EENS_8epilogue10collective18CollectiveEpilogueINS2F_23Sm100TmaWarpSpecializedILi4ELi2ELi32ELb1ELb0EEEJNS5_IJNSA_ILi64EEESH_SH_EEENS5_IJNSN_IS2K_SD_EENSN_IS1V_NS5_IJSD_SG_EEEEEEEENS_10bfloat16_tESM_S2Q_SM_NS2F_6fusion15FusionCallbacksIS2J_NS2R_17LinearCombinationIS2Q_fS2Q_fLNS_15FloatRoundStyleE2EEES2L_S2P_JEEENS4_5SM1004TMEM4LOAD26SM100_TMEM_LOAD_32dp32b32xENS4_13SM90_TMA_LOADENS1K_INS1L_ILi2ELi4ELi3EEENS1N_ILi16EEENSN_INS5_IJS1P_SO_EEENS5_IJSO_SD_EEEEEEENS4_39AutoVectorizingCopyWithAssumedAlignmentILi128EEENS4_14SM90_TMA_STOREES37_S39_S39_EEEvvEEEEvNT_6ParamsE --------------------------
	.section	.nv.constant0._ZN7cutlass13device_kernelINS_4gemm6kernel13GemmUniversalIN4cute5tupleIJiiiiEEENS1_10collective13CollectiveMmaINS1_46MainloopSm100TmaUmmaWarpSpecializedBlockScaledILi3ELi2ELi1ENS5_IJNS4_1CILi2EEENSA_ILi4EEENSA_ILi1EEEEEEEENS5_IJNSA_ILi128EEENSA_ILi256EEESH_EEENS5_IJNS_12float_e2m1_tENS_13float_ue8m0_tEEEENS5_IJNS5_IJlSD_lEEENS4_6LayoutINS5_IJNS5_IJNS5_IJNSA_ILi32EEESC_EEEiEEESQ_NS5_IJSD_iEEEEEENS5_IJNS5_IJNS5_IJNSA_ILi16EEESC_EEEiEEENS5_IJNS5_IJNSA_ILi0EEESD_EEENSA_ILi512EEEEEENS5_IJSW_iEEEEEEEEEEESL_S13_NS4_8TiledMMAINS4_8MMA_AtomIJNS4_17SM100_MMA_MXF4_SSISJ_SJ_fSK_Li128ELi256ELi32ELNS4_4UMMA5MajorE0ELS18_0ELNS17_7ScaleInE0ELS19_0EEEEEENSN_INS5_IJSD_SD_SD_EEENS5_IJSW_SW_SW_EEEEENS5_IJNS4_10UnderscoreES1F_S1F_EEEEENS5_IJNS4_23SM90_TMA_LOAD_MULTICASTES1I_EEENS5_IJNS4_14ComposedLayoutINS4_7SwizzleILi3ELi4ELi3EEENS4_18smem_ptr_flag_bitsILi4EEENSN_INS5_IJNSA_ILi8EEESH_EEENS5_IJSH_SD_EEEEEEENSN_INS5_IJNS5_IJNS5_IJSP_SD_EEENS5_IJSO_SB_EEEEEESD_NS5_IJSB_SB_EEEEEENS5_IJNS5_IJNS5_IJSU_SY_EEESX_EEESW_NS5_IJSB_SY_EEEEEEEEEEEvNS4_8identityES1J_NS5_IJS1T_NSN_INS5_IJNS5_IJNS5_IJSP_SB_EEES1V_EEESD_S1X_EEENS5_IJS20_SW_NS5_IJSB_NSA_ILi1024EEEEEEEEEEEEEEvS25_EENS_8epilogue10collective18CollectiveEpilogueINS2F_23Sm100TmaWarpSpecializedILi4ELi2ELi32ELb1ELb0EEEJNS5_IJNSA_ILi64EEESH_SH_EEENS5_IJNSN_IS2K_SD_EENSN_IS1V_NS5_IJSD_SG_EEEEEEEENS_10bfloat16_tESM_S2Q_SM_NS2F_6fusion15FusionCallbacksIS2J_NS2R_17LinearCombinationIS2Q_fS2Q_fLNS_15FloatRoundStyleE2EEES2L_S2P_JEEENS4_5SM1004TMEM4LOAD26SM100_TMEM_LOAD_32dp32b32xENS4_13SM90_TMA_LOADENS1K_INS1L_ILi2ELi4ELi3EEENS1N_ILi16EEENSN_INS5_IJS1P_SO_EEENS5_IJSO_SD_EEEEEEENS4_39AutoVectorizingCopyWithAssumedAlignmentILi128EEENS4_14SM90_TMA_STOREES37_S39_S39_EEEvvEEEEvNT_6ParamsE,"a",@progbits
	.sectionflags	@""
	.align	4
.nv.constant0._ZN7cutlass13device_kernelINS_4gemm6kernel13GemmUniversalIN4cute5tupleIJiiiiEEENS1_10collective13CollectiveMmaINS1_46MainloopSm100TmaUmmaWarpSpecializedBlockScaledILi3ELi2ELi1ENS5_IJNS4_1CILi2EEENSA_ILi4EEENSA_ILi1EEEEEEEENS5_IJNSA_ILi128EEENSA_ILi256EEESH_EEENS5_IJNS_12float_e2m1_tENS_13float_ue8m0_tEEEENS5_IJNS5_IJlSD_lEEENS4_6LayoutINS5_IJNS5_IJNS5_IJNSA_ILi32EEESC_EEEiEEESQ_NS5_IJSD_iEEEEEENS5_IJNS5_IJNS5_IJNSA_ILi16EEESC_EEEiEEENS5_IJNS5_IJNSA_ILi0EEESD_EEENSA_ILi512EEEEEENS5_IJSW_iEEEEEEEEEEESL_S13_NS4_8TiledMMAINS4_8MMA_AtomIJNS4_17SM100_MMA_MXF4_SSISJ_SJ_fSK_Li128ELi256ELi32ELNS4_4UMMA5MajorE0ELS18_0ELNS17_7ScaleInE0ELS19_0EEEEEENSN_INS5_IJSD_SD_SD_EEENS5_IJSW_SW_SW_EEEEENS5_IJNS4_10UnderscoreES1F_S1F_EEEEENS5_IJNS4_23SM90_TMA_LOAD_MULTICASTES1I_EEENS5_IJNS4_14ComposedLayoutINS4_7SwizzleILi3ELi4ELi3EEENS4_18smem_ptr_flag_bitsILi4EEENSN_INS5_IJNSA_ILi8EEESH_EEENS5_IJSH_SD_EEEEEEENSN_INS5_IJNS5_IJNS5_IJSP_SD_EEENS5_IJSO_SB_EEEEEESD_NS5_IJSB_SB_EEEEEENS5_IJNS5_IJNS5_IJSU_SY_EEESX_EEESW_NS5_IJSB_SY_EEEEEEEEEEEvNS4_8identityES1J_NS5_IJS1T_NSN_INS5_IJNS5_IJNS5_IJSP_SB_EEES1V_EEESD_S1X_EEENS5_IJS20_SW_NS5_IJSB_NSA_ILi1024EEEEEEEEEEEEEEvS25_EENS_8epilogue10collective18CollectiveEpilogueINS2F_23Sm100TmaWarpSpecializedILi4ELi2ELi32ELb1ELb0EEEJNS5_IJNSA_ILi64EEESH_SH_EEENS5_IJNSN_IS2K_SD_EENSN_IS1V_NS5_IJSD_SG_EEEEEEEENS_10bfloat16_tESM_S2Q_SM_NS2F_6fusion15FusionCallbacksIS2J_NS2R_17LinearCombinationIS2Q_fS2Q_fLNS_15FloatRoundStyleE2EEES2L_S2P_JEEENS4_5SM1004TMEM4LOAD26SM100_TMEM_LOAD_32dp32b32xENS4_13SM90_TMA_LOADENS1K_INS1L_ILi2ELi4ELi3EEENS1N_ILi16EEENSN_INS5_IJS1P_SO_EEENS5_IJSO_SD_EEEEEEENS4_39AutoVectorizingCopyWithAssumedAlignmentILi128EEENS4_14SM90_TMA_STOREES37_S39_S39_EEEvvEEEEvNT_6ParamsE:
	.zero		3968


//--------------------- SYMBOLS --------------------------

	.type		.nv.reservedSmem.offset0,@object
	.size		.nv.reservedSmem.offset0,0x4
	.type		.nv.reservedSmem.cap,@object
	.size		.nv.reservedSmem.cap,0x4
	.type		__assertfail,@function
